	.target	sm_90a

	.elftype	@"ET_EXEC"


//--------------------- .note.nv.tkinfo           --------------------------
	.section	.note.nv.tkinfo,"",@"SHT_NOTE"
	.sectionflags	@"SHF_NOTE_NV_TKINFO"
	.tkinfo
        /*0018*/ 	.word	0x00000002
        /*0030*/ 	.string	""
        /*0030*/ 	.string	"ptxas"
        /*0030*/ 	.string	"Cuda compilation tools, release 13.0, V13.0.88"
        /*0030*/ 	.string	"Build cuda_13.0.r13.0/compiler.36424714_0"
        /*0030*/ 	.string	"-arch sm_90a -m 64 "



//--------------------- .note.nv.cuinfo           --------------------------
	.section	.note.nv.cuinfo,"",@"SHT_NOTE"
	.sectionflags	@"SHF_NOTE_NV_CUINFO"
        /*0018*/ 	.short	0x0002
        /*001a*/ 	.short	0x005a
        /*001c*/ 	.short	0x0082
	.zero		2


//--------------------- .nv.info                  --------------------------
	.section	.nv.info,"",@"SHT_CUDA_INFO"
	.align	4


	//----- nvinfo : EIATTR_REGCOUNT
	.align		4
        /*0000*/ 	.byte	0x04, 0x2f
        /*0002*/ 	.short	(.L_15 - .L_14)
	.align		4
.L_14:
        /*0004*/ 	.word	index@(_ZN7cutlass13device_kernelINS_4gemm6kernel13GemmUniversalIN4cute5tupleIJiiiiEEENS1_10collective13CollectiveMmaINS1_34MainloopSm90TmaGmmaWarpSpecializedILi6ENS5_IJNS4_1CILi2EEENSA_ILi1EEESC_EEENS1_35KernelTmaWarpSpecializedCooperativeEEENS5_IJNSA_ILi384EEENSA_ILi176EEENSA_ILi32EEEEEENS_6half_tENS5_IJlSC_lEEESK_SL_NS4_8TiledMMAINS4_8MMA_AtomIJNS4_4SM904GMMA25MMA_64x16x16_F32F16F16_SSILNSP_5MajorE0ELSR_0ELNSP_7ScaleInE1ELSS_1EEEEEENS4_6LayoutISD_NS5_IJSC_NSA_ILi0EEESW_EEEEENS5_IJNS4_10UnderscoreESZ_SZ_EEEEENS4_13SM90_TMA_LOADENS4_14ComposedLayoutINS4_7SwizzleILi2ELi4ELi3EEENS4_18smem_ptr_flag_bitsILi16EEENSV_INS5_IJNSA_ILi8EEESI_EEENS5_IJSI_SC_EEEEEEEvNS4_8identityENS4_23SM90_TMA_LOAD_MULTICASTES1C_vS1D_EENS_8epilogue10collective6detail29Sm90TmaWarpSpecializedAdapterINS1H_15DefaultEpilogueISK_SL_SL_NS1G_6thread17LinearCombinationISK_Li1EffLNS1L_9ScaleType4KindE0ELNS_15FloatRoundStyleE2ESK_EENS1_15EpilogueDefaultEEEEEvvEEEEvNT_6ParamsE)
        /*0008*/ 	.word	0x000000a8


	//----- nvinfo : EIATTR_FRAME_SIZE
	.align		4
.L_15:
        /*000c*/ 	.byte	0x04, 0x11
        /*000e*/ 	.short	(.L_17 - .L_16)
	.align		4
.L_16:
        /*0010*/ 	.word	index@(_ZN7cutlass13device_kernelINS_4gemm6kernel13GemmUniversalIN4cute5tupleIJiiiiEEENS1_10collective13CollectiveMmaINS1_34MainloopSm90TmaGmmaWarpSpecializedILi6ENS5_IJNS4_1CILi2EEENSA_ILi1EEESC_EEENS1_35KernelTmaWarpSpecializedCooperativeEEENS5_IJNSA_ILi384EEENSA_ILi176EEENSA_ILi32EEEEEENS_6half_tENS5_IJlSC_lEEESK_SL_NS4_8TiledMMAINS4_8MMA_AtomIJNS4_4SM904GMMA25MMA_64x16x16_F32F16F16_SSILNSP_5MajorE0ELSR_0ELNSP_7ScaleInE1ELSS_1EEEEEENS4_6LayoutISD_NS5_IJSC_NSA_ILi0EEESW_EEEEENS5_IJNS4_10UnderscoreESZ_SZ_EEEEENS4_13SM90_TMA_LOADENS4_14ComposedLayoutINS4_7SwizzleILi2ELi4ELi3EEENS4_18smem_ptr_flag_bitsILi16EEENSV_INS5_IJNSA_ILi8EEESI_EEENS5_IJSI_SC_EEEEEEEvNS4_8identityENS4_23SM90_TMA_LOAD_MULTICASTES1C_vS1D_EENS_8epilogue10collective6detail29Sm90TmaWarpSpecializedAdapterINS1H_15DefaultEpilogueISK_SL_SL_NS1G_6thread17LinearCombinationISK_Li1EffLNS1L_9ScaleType4KindE0ELNS_15FloatRoundStyleE2ESK_EENS1_15EpilogueDefaultEEEEEvvEEEEvNT_6ParamsE)
        /*0014*/ 	.word	0x000002a0


	//----- nvinfo : EIATTR_MIN_STACK_SIZE
	.align		4
.L_17:
        /*0018*/ 	.byte	0x04, 0x12
        /*001a*/ 	.short	(.L_19 - .L_18)
	.align		4
.L_18:
        /*001c*/ 	.word	index@(_ZN7cutlass13device_kernelINS_4gemm6kernel13GemmUniversalIN4cute5tupleIJiiiiEEENS1_10collective13CollectiveMmaINS1_34MainloopSm90TmaGmmaWarpSpecializedILi6ENS5_IJNS4_1CILi2EEENSA_ILi1EEESC_EEENS1_35KernelTmaWarpSpecializedCooperativeEEENS5_IJNSA_ILi384EEENSA_ILi176EEENSA_ILi32EEEEEENS_6half_tENS5_IJlSC_lEEESK_SL_NS4_8TiledMMAINS4_8MMA_AtomIJNS4_4SM904GMMA25MMA_64x16x16_F32F16F16_SSILNSP_5MajorE0ELSR_0ELNSP_7ScaleInE1ELSS_1EEEEEENS4_6LayoutISD_NS5_IJSC_NSA_ILi0EEESW_EEEEENS5_IJNS4_10UnderscoreESZ_SZ_EEEEENS4_13SM90_TMA_LOADENS4_14ComposedLayoutINS4_7SwizzleILi2ELi4ELi3EEENS4_18smem_ptr_flag_bitsILi16EEENSV_INS5_IJNSA_ILi8EEESI_EEENS5_IJSI_SC_EEEEEEEvNS4_8identityENS4_23SM90_TMA_LOAD_MULTICASTES1C_vS1D_EENS_8epilogue10collective6detail29Sm90TmaWarpSpecializedAdapterINS1H_15DefaultEpilogueISK_SL_SL_NS1G_6thread17LinearCombinationISK_Li1EffLNS1L_9ScaleType4KindE0ELNS_15FloatRoundStyleE2ESK_EENS1_15EpilogueDefaultEEEEEvvEEEEvNT_6ParamsE)
        /*0020*/ 	.word	0x000002a0
.L_19:


//--------------------- .nv.compat                --------------------------
	.section	.nv.compat,"",@"SHT_CUDA_COMPAT_INFO"
	.align	4
        /*0000*/ 	.byte	0x02, 0x09, 0x01, 0x00, 0x02, 0x02, 0x04, 0x00, 0x02, 0x05, 0x05, 0x00, 0x03, 0x07, 0x01, 0x01
        /*0010*/ 	.byte	0x02, 0x03, 0x01, 0x00, 0x02, 0x06, 0x01, 0x00, 0x04, 0x0b, 0x08, 0x00, 0x00, 0x00, 0x00, 0x00
        /*0020*/ 	.byte	0x00, 0x00, 0x00, 0x00


//--------------------- .nv.info._ZN7cutlass13device_kernelINS_4gemm6kernel13GemmUniversalIN4cute5tupleIJiiiiEEENS1_10collective13CollectiveMmaINS1_34MainloopSm90TmaGmmaWarpSpecializedILi6ENS5_IJNS4_1CILi2EEENSA_ILi1EEESC_EEENS1_35KernelTmaWarpSpecializedCooperativeEEENS5_IJNSA_ILi384EEENSA_ILi176EEENSA_ILi32EEEEEENS_6half_tENS5_IJlSC_lEEESK_SL_NS4_8TiledMMAINS4_8MMA_AtomIJNS4_4SM904GMMA25MMA_64x16x16_F32F16F16_SSILNSP_5MajorE0ELSR_0ELNSP_7ScaleInE1ELSS_1EEEEEENS4_6LayoutISD_NS5_IJSC_NSA_ILi0EEESW_EEEEENS5_IJNS4_10UnderscoreESZ_SZ_EEEEENS4_13SM90_TMA_LOADENS4_14ComposedLayoutINS4_7SwizzleILi2ELi4ELi3EEENS4_18smem_ptr_flag_bitsILi16EEENSV_INS5_IJNSA_ILi8EEESI_EEENS5_IJSI_SC_EEEEEEEvNS4_8identityENS4_23SM90_TMA_LOAD_MULTICASTES1C_vS1D_EENS_8epilogue10collective6detail29Sm90TmaWarpSpecializedAdapterINS1H_15DefaultEpilogueISK_SL_SL_NS1G_6thread17LinearCombinationISK_Li1EffLNS1L_9ScaleType4KindE0ELNS_15FloatRoundStyleE2ESK_EENS1_15EpilogueDefaultEEEEEvvEEEEvNT_6ParamsE --------------------------
	.section	.nv.info._ZN7cutlass13device_kernelINS_4gemm6kernel13GemmUniversalIN4cute5tupleIJiiiiEEENS1_10collective13CollectiveMmaINS1_34MainloopSm90TmaGmmaWarpSpecializedILi6ENS5_IJNS4_1CILi2EEENSA_ILi1EEESC_EEENS1_35KernelTmaWarpSpecializedCooperativeEEENS5_IJNSA_ILi384EEENSA_ILi176EEENSA_ILi32EEEEEENS_6half_tENS5_IJlSC_lEEESK_SL_NS4_8TiledMMAINS4_8MMA_AtomIJNS4_4SM904GMMA25MMA_64x16x16_F32F16F16_SSILNSP_5MajorE0ELSR_0ELNSP_7ScaleInE1ELSS_1EEEEEENS4_6LayoutISD_NS5_IJSC_NSA_ILi0EEESW_EEEEENS5_IJNS4_10UnderscoreESZ_SZ_EEEEENS4_13SM90_TMA_LOADENS4_14ComposedLayoutINS4_7SwizzleILi2ELi4ELi3EEENS4_18smem_ptr_flag_bitsILi16EEENSV_INS5_IJNSA_ILi8EEESI_EEENS5_IJSI_SC_EEEEEEEvNS4_8identityENS4_23SM90_TMA_LOAD_MULTICASTES1C_vS1D_EENS_8epilogue10collective6detail29Sm90TmaWarpSpecializedAdapterINS1H_15DefaultEpilogueISK_SL_SL_NS1G_6thread17LinearCombinationISK_Li1EffLNS1L_9ScaleType4KindE0ELNS_15FloatRoundStyleE2ESK_EENS1_15EpilogueDefaultEEEEEvvEEEEvNT_6ParamsE,"",@"SHT_CUDA_INFO"
	.sectionflags	@""
	.align	4


	//----- nvinfo : EIATTR_CUDA_API_VERSION
	.align		4
        /*0000*/ 	.byte	0x04, 0x37
        /*0002*/ 	.short	(.L_21 - .L_20)
.L_20:
        /*0004*/ 	.word	0x00000082


	//----- nvinfo : EIATTR_KPARAM_INFO
	.align		4
.L_21:
        /*0008*/ 	.byte	0x04, 0x17
        /*000a*/ 	.short	(.L_23 - .L_22)
.L_22:
        /*000c*/ 	.word	0x00000000
        /*0010*/ 	.short	0x0000
        /*0012*/ 	.short	0x0070
        /*0014*/ 	.byte	0x00, 0xf0, 0x01, 0x10


	//----- nvinfo : EIATTR_SPARSE_MMA_MASK
	.align		4
.L_23:
        /*0018*/ 	.byte	0x03, 0x50
        /*001a*/ 	.short	0x0000


	//----- nvinfo : EIATTR_MAXREG_COUNT
	.align		4
        /*001c*/ 	.byte	0x03, 0x1b
        /*001e*/ 	.short	0x00a8


	//----- nvinfo : EIATTR_NUM_BARRIERS
	.align		4
        /*0020*/ 	.byte	0x02, 0x4c
        /*0022*/ 	.byte	0x01
	.zero		1


	//----- nvinfo : EIATTR_EXTERNS
	.align		4
        /*0024*/ 	.byte	0x04, 0x0f
        /*0026*/ 	.short	(.L_25 - .L_24)


	//   ....[0]....
	.align		4
.L_24:
        /*0028*/ 	.word	index@(__assertfail)


	//----- nvinfo : EIATTR_ANNOTATIONS
	.align		4
.L_25:
        /*002c*/ 	.byte	0x04, 0x55
        /*002e*/ 	.short	(.L_27 - .L_26)


	//   ....[0]....
.L_26:
        /*0030*/ 	.word	0x00000001
        /*0034*/ 	.byte	0x50, 0x02, 0x00, 0x00, 0x01, 0x00, 0x00, 0x00, 0x80, 0x07, 0x00, 0x00, 0x01, 0x00, 0x00, 0x00
        /* <DEDUP_REMOVED lines=560> */
        /*2344*/ 	.byte	0xb0, 0xbb, 0x01, 0x00, 0x01, 0x00, 0x00, 0x00, 0xd0, 0xc1, 0x01, 0x00


	//----- nvinfo : EIATTR_MERCURY_ISA_VERSION
	.align		4
.L_27:
        /*2350*/ 	.byte	0x03, 0x5f
        /*2352*/ 	.short	0x0101


	//----- nvinfo : EIATTR_INT_WARP_WIDE_INSTR_OFFSETS
	.align		4
        /*2354*/ 	.byte	0x04, 0x31
        /*2356*/ 	.short	(.L_29 - .L_28)


	//   ....[0]....
.L_28:
        /*2358*/ 	.word	0x000005c0


	//   ....[1]....
        /*235c*/ 	.word	0x000005e0


	//   ....[2]....
        /*2360*/ 	.word	0x00000750


	//----- nvinfo : EIATTR_COOP_GROUP_MASK_REGIDS
	.align		4
.L_29:
        /*2364*/ 	.byte	0x04, 0x29
        /*2366*/ 	.short	(.L_31 - .L_30)


	//   ....[0]....
.L_30:
        /*2368*/ 	.word	0xffffffff


	//   ....[1]....
        /*236c*/ 	.word	0xffffffff


	//   ....[2]....
        /*2370*/ 	.word	0xffffffff


	//   ....[3]....
        /*2374*/ 	.word	0xffffffff


	//   ....[4]....
        /*2378*/ 	.word	0xffffffff


	//   ....[5]....
        /*237c*/ 	.word	0xffffffff


	//----- nvinfo : EIATTR_COOP_GROUP_INSTR_OFFSETS
	.align		4
.L_31:
        /*2380*/ 	.byte	0x04, 0x28
        /*2382*/ 	.short	(.L_33 - .L_32)


	//   ....[0]....
.L_32:
        /*2384*/ 	.word	0x00000070


	//   ....[1]....
        /*2388*/ 	.word	0x00000080


	//   ....[2]....
        /*238c*/ 	.word	0x000001b0


	//   ....[3]....
        /*2390*/ 	.word	0x00000420


	//   ....[4]....
        /*2394*/ 	.word	0x00000890


	//   ....[5]....
        /*2398*/ 	.word	0x00001460


	//----- nvinfo : EIATTR_REG_RECONFIG
	.align		4
.L_33:
        /*239c*/ 	.byte	0x01, 0x54
	.zero		2


	//----- nvinfo : EIATTR_SYSCALL_OFFSETS
	.align		4
        /*23a0*/ 	.byte	0x04, 0x46
        /*23a2*/ 	.short	(.L_35 - .L_34)


	//   ....[0]....
.L_34:
        /*23a4*/ 	.word	0x00001610


	//----- nvinfo : EIATTR_MBARRIER_INSTR_OFFSETS
	.align		4
.L_35:
        /*23a8*/ 	.byte	0x04, 0x39
        /*23aa*/ 	.short	(.L_37 - .L_36)


	//   ....[0]....
.L_36:
        /*23ac*/ 	.word	0x00000340
        /*23b0*/ 	.word	0x000000ff
        /*23b4*/ 	.word	0x00000000
        /*23b8*/ 	.short	0x0100
        /*23ba*/ 	.byte	0x09
	.zero		1


	//   ....[1]....
        /*23bc*/ 	.word	0x00000350
        /*23c0*/ 	.word	0x000000ff
        /*23c4*/ 	.word	0x00000030
        /*23c8*/ 	.short	0x0100
        /*23ca*/ 	.byte	0x09
	.zero		1


	//   ....[2]....
        /*23cc*/ 	.word	0x00000360
        /*23d0*/ 	.word	0x000000ff
        /*23d4*/ 	.word	0x00000008
        /*23d8*/ 	.short	0x0100
        /*23da*/ 	.byte	0x09
	.zero		1


	//   ....[3]....
        /*23dc*/ 	.word	0x00000370
        /*23e0*/ 	.word	0x000000ff
        /*23e4*/ 	.word	0x00000038
        /*23e8*/ 	.short	0x0100
        /*23ea*/ 	.byte	0x09
	.zero		1


	//   ....[4]....
        /*23ec*/ 	.word	0x00000380
        /*23f0*/ 	.word	0x000000ff
        /*23f4*/ 	.word	0x00000010
        /*23f8*/ 	.short	0x0100
        /*23fa*/ 	.byte	0x09
	.zero		1


	//   ....[5]....
        /*23fc*/ 	.word	0x00000390
        /*2400*/ 	.word	0x000000ff
        /*2404*/ 	.word	0x00000040
        /*2408*/ 	.short	0x0100
        /*240a*/ 	.byte	0x09
	.zero		1


	//   ....[6]....
        /*240c*/ 	.word	0x000003a0
        /*2410*/ 	.word	0x000000ff
        /*2414*/ 	.word	0x00000018
        /*2418*/ 	.short	0x0100
        /*241a*/ 	.byte	0x09
	.zero		1


	//   ....[7]....
        /*241c*/ 	.word	0x000003b0
        /*2420*/ 	.word	0x000000ff
        /*2424*/ 	.word	0x00000048
        /*2428*/ 	.short	0x0100
        /*242a*/ 	.byte	0x09
	.zero		1


	//   ....[8]....
        /*242c*/ 	.word	0x000003c0
        /*2430*/ 	.word	0x000000ff
        /*2434*/ 	.word	0x00000020
        /*2438*/ 	.short	0x0100
        /*243a*/ 	.byte	0x09
	.zero		1


	//   ....[9]....
        /*243c*/ 	.word	0x000003d0
        /*2440*/ 	.word	0x000000ff
        /*2444*/ 	.word	0x00000050
        /*2448*/ 	.short	0x0100
        /*244a*/ 	.byte	0x09
	.zero		1


	//   ....[10]....
        /*244c*/ 	.word	0x000003e0
        /*2450*/ 	.word	0x000000ff
        /*2454*/ 	.word	0x00000028
        /*2458*/ 	.short	0x0100
        /*245a*/ 	.byte	0x09
	.zero		1


	//   ....[11]....
        /*245c*/ 	.word	0x000003f0
        /*2460*/ 	.word	0x000000ff
        /*2464*/ 	.word	0x00000058
        /*2468*/ 	.short	0x0100
        /*246a*/ 	.byte	0x09
	.zero		1


	//   ....[12]....
        /*246c*/ 	.word	0x000007d0
        /*2470*/ 	.word	0x000000ff
        /*2474*/ 	.word	0x00000070
        /*2478*/ 	.short	0x0100
        /*247a*/ 	.byte	0x06
	.zero		1


	//   ....[13]....
        /*247c*/ 	.word	0x00000840
        /*2480*/ 	.word	0x000000ff
        /*2484*/ 	.word	0x00000078
        /*2488*/ 	.short	0x0100
        /*248a*/ 	.byte	0x06
	.zero		1


	//   ....[14]....
        /*248c*/ 	.word	0x00001710
        /*2490*/ 	.word	0x00000003
        /*2494*/ 	.word	0x00000000
        /*2498*/ 	.short	0x010a
        /*249a*/ 	.byte	0x3f
	.zero		1


	//   ....[15]....
        /*249c*/ 	.word	0x00001750
        /*24a0*/ 	.word	0x00000003
        /*24a4*/ 	.word	0x00000000
        /*24a8*/ 	.short	0x010a
        /*24aa*/ 	.byte	0x3f
	.zero		1


	//   ....[16]....
        /*24ac*/ 	.word	0x00003fc0
        /*24b0*/ 	.word	0x000000ff
        /*24b4*/ 	.word	0x00000000
        /*24b8*/ 	.short	0x010a
        /*24ba*/ 	.byte	0x05
	.zero		1


	//   ....[17]....
        /*24bc*/ 	.word	0x00004000
        /*24c0*/ 	.word	0x000000ff
        /*24c4*/ 	.word	0x00000000
        /*24c8*/ 	.short	0x010a
        /*24ca*/ 	.byte	0x05
	.zero		1


	//   ....[18]....
        /*24cc*/ 	.word	0x00006a30
        /*24d0*/ 	.word	0x00000004
        /*24d4*/ 	.word	0x00000000
        /*24d8*/ 	.short	0x0101
        /*24da*/ 	.byte	0x3f
	.zero		1


	//   ....[19]....
        /*24dc*/ 	.word	0x00006c50
        /*24e0*/ 	.word	0x00000000
        /*24e4*/ 	.word	0x00000000
        /*24e8*/ 	.short	0x0101
        /*24ea*/ 	.byte	0x3f
	.zero		1


	//   ....[20]....
        /*24ec*/ 	.word	0x0001b710
        /*24f0*/ 	.word	0x00000004
        /*24f4*/ 	.word	0x00000030
        /*24f8*/ 	.short	0x010a
        /*24fa*/ 	.byte	0x3f
	.zero		1


	//   ....[21]....
        /*24fc*/ 	.word	0x0001bab0
        /*2500*/ 	.word	0x00000002
        /*2504*/ 	.word	0x00000078
        /*2508*/ 	.short	0x0101
        /*250a*/ 	.byte	0x3f
	.zero		1


	//   ....[22]....
        /*250c*/ 	.word	0x0001c2a0
        /*2510*/ 	.word	0x00000005
        /*2514*/ 	.word	0x00000000
        /*2518*/ 	.short	0x010a
        /*251a*/ 	.byte	0x3f
	.zero		1


	//   ....[23]....
        /*251c*/ 	.word	0x0001c330
        /*2520*/ 	.word	0x00000007
        /*2524*/ 	.word	0x00000000
        /*2528*/ 	.short	0x010a
        /*252a*/ 	.byte	0x3f
	.zero		1


	//   ....[24]....
        /*252c*/ 	.word	0x0001c3c0
        /*2530*/ 	.word	0x00000007
        /*2534*/ 	.word	0x00000000
        /*2538*/ 	.short	0x010a
        /*253a*/ 	.byte	0x3f
	.zero		1


	//   ....[25]....
        /*253c*/ 	.word	0x0001c450
        /*2540*/ 	.word	0x00000007
        /*2544*/ 	.word	0x00000000
        /*2548*/ 	.short	0x010a
        /*254a*/ 	.byte	0x3f
	.zero		1


	//   ....[26]....
        /*254c*/ 	.word	0x0001c4e0
        /*2550*/ 	.word	0x00000007
        /*2554*/ 	.word	0x00000000
        /*2558*/ 	.short	0x010a
        /*255a*/ 	.byte	0x3f
	.zero		1


	//   ....[27]....
        /*255c*/ 	.word	0x0001c570
        /*2560*/ 	.word	0x00000003
        /*2564*/ 	.word	0x00000000
        /*2568*/ 	.short	0x010a
        /*256a*/ 	.byte	0x3f
	.zero		1


	//   ....[28]....
        /*256c*/ 	.word	0x0001c5d0
        /*2570*/ 	.word	0x00000003
        /*2574*/ 	.word	0x00000000
        /*2578*/ 	.short	0x010a
        /*257a*/ 	.byte	0x3f
	.zero		1


	//   ....[29]....
        /*257c*/ 	.word	0x0001c630
        /*2580*/ 	.word	0x00000006
        /*2584*/ 	.word	0x00000000
        /*2588*/ 	.short	0x010a
        /*258a*/ 	.byte	0x3f
	.zero		1


	//   ....[30]....
        /*258c*/ 	.word	0x0001c700
        /*2590*/ 	.word	0x00000004
        /*2594*/ 	.word	0x00000030
        /*2598*/ 	.short	0x010a
        /*259a*/ 	.byte	0x3f
	.zero		1


	//   ....[31]....
        /*259c*/ 	.word	0x0001c7d0
        /*25a0*/ 	.word	0x00000005
        /*25a4*/ 	.word	0x00000000
        /*25a8*/ 	.short	0x010a
        /*25aa*/ 	.byte	0x3f
	.zero		1


	//   ....[32]....
        /*25ac*/ 	.word	0x0001c820
        /*25b0*/ 	.word	0x00000007
        /*25b4*/ 	.word	0x00000000
        /*25b8*/ 	.short	0x010a
        /*25ba*/ 	.byte	0x3f
	.zero		1


	//   ....[33]....
        /*25bc*/ 	.word	0x0001c870
        /*25c0*/ 	.word	0x00000007
        /*25c4*/ 	.word	0x00000000
        /*25c8*/ 	.short	0x010a
        /*25ca*/ 	.byte	0x3f
	.zero		1


	//   ....[34]....
        /*25cc*/ 	.word	0x0001c8c0
        /*25d0*/ 	.word	0x00000007
        /*25d4*/ 	.word	0x00000000
        /*25d8*/ 	.short	0x010a
        /*25da*/ 	.byte	0x3f
	.zero		1


	//   ....[35]....
        /*25dc*/ 	.word	0x0001c910
        /*25e0*/ 	.word	0x00000007
        /*25e4*/ 	.word	0x00000000
        /*25e8*/ 	.short	0x010a
        /*25ea*/ 	.byte	0x3f
	.zero		1


	//----- nvinfo : EIATTR_NUM_MBARRIERS
	.align		4
.L_37:
        /*25ec*/ 	.byte	0x03, 0x38
        /*25ee*/ 	.short	0x000e


	//----- nvinfo : EIATTR_EXIT_INSTR_OFFSETS
	.align		4
        /*25f0*/ 	.byte	0x04, 0x1c
        /*25f2*/ 	.short	(.L_39 - .L_38)


	//   ....[0]....
.L_38:
        /*25f4*/ 	.word	0x00000a60


	//   ....[1]....
        /*25f8*/ 	.word	0x00001320


	//   ....[2]....
        /*25fc*/ 	.word	0x0001add0


	//   ....[3]....
        /*2600*/ 	.word	0x0001b380


	//   ....[4]....
        /*2604*/ 	.word	0x0001c5c0


	//----- nvinfo : EIATTR_MAX_THREADS
	.align		4
.L_39:
        /*2608*/ 	.byte	0x04, 0x05
        /*260a*/ 	.short	(.L_41 - .L_40)
.L_40:
        /*260c*/ 	.word	0x00000180
        /*2610*/ 	.word	0x00000001
        /*2614*/ 	.word	0x00000001


	//----- nvinfo : EIATTR_CRS_STACK_SIZE
	.align		4
.L_41:
        /*2618*/ 	.byte	0x04, 0x1e
        /*261a*/ 	.short	(.L_43 - .L_42)
.L_42:
        /*261c*/ 	.word	0x00000000


	//----- nvinfo : EIATTR_CBANK_PARAM_SIZE
	.align		4
.L_43:
        /*2620*/ 	.byte	0x03, 0x19
        /*2622*/ 	.short	0x0470


	//----- nvinfo : EIATTR_PARAM_CBANK
	.align		4
        /*2624*/ 	.byte	0x04, 0x0a
        /*2626*/ 	.short	(.L_45 - .L_44)
	.align		4
.L_44:
        /*2628*/ 	.word	index@(.nv.constant0._ZN7cutlass13device_kernelINS_4gemm6kernel13GemmUniversalIN4cute5tupleIJiiiiEEENS1_10collective13CollectiveMmaINS1_34MainloopSm90TmaGmmaWarpSpecializedILi6ENS5_IJNS4_1CILi2EEENSA_ILi1EEESC_EEENS1_35KernelTmaWarpSpecializedCooperativeEEENS5_IJNSA_ILi384EEENSA_ILi176EEENSA_ILi32EEEEEENS_6half_tENS5_IJlSC_lEEESK_SL_NS4_8TiledMMAINS4_8MMA_AtomIJNS4_4SM904GMMA25MMA_64x16x16_F32F16F16_SSILNSP_5MajorE0ELSR_0ELNSP_7ScaleInE1ELSS_1EEEEEENS4_6LayoutISD_NS5_IJSC_NSA_ILi0EEESW_EEEEENS5_IJNS4_10UnderscoreESZ_SZ_EEEEENS4_13SM90_TMA_LOADENS4_14ComposedLayoutINS4_7SwizzleILi2ELi4ELi3EEENS4_18smem_ptr_flag_bitsILi16EEENSV_INS5_IJNSA_ILi8EEESI_EEENS5_IJSI_SC_EEEEEEEvNS4_8identityENS4_23SM90_TMA_LOAD_MULTICASTES1C_vS1D_EENS_8epilogue10collective6detail29Sm90TmaWarpSpecializedAdapterINS1H_15DefaultEpilogueISK_SL_SL_NS1G_6thread17LinearCombinationISK_Li1EffLNS1L_9ScaleType4KindE0ELNS_15FloatRoundStyleE2ESK_EENS1_15EpilogueDefaultEEEEEvvEEEEvNT_6ParamsE)
        /*262c*/ 	.short	0x0210
        /*262e*/ 	.short	0x0470


	//----- nvinfo : EIATTR_SW_WAR
	.align		4
.L_45:
        /*2630*/ 	.byte	0x04, 0x36
        /*2632*/ 	.short	(.L_47 - .L_46)
.L_46:
        /*2634*/ 	.word	0x00000008
.L_47:


//--------------------- .nv.callgraph             --------------------------
	.section	.nv.callgraph,"",@"SHT_CUDA_CALLGRAPH"
	.align	4
	.sectionentsize	8
	.align		4
        /*0000*/ 	.word	0x00000000
	.align		4
        /*0004*/ 	.word	0xffffffff
	.align		4
        /*0008*/ 	.word	index@(_ZN7cutlass13device_kernelINS_4gemm6kernel13GemmUniversalIN4cute5tupleIJiiiiEEENS1_10collective13CollectiveMmaINS1_34MainloopSm90TmaGmmaWarpSpecializedILi6ENS5_IJNS4_1CILi2EEENSA_ILi1EEESC_EEENS1_35KernelTmaWarpSpecializedCooperativeEEENS5_IJNSA_ILi384EEENSA_ILi176EEENSA_ILi32EEEEEENS_6half_tENS5_IJlSC_lEEESK_SL_NS4_8TiledMMAINS4_8MMA_AtomIJNS4_4SM904GMMA25MMA_64x16x16_F32F16F16_SSILNSP_5MajorE0ELSR_0ELNSP_7ScaleInE1ELSS_1EEEEEENS4_6LayoutISD_NS5_IJSC_NSA_ILi0EEESW_EEEEENS5_IJNS4_10UnderscoreESZ_SZ_EEEEENS4_13SM90_TMA_LOADENS4_14ComposedLayoutINS4_7SwizzleILi2ELi4ELi3EEENS4_18smem_ptr_flag_bitsILi16EEENSV_INS5_IJNSA_ILi8EEESI_EEENS5_IJSI_SC_EEEEEEEvNS4_8identityENS4_23SM90_TMA_LOAD_MULTICASTES1C_vS1D_EENS_8epilogue10collective6detail29Sm90TmaWarpSpecializedAdapterINS1H_15DefaultEpilogueISK_SL_SL_NS1G_6thread17LinearCombinationISK_Li1EffLNS1L_9ScaleType4KindE0ELNS_15FloatRoundStyleE2ESK_EENS1_15EpilogueDefaultEEEEEvvEEEEvNT_6ParamsE)
	.align		4
        /*000c*/ 	.word	index@(__assertfail)
	.align		4
        /*0010*/ 	.word	0x00000000
	.align		4
        /*0014*/ 	.word	0xfffffffe
	.align		4
        /*0018*/ 	.word	0x00000000
	.align		4
        /*001c*/ 	.word	0xfffffffd
	.align		4
        /*0020*/ 	.word	0x00000000
	.align		4
        /*0024*/ 	.word	0xfffffffc


//--------------------- .nv.constant4             --------------------------
	.section	.nv.constant4,"a",@progbits
	.align	8
	.align		8
.nv.constant4:
        /*0000*/ 	.dword	__assertfail
	.align		8
        /*0008*/ 	.dword	__unnamed_1
	.align		8
        /*0010*/ 	.dword	_ZN40_INTERNAL_5855f8dd_4_k_cu_d50d4ddf_134724cuda3std3__45__cpo5beginE
	.align		8
        /*0018*/ 	.dword	_ZN40_INTERNAL_5855f8dd_4_k_cu_d50d4ddf_134724cuda3std3__45__cpo3endE
	.align		8
        /*0020*/ 	.dword	_ZN40_INTERNAL_5855f8dd_4_k_cu_d50d4ddf_134724cuda3std3__45__cpo6cbeginE
	.align		8
        /*0028*/ 	.dword	_ZN40_INTERNAL_5855f8dd_4_k_cu_d50d4ddf_134724cuda3std3__45__cpo4cendE
	.align		8
        /*0030*/ 	.dword	_ZN40_INTERNAL_5855f8dd_4_k_cu_d50d4ddf_134724cuda3std3__442_GLOBAL__N__5855f8dd_4_k_cu_d50d4ddf_134726ignoreE
	.align		8
        /*0038*/ 	.dword	_ZN40_INTERNAL_5855f8dd_4_k_cu_d50d4ddf_134724cuda3std3__419piecewise_constructE
	.align		8
        /*0040*/ 	.dword	_ZN40_INTERNAL_5855f8dd_4_k_cu_d50d4ddf_134724cuda3std3__48in_placeE
	.align		8
        /*0048*/ 	.dword	_ZN40_INTERNAL_5855f8dd_4_k_cu_d50d4ddf_134724cuda3std6ranges3__45__cpo4swapE
	.align		8
        /*0050*/ 	.dword	_ZN40_INTERNAL_5855f8dd_4_k_cu_d50d4ddf_134724cuda3std6ranges3__45__cpo9iter_moveE
	.align		8
        /*0058*/ 	.dword	_ZN40_INTERNAL_5855f8dd_4_k_cu_d50d4ddf_134724cute7productE
	.align		8
        /*0060*/ 	.dword	_ZN40_INTERNAL_5855f8dd_4_k_cu_d50d4ddf_134724cute1_E
	.align		8
        /*0068*/ 	.dword	$str$22
	.align		8
        /*0070*/ 	.dword	$str$23


//--------------------- .text._ZN7cutlass13device_kernelINS_4gemm6kernel13GemmUniversalIN4cute5tupleIJiiiiEEENS1_10collective13CollectiveMmaINS1_34MainloopSm90TmaGmmaWarpSpecializedILi6ENS5_IJNS4_1CILi2EEENSA_ILi1EEESC_EEENS1_35KernelTmaWarpSpecializedCooperativeEEENS5_IJNSA_ILi384EEENSA_ILi176EEENSA_ILi32EEEEEENS_6half_tENS5_IJlSC_lEEESK_SL_NS4_8TiledMMAINS4_8MMA_AtomIJNS4_4SM904GMMA25MMA_64x16x16_F32F16F16_SSILNSP_5MajorE0ELSR_0ELNSP_7ScaleInE1ELSS_1EEEEEENS4_6LayoutISD_NS5_IJSC_NSA_ILi0EEESW_EEEEENS5_IJNS4_10UnderscoreESZ_SZ_EEEEENS4_13SM90_TMA_LOADENS4_14ComposedLayoutINS4_7SwizzleILi2ELi4ELi3EEENS4_18smem_ptr_flag_bitsILi16EEENSV_INS5_IJNSA_ILi8EEESI_EEENS5_IJSI_SC_EEEEEEEvNS4_8identityENS4_23SM90_TMA_LOAD_MULTICASTES1C_vS1D_EENS_8epilogue10collective6detail29Sm90TmaWarpSpecializedAdapterINS1H_15DefaultEpilogueISK_SL_SL_NS1G_6thread17LinearCombinationISK_Li1EffLNS1L_9ScaleType4KindE0ELNS_15FloatRoundStyleE2ESK_EENS1_15EpilogueDefaultEEEEEvvEEEEvNT_6ParamsE --------------------------
	.section	.text._ZN7cutlass13device_kernelINS_4gemm6kernel13GemmUniversalIN4cute5tupleIJiiiiEEENS1_10collective13CollectiveMmaINS1_34MainloopSm90TmaGmmaWarpSpecializedILi6ENS5_IJNS4_1CILi2EEENSA_ILi1EEESC_EEENS1_35KernelTmaWarpSpecializedCooperativeEEENS5_IJNSA_ILi384EEENSA_ILi176EEENSA_ILi32EEEEEENS_6half_tENS5_IJlSC_lEEESK_SL_NS4_8TiledMMAINS4_8MMA_AtomIJNS4_4SM904GMMA25MMA_64x16x16_F32F16F16_SSILNSP_5MajorE0ELSR_0ELNSP_7ScaleInE1ELSS_1EEEEEENS4_6LayoutISD_NS5_IJSC_NSA_ILi0EEESW_EEEEENS5_IJNS4_10UnderscoreESZ_SZ_EEEEENS4_13SM90_TMA_LOADENS4_14ComposedLayoutINS4_7SwizzleILi2ELi4ELi3EEENS4_18smem_ptr_flag_bitsILi16EEENSV_INS5_IJNSA_ILi8EEESI_EEENS5_IJSI_SC_EEEEEEEvNS4_8identityENS4_23SM90_TMA_LOAD_MULTICASTES1C_vS1D_EENS_8epilogue10collective6detail29Sm90TmaWarpSpecializedAdapterINS1H_15DefaultEpilogueISK_SL_SL_NS1G_6thread17LinearCombinationISK_Li1EffLNS1L_9ScaleType4KindE0ELNS_15FloatRoundStyleE2ESK_EENS1_15EpilogueDefaultEEEEEvvEEEEvNT_6ParamsE,"ax",@progbits
	.align	128
.text._ZN7cutlass13device_kernelINS_4gemm6kernel13GemmUniversalIN4cute5tupleIJiiiiEEENS1_10collective13CollectiveMmaINS1_34MainloopSm90TmaGmmaWarpSpecializedILi6ENS5_IJNS4_1CILi2EEENSA_ILi1EEESC_EEENS1_35KernelTmaWarpSpecializedCooperativeEEENS5_IJNSA_ILi384EEENSA_ILi176EEENSA_ILi32EEEEEENS_6half_tENS5_IJlSC_lEEESK_SL_NS4_8TiledMMAINS4_8MMA_AtomIJNS4_4SM904GMMA25MMA_64x16x16_F32F16F16_SSILNSP_5MajorE0ELSR_0ELNSP_7ScaleInE1ELSS_1EEEEEENS4_6LayoutISD_NS5_IJSC_NSA_ILi0EEESW_EEEEENS5_IJNS4_10UnderscoreESZ_SZ_EEEEENS4_13SM90_TMA_LOADENS4_14ComposedLayoutINS4_7SwizzleILi2ELi4ELi3EEENS4_18smem_ptr_flag_bitsILi16EEENSV_INS5_IJNSA_ILi8EEESI_EEENS5_IJSI_SC_EEEEEEEvNS4_8identityENS4_23SM90_TMA_LOAD_MULTICASTES1C_vS1D_EENS_8epilogue10collective6detail29Sm90TmaWarpSpecializedAdapterINS1H_15DefaultEpilogueISK_SL_SL_NS1G_6thread17LinearCombinationISK_Li1EffLNS1L_9ScaleType4KindE0ELNS_15FloatRoundStyleE2ESK_EENS1_15EpilogueDefaultEEEEEvvEEEEvNT_6ParamsE:
        .type           _ZN7cutlass13device_kernelINS_4gemm6kernel13GemmUniversalIN4cute5tupleIJiiiiEEENS1_10collective13CollectiveMmaINS1_34MainloopSm90TmaGmmaWarpSpecializedILi6ENS5_IJNS4_1CILi2EEENSA_ILi1EEESC_EEENS1_35KernelTmaWarpSpecializedCooperativeEEENS5_IJNSA_ILi384EEENSA_ILi176EEENSA_ILi32EEEEEENS_6half_tENS5_IJlSC_lEEESK_SL_NS4_8TiledMMAINS4_8MMA_AtomIJNS4_4SM904GMMA25MMA_64x16x16_F32F16F16_SSILNSP_5MajorE0ELSR_0ELNSP_7ScaleInE1ELSS_1EEEEEENS4_6LayoutISD_NS5_IJSC_NSA_ILi0EEESW_EEEEENS5_IJNS4_10UnderscoreESZ_SZ_EEEEENS4_13SM90_TMA_LOADENS4_14ComposedLayoutINS4_7SwizzleILi2ELi4ELi3EEENS4_18smem_ptr_flag_bitsILi16EEENSV_INS5_IJNSA_ILi8EEESI_EEENS5_IJSI_SC_EEEEEEEvNS4_8identityENS4_23SM90_TMA_LOAD_MULTICASTES1C_vS1D_EENS_8epilogue10collective6detail29Sm90TmaWarpSpecializedAdapterINS1H_15DefaultEpilogueISK_SL_SL_NS1G_6thread17LinearCombinationISK_Li1EffLNS1L_9ScaleType4KindE0ELNS_15FloatRoundStyleE2ESK_EENS1_15EpilogueDefaultEEEEEvvEEEEvNT_6ParamsE,@function
        .size           _ZN7cutlass13device_kernelINS_4gemm6kernel13GemmUniversalIN4cute5tupleIJiiiiEEENS1_10collective13CollectiveMmaINS1_34MainloopSm90TmaGmmaWarpSpecializedILi6ENS5_IJNS4_1CILi2EEENSA_ILi1EEESC_EEENS1_35KernelTmaWarpSpecializedCooperativeEEENS5_IJNSA_ILi384EEENSA_ILi176EEENSA_ILi32EEEEEENS_6half_tENS5_IJlSC_lEEESK_SL_NS4_8TiledMMAINS4_8MMA_AtomIJNS4_4SM904GMMA25MMA_64x16x16_F32F16F16_SSILNSP_5MajorE0ELSR_0ELNSP_7ScaleInE1ELSS_1EEEEEENS4_6LayoutISD_NS5_IJSC_NSA_ILi0EEESW_EEEEENS5_IJNS4_10UnderscoreESZ_SZ_EEEEENS4_13SM90_TMA_LOADENS4_14ComposedLayoutINS4_7SwizzleILi2ELi4ELi3EEENS4_18smem_ptr_flag_bitsILi16EEENSV_INS5_IJNSA_ILi8EEESI_EEENS5_IJSI_SC_EEEEEEEvNS4_8identityENS4_23SM90_TMA_LOAD_MULTICASTES1C_vS1D_EENS_8epilogue10collective6detail29Sm90TmaWarpSpecializedAdapterINS1H_15DefaultEpilogueISK_SL_SL_NS1G_6thread17LinearCombinationISK_Li1EffLNS1L_9ScaleType4KindE0ELNS_15FloatRoundStyleE2ESK_EENS1_15EpilogueDefaultEEEEEvvEEEEvNT_6ParamsE,(.L_x_595 - _ZN7cutlass13device_kernelINS_4gemm6kernel13GemmUniversalIN4cute5tupleIJiiiiEEENS1_10collective13CollectiveMmaINS1_34MainloopSm90TmaGmmaWarpSpecializedILi6ENS5_IJNS4_1CILi2EEENSA_ILi1EEESC_EEENS1_35KernelTmaWarpSpecializedCooperativeEEENS5_IJNSA_ILi384EEENSA_ILi176EEENSA_ILi32EEEEEENS_6half_tENS5_IJlSC_lEEESK_SL_NS4_8TiledMMAINS4_8MMA_AtomIJNS4_4SM904GMMA25MMA_64x16x16_F32F16F16_SSILNSP_5MajorE0ELSR_0ELNSP_7ScaleInE1ELSS_1EEEEEENS4_6LayoutISD_NS5_IJSC_NSA_ILi0EEESW_EEEEENS5_IJNS4_10UnderscoreESZ_SZ_EEEEENS4_13SM90_TMA_LOADENS4_14ComposedLayoutINS4_7SwizzleILi2ELi4ELi3EEENS4_18smem_ptr_flag_bitsILi16EEENSV_INS5_IJNSA_ILi8EEESI_EEENS5_IJSI_SC_EEEEEEEvNS4_8identityENS4_23SM90_TMA_LOAD_MULTICASTES1C_vS1D_EENS_8epilogue10collective6detail29Sm90TmaWarpSpecializedAdapterINS1H_15DefaultEpilogueISK_SL_SL_NS1G_6thread17LinearCombinationISK_Li1EffLNS1L_9ScaleType4KindE0ELNS_15FloatRoundStyleE2ESK_EENS1_15EpilogueDefaultEEEEEvvEEEEvNT_6ParamsE)
        .other          _ZN7cutlass13device_kernelINS_4gemm6kernel13GemmUniversalIN4cute5tupleIJiiiiEEENS1_10collective13CollectiveMmaINS1_34MainloopSm90TmaGmmaWarpSpecializedILi6ENS5_IJNS4_1CILi2EEENSA_ILi1EEESC_EEENS1_35KernelTmaWarpSpecializedCooperativeEEENS5_IJNSA_ILi384EEENSA_ILi176EEENSA_ILi32EEEEEENS_6half_tENS5_IJlSC_lEEESK_SL_NS4_8TiledMMAINS4_8MMA_AtomIJNS4_4SM904GMMA25MMA_64x16x16_F32F16F16_SSILNSP_5MajorE0ELSR_0ELNSP_7ScaleInE1ELSS_1EEEEEENS4_6LayoutISD_NS5_IJSC_NSA_ILi0EEESW_EEEEENS5_IJNS4_10UnderscoreESZ_SZ_EEEEENS4_13SM90_TMA_LOADENS4_14ComposedLayoutINS4_7SwizzleILi2ELi4ELi3EEENS4_18smem_ptr_flag_bitsILi16EEENSV_INS5_IJNSA_ILi8EEESI_EEENS5_IJSI_SC_EEEEEEEvNS4_8identityENS4_23SM90_TMA_LOAD_MULTICASTES1C_vS1D_EENS_8epilogue10collective6detail29Sm90TmaWarpSpecializedAdapterINS1H_15DefaultEpilogueISK_SL_SL_NS1G_6thread17LinearCombinationISK_Li1EffLNS1L_9ScaleType4KindE0ELNS_15FloatRoundStyleE2ESK_EENS1_15EpilogueDefaultEEEEEvvEEEEvNT_6ParamsE,@"STO_CUDA_ENTRY STV_DEFAULT"
_ZN7cutlass13device_kernelINS_4gemm6kernel13GemmUniversalIN4cute5tupleIJiiiiEEENS1_10collective13CollectiveMmaINS1_34MainloopSm90TmaGmmaWarpSpecializedILi6ENS5_IJNS4_1CILi2EEENSA_ILi1EEESC_EEENS1_35KernelTmaWarpSpecializedCooperativeEEENS5_IJNSA_ILi384EEENSA_ILi176EEENSA_ILi32EEEEEENS_6half_tENS5_IJlSC_lEEESK_SL_NS4_8TiledMMAINS4_8MMA_AtomIJNS4_4SM904GMMA25MMA_64x16x16_F32F16F16_SSILNSP_5MajorE0ELSR_0ELNSP_7ScaleInE1ELSS_1EEEEEENS4_6LayoutISD_NS5_IJSC_NSA_ILi0EEESW_EEEEENS5_IJNS4_10UnderscoreESZ_SZ_EEEEENS4_13SM90_TMA_LOADENS4_14ComposedLayoutINS4_7SwizzleILi2ELi4ELi3EEENS4_18smem_ptr_flag_bitsILi16EEENSV_INS5_IJNSA_ILi8EEESI_EEENS5_IJSI_SC_EEEEEEEvNS4_8identityENS4_23SM90_TMA_LOAD_MULTICASTES1C_vS1D_EENS_8epilogue10collective6detail29Sm90TmaWarpSpecializedAdapterINS1H_15DefaultEpilogueISK_SL_SL_NS1G_6thread17LinearCombinationISK_Li1EffLNS1L_9ScaleType4KindE0ELNS_15FloatRoundStyleE2ESK_EENS1_15EpilogueDefaultEEEEEvvEEEEvNT_6ParamsE:
[----:B------:R-:W0:Y:S02]  /*0000*/  LDC R1, c[0x0][0x28] ;  /* 0x00000a00ff017b82 */ /* 0x000e240000000800 */
[----:B0-----:R-:W-:Y:S01]  /*0010*/  VIADD R1, R1, 0xfffffd60 ;  /* 0xfffffd6001017836 */ /* 0x001fe20000000000 */
[----:B------:R-:W0:Y:S01]  /*0020*/  S2R R4, SR_TID.X ;  /* 0x0000000000047919 */ /* 0x000e220000002100 */
[----:B------:R-:W-:Y:S01]  /*0030*/  ELECT P0, URZ, PT ;  /* 0x00000000003f782f */ /* 0x000fe20003800000 */
[----:B------:R-:W-:Y:S01]  /*0040*/  BSSY B0, `(.L_x_0) ;  /* 0x0000015000007945 */ /* 0x000fe20003800000 */
[--C-:B0-----:R-:W-:Y:S02]  /*0050*/  SHF.R.U32.HI R0, RZ, 0x5, R4.reuse ;  /* 0x00000005ff007819 */ /* 0x101fe40000011604 */
[----:B------:R-:W-:-:S03]  /*0060*/  SHF.R.U32.HI R2, RZ, 0x7, R4 ;  /* 0x00000007ff027819 */ /* 0x000fc60000011604 */
[----:B------:R-:W0:Y:S04]  /*0070*/  SHFL.IDX PT, R3, R0, RZ, 0x1f ;  /* 0x00001fff00037589 */ /* 0x000e2800000e0000 */
[----:B------:R-:W1:Y:S01]  /*0080*/  SHFL.IDX PT, R2, R2, RZ, 0x1f ;  /* 0x00001fff02027589 */ /* 0x000e6200000e0000 */
[----:B0-----:R-:W-:Y:S02]  /*0090*/  R2UR UR4, R3 ;  /* 0x00000000030472ca */ /* 0x001fe400000e0000 */
[----:B-1----:R-:W-:-:S11]  /*00a0*/  R2UR UR6, R2 ;  /* 0x00000000020672ca */ /* 0x002fd600000e0000 */
[----:B------:R-:W-:Y:S02]  /*00b0*/  USHF.R.S32.HI UR5, URZ, 0x1f, UR4 ;  /* 0x0000001f3f057899 */ /* 0x000fe40008011404 */
[----:B------:R-:W-:Y:S02]  /*00c0*/  ISETP.NE.OR P0, PT, RZ, UR4, !P0 ;  /* 0x00000004ff007c0c */ /* 0x000fe4000c705670 */
[----:B------:R-:W-:-:S04]  /*00d0*/  ULEA.HI UR5, UR5, UR4, URZ, 0x2 ;  /* 0x0000000405057291 */ /* 0x000fc8000f8f103f */
[----:B------:R-:W-:-:S04]  /*00e0*/  ULOP3.LUT UR5, UR5, 0xfffffffc, URZ, 0xc0, !UPT ;  /* 0xfffffffc05057892 */ /* 0x000fc8000f8ec03f */
[----:B------:R-:W-:-:S03]  /*00f0*/  UIADD3 UR8, UR4, -UR5, URZ ;  /* 0x8000000504087290 */ /* 0x000fc6000fffe03f */
[----:B------:R-:W-:Y:S09]  /*0100*/  @P0 BRA `(.L_x_1) ;  /* 0x0000000000200947 */ /* 0x000ff20003800000 */
[----:B------:R-:W-:Y:S02]  /*0110*/  ULDC.64 UR4, c[0x0][0x198] ;  /* 0x0000660000047ab9 */ /* 0x000fe40000000a00 */
[----:B------:R-:W-:Y:S02]  /*0120*/  UIADD3 UR10, UP0, UR4, 0xf0, URZ ;  /* 0x000000f0040a7890 */ /* 0x000fe4000ff1e03f */
[----:B------:R-:W-:Y:S02]  /*0130*/  UIADD3 UR4, UP1, UR4, 0x1f0, URZ ;  /* 0x000001f004047890 */ /* 0x000fe4000ff3e03f */
[----:B------:R-:W-:Y:S02]  /*0140*/  UIADD3.X UR11, URZ, UR5, URZ, UP0, !UPT ;  /* 0x000000053f0b7290 */ /* 0x000fe400087fe43f */
[----:B------:R-:W-:-:S07]  /*0150*/  UIADD3.X UR5, URZ, UR5, URZ, UP1, !UPT ;  /* 0x000000053f057290 */ /* 0x000fce0008ffe43f */
[----:B------:R0:W-:Y:S02]  /*0160*/  UTMACCTL.PF [UR10] ;  /* 0x000000000a0079b9 */ /* 0x0001e40008040000 */
[----:B------:R0:W-:Y:S02]  /*0170*/  UTMACCTL.PF [UR4] ;  /* 0x00000000040079b9 */ /* 0x0001e40008040000 */
[----:B0-----:R-:W-:Y:S01]  /*0180*/  NOP ;  /* 0x0000000000007918 */ /* 0x001fe20000000000 */
.L_x_1:
[----:B------:R-:W-:Y:S05]  /*0190*/  BSYNC B0 ;  /* 0x0000000000007941 */ /* 0x000fea0003800000 */
.L_x_0:
[----:B------:R-:W-:Y:S01]  /*01a0*/  UISETP.NE.AND UP0, UPT, UR8, 0x3, UPT ;  /* 0x000000030800788c */ /* 0x000fe2000bf05270 */
[----:B------:R-:W0:Y:S01]  /*01b0*/  SHFL.IDX PT, R3, R0, RZ, 0x1f ;  /* 0x00001fff00037589 */ /* 0x000e2200000e0000 */
[----:B------:R-:W-:Y:S02]  /*01c0*/  UIADD3 UR10, UR6, -0x1, URZ ;  /* 0xffffffff060a7890 */ /* 0x000fe4000fffe03f */
[----:B------:R-:W-:Y:S01]  /*01d0*/  ISETP.NE.AND P1, PT, RZ, UR6, PT ;  /* 0x00000006ff007c0c */ /* 0x000fe2000bf25270 */
[----:B------:R-:W-:Y:S02]  /*01e0*/  UISETP.EQ.OR UP0, UPT, UR8, URZ, !UP0 ;  /* 0x0000003f0800728c */ /* 0x000fe4000c702670 */
[----:B------:R-:W-:Y:S02]  /*01f0*/  UISETP.GE.U32.AND UP1, UPT, UR10, 0x2, UPT ;  /* 0x000000020a00788c */ /* 0x000fe4000bf26070 */
[----:B------:R-:W-:-:S04]  /*0200*/  UISETP.EQ.AND UP0, UPT, UR6, URZ, UP0 ;  /* 0x0000003f0600728c */ /* 0x000fc80008702270 */
[----:B------:R-:W-:-:S04]  /*0210*/  USEL UR4, URZ, 0x1, !UP0 ;  /* 0x000000013f047887 */ /* 0x000fc8000c000000 */
[----:B------:R-:W-:-:S06]  /*0220*/  USEL UR4, UR4, 0x2, UP1 ;  /* 0x0000000204047887 */ /* 0x000fcc0008800000 */
[----:B------:R-:W-:Y:S01]  /*0230*/  IMAD.U32 R2, RZ, RZ, UR4 ;  /* 0x00000004ff027e24 */ /* 0x000fe2000f8e00ff */
[----:B0-----:R-:W-:-:S04]  /*0240*/  ISETP.NE.AND P0, PT, R3, RZ, PT ;  /* 0x000000ff0300720c */ /* 0x001fc80003f05270 */
[----:B------:R0:W-:Y:S09]  /*0250*/  STL [R1+0x10c], R2 ;  /* 0x00010c0201007387 */ /* 0x0001f20000100800 */
[----:B0-----:R-:W-:Y:S05]  /*0260*/  @P0 BRA `(.L_x_2) ;  /* 0x0000000000680947 */ /* 0x001fea0003800000 */
[----:B------:R-:W0:Y:S01]  /*0270*/  S2UR UR9, SR_CgaCtaId ;  /* 0x00000000000979c3 */ /* 0x000e220000008800 */
[----:B------:R-:W-:Y:S01]  /*0280*/  UMOV UR4, 0x400 ;  /* 0x0000040000047882 */ /* 0x000fe20000000000 */
[----:B------:R-:W-:Y:S01]  /*0290*/  UMOV UR5, 0x1 ;  /* 0x0000000100057882 */ /* 0x000fe20000000000 */
[----:B------:R-:W-:Y:S01]  /*02a0*/  UMOV UR6, 0x4 ;  /* 0x0000000400067882 */ /* 0x000fe20000000000 */
[----:B------:R-:W-:Y:S01]  /*02b0*/  ELECT P0, URZ, PT ;  /* 0x00000000003f782f */ /* 0x000fe20003800000 */
[----:B------:R-:W-:-:S04]  /*02c0*/  UIADD3 UR6, -UR6, 0x100000, URZ ;  /* 0x0010000006067890 */ /* 0x000fc8000fffe13f */
[----:B------:R-:W-:Y:S02]  /*02d0*/  USHF.L.U32 UR7, UR6, 0xb, URZ ;  /* 0x0000000b06077899 */ /* 0x000fe4000800063f */
[----:B------:R-:W-:Y:S02]  /*02e0*/  USHF.L.U32 UR6, UR6, 0x1, URZ ;  /* 0x0000000106067899 */ /* 0x000fe4000800063f */
[----:B0-----:R-:W-:Y:S02]  /*02f0*/  ULEA UR9, UR9, UR4, 0x18 ;  /* 0x0000000409097291 */ /* 0x001fe4000f8ec03f */
[----:B------:R-:W-:-:S04]  /*0300*/  UIADD3 UR4, -UR5, 0x100000, URZ ;  /* 0x0010000005047890 */ /* 0x000fc8000fffe13f */
[----:B------:R-:W-:Y:S02]  /*0310*/  USHF.L.U32 UR5, UR4, 0xb, URZ ;  /* 0x0000000b04057899 */ /* 0x000fe4000800063f */
[----:B------:R-:W-:Y:S01]  /*0320*/  USHF.L.U32 UR4, UR4, 0x1, URZ ;  /* 0x0000000104047899 */ /* 0x000fe2000800063f */
[----:B------:R-:W0:Y:S11]  /*0330*/  FENCE.VIEW.ASYNC.S ;  /* 0x00000000000073c6 */ /* 0x000e360000000000 */
[----:B0-----:R0:W1:Y:S01]  /*0340*/  SYNCS.EXCH.64 URZ, [UR9], UR4 ;  /* 0x00000004093f75b2 */ /* 0x0010620008000100 */
[----:B------:R0:W2:Y:S01]  /*0350*/  SYNCS.EXCH.64 URZ, [UR9+0x30], UR6 ;  /* 0x00003006093f75b2 */ /* 0x0000a20008000100 */
[----:B------:R0:W3:Y:S01]  /*0360*/  SYNCS.EXCH.64 URZ, [UR9+0x8], UR4 ;  /* 0x00000804093f75b2 */ /* 0x0000e20008000100 */
[----:B------:R0:W4:Y:S01]  /*0370*/  SYNCS.EXCH.64 URZ, [UR9+0x38], UR6 ;  /* 0x00003806093f75b2 */ /* 0x0001220008000100 */
[----:B------:R0:W0:Y:S01]  /*0380*/  SYNCS.EXCH.64 URZ, [UR9+0x10], UR4 ;  /* 0x00001004093f75b2 */ /* 0x0000220008000100 */
[----:B------:R0:W0:Y:S01]  /*0390*/  SYNCS.EXCH.64 URZ, [UR9+0x40], UR6 ;  /* 0x00004006093f75b2 */ /* 0x0000220008000100 */
[----:B------:R0:W0:Y:S01]  /*03a0*/  SYNCS.EXCH.64 URZ, [UR9+0x18], UR4 ;  /* 0x00001804093f75b2 */ /* 0x0000220008000100 */
[----:B------:R0:W0:Y:S01]  /*03b0*/  SYNCS.EXCH.64 URZ, [UR9+0x48], UR6 ;  /* 0x00004806093f75b2 */ /* 0x0000220008000100 */
[----:B------:R0:W0:Y:S01]  /*03c0*/  SYNCS.EXCH.64 URZ, [UR9+0x20], UR4 ;  /* 0x00002004093f75b2 */ /* 0x0000220008000100 */
[----:B------:R0:W0:Y:S01]  /*03d0*/  SYNCS.EXCH.64 URZ, [UR9+0x50], UR6 ;  /* 0x00005006093f75b2 */ /* 0x0000220008000100 */
[----:B------:R0:W0:Y:S01]  /*03e0*/  SYNCS.EXCH.64 URZ, [UR9+0x28], UR4 ;  /* 0x00002804093f75b2 */ /* 0x0000220008000100 */
[----:B------:R0:W0:Y:S01]  /*03f0*/  SYNCS.EXCH.64 URZ, [UR9+0x58], UR6 ;  /* 0x00005806093f75b2 */ /* 0x0000220008000100 */
[----:B------:R-:W-:Y:S01]  /*0400*/  NOP ;  /* 0x0000000000007918 */ /* 0x000fe20000000000 */
.L_x_2:
[----:B------:R-:W-:Y:S01]  /*0410*/  SHF.R.S32.HI R2, RZ, 0x1f, R4 ;  /* 0x0000001fff027819 */ /* 0x000fe20000011404 */
[----:B------:R-:W5:Y:S01]  /*0420*/  SHFL.IDX PT, R0, R0, RZ, 0x1f ;  /* 0x00001fff00007589 */ /* 0x000f6200000e0000 */
[----:B0-----:R-:W0:Y:S01]  /*0430*/  S2UR UR9, SR_CTAID.X ;  /* 0x00000000000979c3 */ /* 0x001e220000002500 */
[----:B------:R-:W-:Y:S02]  /*0440*/  ELECT P0, URZ, PT ;  /* 0x00000000003f782f */ /* 0x000fe40003800000 */
[----:B------:R-:W-:Y:S01]  /*0450*/  LEA.HI R2, R2, R4, RZ, 0x7 ;  /* 0x0000000402027211 */ /* 0x000fe200078f38ff */
[----:B------:R-:W-:Y:S01]  /*0460*/  ULDC UR4, c[0x0][0x150] ;  /* 0x0000540000047ab9 */ /* 0x000fe20000000800 */
[----:B------:R-:W-:Y:S01]  /*0470*/  SHF.R.S32.HI R6, RZ, 0x1f, R3 ;  /* 0x0000001fff067819 */ /* 0x000fe20000011403 */
[----:B------:R-:W-:Y:S01]  /*0480*/  NOP ;  /* 0x0000000000007918 */ /* 0x000fe20000000000 */
[----:B------:R-:W-:Y:S01]  /*0490*/  LOP3.LUT R2, R2, 0xffffff80, RZ, 0xc0, !PT ;  /* 0xffffff8002027812 */ /* 0x000fe200078ec0ff */
[----:B------:R-:W-:Y:S01]  /*04a0*/  NOP ;  /* 0x0000000000007918 */ /* 0x000fe20000000000 */
[----:B------:R-:W-:Y:S01]  /*04b0*/  LEA.HI R6, R6, R3, RZ, 0x2 ;  /* 0x0000000306067211 */ /* 0x000fe200078f10ff */
[----:B------:R-:W1:Y:S01]  /*04c0*/  LDC R8, c[0x0][0x144] ;  /* 0x00005100ff087b82 */ /* 0x000e620000000800 */
[----:B------:R-:W-:-:S02]  /*04d0*/  IMAD.MOV.U32 R17, RZ, RZ, 0x1 ;  /* 0x00000001ff117424 */ /* 0x000fc400078e00ff */
[----:B------:R-:W-:Y:S01]  /*04e0*/  IMAD.IADD R4, R4, 0x1, -R2 ;  /* 0x0000000104047824 */ /* 0x000fe200078e0a02 */
[----:B------:R-:W-:Y:S01]  /*04f0*/  LOP3.LUT R6, R6, 0x3ffffffc, RZ, 0xc0, !PT ;  /* 0x3ffffffc06067812 */ /* 0x000fe200078ec0ff */
[----:B------:R-:W2:Y:S03]  /*0500*/  S2R R2, SR_CTAID.Y ;  /* 0x0000000000027919 */ /* 0x000ea60000002600 */
[----:B------:R-:W-:Y:S01]  /*0510*/  SHF.R.S32.HI R5, RZ, 0x1f, R4 ;  /* 0x0000001fff057819 */ /* 0x000fe20000011404 */
[----:B------:R-:W-:Y:S01]  /*0520*/  IMAD.IADD R6, R3, 0x1, -R6 ;  /* 0x0000000103067824 */ /* 0x000fe200078e0a06 */
[----:B------:R-:W3:Y:S02]  /*0530*/  LDC R11, c[0x0][0x148] ;  /* 0x00005200ff0b7b82 */ /* 0x000ee40000000800 */
[----:B------:R-:W-:Y:S02]  /*0540*/  LEA.HI R5, R5, R4, RZ, 0x3 ;  /* 0x0000000405057211 */ /* 0x000fe400078f18ff */
[----:B-----5:R-:W-:-:S02]  /*0550*/  ISETP.NE.OR P0, PT, R0, RZ, !P0 ;  /* 0x000000ff0000720c */ /* 0x020fc40004705670 */
[--C-:B------:R-:W-:Y:S02]  /*0560*/  SHF.R.S32.HI R0, RZ, 0x3, R5.reuse ;  /* 0x00000003ff007819 */ /* 0x100fe40000011405 */
[----:B------:R-:W-:Y:S02]  /*0570*/  SHF.R.S32.HI R5, RZ, 0x1f, R5 ;  /* 0x0000001fff057819 */ /* 0x000fe40000011405 */
[----:B0-----:R-:W-:Y:S02]  /*0580*/  I2FP.F32.U32 R7, UR9 ;  /* 0x0000000900077c45 */ /* 0x001fe40008201000 */
[----:B------:R-:W-:-:S03]  /*0590*/  LEA.HI R5, R5, R0, RZ, 0x2 ;  /* 0x0000000005057211 */ /* 0x000fc600078f10ff */
[----:B------:R-:W-:Y:S01]  /*05a0*/  FMUL R7, R7, UR4 ;  /* 0x0000000407077c20 */ /* 0x000fe20008400000 */
[----:B------:R-:W-:Y:S01]  /*05b0*/  LOP3.LUT R5, R5, 0xfffffffc, RZ, 0xc0, !PT ;  /* 0xfffffffc05057812 */ /* 0x000fe200078ec0ff */
[----:B------:R-:W-:Y:S01]  /*05c0*/  VOTEU.ALL UP0, P0 ;  /* 0x00000000003f7886 */ /* 0x000fe20000000000 */
[----:B------:R-:W-:Y:S01]  /*05d0*/  ULDC UR4, c[0x0][0x154] ;  /* 0x0000550000047ab9 */ /* 0x000fe20000000800 */
[----:B------:R-:W-:Y:S02]  /*05e0*/  VOTEU.ALL UP1, P0 ;  /* 0x00000000003f7886 */ /* 0x000fe40000020000 */
[----:B------:R-:W0:Y:S01]  /*05f0*/  F2I.U32.TRUNC.NTZ R7, R7 ;  /* 0x0000000700077305 */ /* 0x000e22000020f000 */
[----:B------:R-:W-:Y:S01]  /*0600*/  IMAD.IADD R5, R0, 0x1, -R5 ;  /* 0x0000000100057824 */ /* 0x000fe200078e0a05 */
[----:B------:R-:W5:Y:S01]  /*0610*/  @!UP0 S2UR UR7, SR_CgaCtaId ;  /* 0x00000000000789c3 */ /* 0x000f620000008800 */
[----:B------:R-:W-:Y:S02]  /*0620*/  @!UP0 UMOV UR6, 0x400 ;  /* 0x0000040000068882 */ /* 0x000fe40000000000 */
[----:B------:R-:W-:Y:S01]  /*0630*/  IMAD R5, R6, 0x4, R5 ;  /* 0x0000000406057824 */ /* 0x000fe200078e0205 */
[----:B--2---:R-:W-:-:S04]  /*0640*/  I2FP.F32.U32 R9, R2 ;  /* 0x0000000200097245 */ /* 0x004fc80000201000 */
[----:B------:R-:W-:Y:S01]  /*0650*/  LEA.HI R0, R5, R5, RZ, 0x1 ;  /* 0x0000000505007211 */ /* 0x000fe200078f08ff */
[----:B------:R-:W-:Y:S01]  /*0660*/  FMUL R9, R9, UR4 ;  /* 0x0000000409097c20 */ /* 0x000fe20008400000 */
[----:B------:R-:W-:Y:S02]  /*0670*/  UMOV UR4, 0x20 ;  /* 0x0000002000047882 */ /* 0x000fe40000000000 */
[----:B------:R-:W-:Y:S01]  /*0680*/  LOP3.LUT R6, R0, 0xfffffffe, RZ, 0xc0, !PT ;  /* 0xfffffffe00067812 */ /* 0x000fe200078ec0ff */
[----:B0-----:R-:W-:Y:S01]  /*0690*/  IMAD.MOV R13, RZ, RZ, -R7 ;  /* 0x000000ffff0d7224 */ /* 0x001fe200078e0a07 */
[----:B------:R-:W-:-:S04]  /*06a0*/  @!UP0 UIADD3 UR4, -UR4, 0x100000, URZ ;  /* 0x0010000004048890 */ /* 0x000fc8000fffe13f */
[----:B------:R-:W-:Y:S02]  /*06b0*/  @!UP0 USHF.L.U32 UR5, UR4, 0xb, URZ ;  /* 0x0000000b04058899 */ /* 0x000fe4000800063f */
[----:B------:R-:W-:Y:S01]  /*06c0*/  @!UP0 USHF.L.U32 UR4, UR4, 0x1, URZ ;  /* 0x0000000104048899 */ /* 0x000fe2000800063f */
[----:B------:R-:W0:Y:S01]  /*06d0*/  F2I.U32.TRUNC.NTZ R9, R9 ;  /* 0x0000000900097305 */ /* 0x000e22000020f000 */
[----:B-1----:R-:W-:Y:S02]  /*06e0*/  IMAD R0, R8, R13, UR9 ;  /* 0x0000000908007e24 */ /* 0x002fe4000f8e020d */
[C---:B------:R-:W-:Y:S01]  /*06f0*/  IMAD.IADD R7, R5.reuse, 0x1, -R6 ;  /* 0x0000000105077824 */ /* 0x040fe200078e0a06 */
[----:B------:R-:W-:-:S04]  /*0700*/  SHF.L.U32 R6, R5, 0x2, RZ ;  /* 0x0000000205067819 */ /* 0x000fc800000006ff */
[----:B------:R-:W-:Y:S01]  /*0710*/  ISETP.NE.AND P2, PT, R7, R0, PT ;  /* 0x000000000700720c */ /* 0x000fe20003f45270 */
[----:B-----5:R-:W-:Y:S01]  /*0720*/  @!UP0 ULEA UR6, UR7, UR6, 0x18 ;  /* 0x0000000607068291 */ /* 0x020fe2000f8ec03f */
[----:B------:R-:W1:Y:S01]  /*0730*/  LDC R7, c[0x0][0x140] ;  /* 0x00005000ff077b82 */ /* 0x000e620000000800 */
[----:B------:R-:W-:Y:S01]  /*0740*/  LOP3.LUT R10, R5, 0xc, R6, 0x78, !PT ;  /* 0x0000000c050a7812 */ /* 0x000fe200078e7806 */
[----:B------:R-:W-:Y:S01]  /*0750*/  VOTEU.ALL UP0, P0 ;  /* 0x00000000003f7886 */ /* 0x000fe20000000000 */
[----:B------:R-:W-:Y:S01]  /*0760*/  LOP3.LUT P0, RZ, R4, 0x7, RZ, 0xc0, !PT ;  /* 0x0000000704ff7812 */ /* 0x000fe2000780c0ff */
[----:B0-----:R-:W-:Y:S02]  /*0770*/  IMAD.MOV R12, RZ, RZ, -R9 ;  /* 0x000000ffff0c7224 */ /* 0x001fe400078e0a09 */
[----:B------:R0:W-:Y:S01]  /*0780*/  STL [R1+0x100], R10 ;  /* 0x0001000a01007387 */ /* 0x0001e20000100800 */
[----:B------:R-:W-:Y:S01]  /*0790*/  ISETP.LT.U32.AND P0, PT, R10, 0x2, !P0 ;  /* 0x000000020a00780c */ /* 0x000fe20004701070 */
[----:B---3--:R-:W-:-:S03]  /*07a0*/  IMAD R6, R11, R12, R2 ;  /* 0x0000000c0b067224 */ /* 0x008fc600078e0202 */
[----:B------:R-:W-:Y:S01]  /*07b0*/  @P2 LEA.HI R5, R10, R10, RZ, 0x1 ;  /* 0x0000000a0a052211 */ /* 0x000fe200078f08ff */
[----:B------:R-:W2:Y:S02]  /*07c0*/  FENCE.VIEW.ASYNC.S ;  /* 0x00000000000073c6 */ /* 0x000ea40000000000 */
[----:B--2---:R0:W2:Y:S01]  /*07d0*/  @!UP0 SYNCS.EXCH.64 URZ, [UR6+0x70], UR4 ;  /* 0x00007004063f85b2 */ /* 0x0040a20008000100 */
[----:B------:R-:W-:Y:S02]  /*07e0*/  SEL R4, RZ, 0x1, !P0 ;  /* 0x00000001ff047807 */ /* 0x000fe40004000000 */
[----:B------:R-:W-:-:S04]  /*07f0*/  @P2 SHF.R.S32.HI R5, RZ, 0x1, R5 ;  /* 0x00000001ff052819 */ /* 0x000fc80000011405 */
[----:B------:R-:W-:-:S04]  /*0800*/  @P2 ISETP.NE.AND P3, PT, R5, R6, PT ;  /* 0x000000060500220c */ /* 0x000fc80003f65270 */
[----:B------:R-:W-:Y:S02]  /*0810*/  @P2 SEL R17, RZ, 0x1, P3 ;  /* 0x00000001ff112807 */ /* 0x000fe40001800000 */
[----:B-1----:R-:W-:Y:S02]  /*0820*/  ISETP.EQ.U32.AND P4, PT, R7, 0x1, PT ;  /* 0x000000010700780c */ /* 0x002fe40003f82070 */
[----:B------:R-:W-:Y:S01]  /*0830*/  LOP3.LUT R17, R17, R4, RZ, 0xc0, !PT ;  /* 0x0000000411117212 */ /* 0x000fe200078ec0ff */
[----:B------:R0:W1:Y:S01]  /*0840*/  @!UP1 SYNCS.EXCH.64 URZ, [UR6+0x78], UR4 ;  /* 0x00007804063f95b2 */ /* 0x0000620008000100 */
[----:B------:R-:W-:-:S09]  /*0850*/  NOP ;  /* 0x0000000000007918 */ /* 0x000fd20000000000 */
[----:B0-2---:R-:W-:Y:S05]  /*0860*/  @!P4 BRA `(.L_x_3) ;  /* 0x000000000008c947 */ /* 0x005fea0003800000 */
[----:B-1--4-:R-:W-:Y:S01]  /*0870*/  UCGABAR_ARV ;  /* 0x00000000000079c7 */ /* 0x012fe20008000000 */
[----:B------:R-:W-:Y:S05]  /*0880*/  BRA `(.L_x_4) ;  /* 0x0000000000047947 */ /* 0x000fea0003800000 */
.L_x_3:
[----:B-1--4-:R-:W-:Y:S01]  /*0890*/  NOP ;  /* 0x0000000000007918 */ /* 0x012fe20000000000 */
.L_x_4:
[----:B------:R-:W2:Y:S01]  /*08a0*/  LDL.LU R4, [R1+0x108] ;  /* 0x0001080001047983 */ /* 0x000ea20000300800 */
[----:B------:R-:W0:Y:S01]  /*08b0*/  LDC R6, c[0x0][0x65c] ;  /* 0x00019700ff067b82 */ /* 0x000e220000000800 */
[----:B------:R-:W-:Y:S01]  /*08c0*/  IMAD.MOV.U32 R5, RZ, RZ, RZ ;  /* 0x000000ffff057224 */ /* 0x000fe200078e00ff */
[----:B0-----:R-:W-:-:S13]  /*08d0*/  ISETP.NE.AND P2, PT, R6, 0x1, PT ;  /* 0x000000010600780c */ /* 0x001fda0003f45270 */
[----:B------:R-:W0:Y:S01]  /*08e0*/  @P2 LDC R7, c[0x0][0x10] ;  /* 0x00000400ff072b82 */ /* 0x000e220000000800 */
[----:B------:R-:W-:Y:S02]  /*08f0*/  @P2 IMAD.MOV.U32 R3, RZ, RZ, RZ ;  /* 0x000000ffff032224 */ /* 0x000fe400078e00ff */
[----:B------:R-:W-:-:S05]  /*0900*/  @P2 IMAD.MOV.U32 R13, RZ, RZ, RZ ;  /* 0x000000ffff0d2224 */ /* 0x000fca00078e00ff */
[----:B------:R-:W1:Y:S01]  /*0910*/  @!P2 LDC R9, c[0x0][0xc] ;  /* 0x00000300ff09ab82 */ /* 0x000e620000000800 */
[----:B0-----:R-:W-:-:S04]  /*0920*/  @P2 IMAD.WIDE.U32 R6, R7, UR9, R2 ;  /* 0x0000000907062c25 */ /* 0x001fc8000f8e0002 */
[----:B------:R-:W-:Y:S02]  /*0930*/  @P2 IMAD.MOV.U32 R23, RZ, RZ, R6 ;  /* 0x000000ffff172224 */ /* 0x000fe400078e0006 */
[----:B------:R-:W-:Y:S01]  /*0940*/  @P2 IMAD.IADD R24, R7, 0x1, R13 ;  /* 0x0000000107182824 */ /* 0x000fe200078e020d */
[----:B--2---:R-:W-:-:S04]  /*0950*/  LOP3.LUT R4, R4, 0xfffffff7, RZ, 0xc0, !PT ;  /* 0xfffffff704047812 */ /* 0x004fc800078ec0ff */
[----:B------:R-:W-:-:S05]  /*0960*/  @P2 LOP3.LUT R4, R4, 0x8, RZ, 0xfc, !PT ;  /* 0x0000000804042812 */ /* 0x000fca00078efcff */
[----:B------:R0:W-:Y:S02]  /*0970*/  STL [R1+0x108], R4 ;  /* 0x0001080401007387 */ /* 0x0001e40000100800 */
[----:B0-----:R-:W-:-:S04]  /*0980*/  IMAD.U32 R4, RZ, RZ, UR9 ;  /* 0x00000009ff047e24 */ /* 0x001fc8000f8e00ff */
[----:B-1----:R-:W-:-:S04]  /*0990*/  @!P2 IMAD.WIDE.U32 R4, R2, R9, R4 ;  /* 0x000000090204a225 */ /* 0x002fc800078e0004 */
[----:B------:R-:W-:Y:S01]  /*09a0*/  @!P2 IMAD.MOV.U32 R24, RZ, RZ, R5 ;  /* 0x000000ffff18a224 */ /* 0x000fe200078e0005 */
[----:B------:R-:W-:-:S05]  /*09b0*/  @!P2 MOV R23, R4 ;  /* 0x000000040017a202 */ /* 0x000fca0000000f00 */
[----:B------:R0:W-:Y:S04]  /*09c0*/  STL [R1+0x120], R23 ;  /* 0x0001201701007387 */ /* 0x0001e80000100800 */
[----:B------:R0:W-:Y:S01]  /*09d0*/  STL [R1+0x11c], R24 ;  /* 0x00011c1801007387 */ /* 0x0001e20000100800 */
[----:B------:R-:W-:Y:S05]  /*09e0*/  @!P4 BRA `(.L_x_5) ;  /* 0x00000000000cc947 */ /* 0x000fea0003800000 */
[----:B------:R-:W-:Y:S01]  /*09f0*/  UCGABAR_WAIT ;  /* 0x0000000000007dc7 */ /* 0x000fe20008000000 */
[----:B------:R-:W-:Y:S01]  /*0a00*/  CCTL.IVALL ;  /* 0x00000000ff00798f */ /* 0x000fe20002000000 */
[----:B------:R-:W-:Y:S05]  /*0a10*/  BRA `(.L_x_6) ;  /* 0x0000000000047947 */ /* 0x000fea0003800000 */
.L_x_5:
[----:B------:R-:W-:Y:S06]  /*0a20*/  BAR.SYNC.DEFER_BLOCKING 0x0 ;  /* 0x0000000000007b1d */ /* 0x000fec0000010000 */
.L_x_6:
[----:B------:R-:W-:Y:S05]  /*0a30*/  @!P1 BRA `(.L_x_7) ;  /* 0x000001a000e89947 */ /* 0x000fea0003800000 */
[----:B------:R-:W-:-:S06]  /*0a40*/  UISETP.GT.U32.AND UP0, UPT, UR10, 0x1, UPT ;  /* 0x000000010a00788c */ /* 0x000fcc000bf04070 */
[----:B------:R-:W-:-:S13]  /*0a50*/  PLOP3.LUT P0, PT, PT, PT, UP0, 0x80, 0x0 ;  /* 0x000000000000781c */ /* 0x000fda0003f0f008 */
[----:B------:R-:W-:Y:S05]  /*0a60*/  @P0 EXIT ;  /* 0x000000000000094d */ /* 0x000fea0003800000 */
[----:B------:R-:W-:Y:S01]  /*0a70*/  ULDC.64 UR4, c[0x0][0x650] ;  /* 0x0001940000047ab9 */ /* 0x000fe20000000a00 */
[----:B------:R-:W-:Y:S02]  /*0a80*/  PRMT R6, RZ, 0x7610, R6 ;  /* 0x00007610ff067816 */ /* 0x000fe40000000006 */
[----:B------:R-:W-:Y:S01]  /*0a90*/  ISETP.GE.U32.AND P0, PT, R23, UR4, PT ;  /* 0x0000000417007c0c */ /* 0x000fe2000bf06070 */
[----:B------:R-:W-:Y:S02]  /*0aa0*/  UMOV UR4, 0xffffffff ;  /* 0xffffffff00047882 */ /* 0x000fe40000000000 */
[----:B------:R-:W-:Y:S01]  /*0ab0*/  IMAD.U32 R4, RZ, RZ, UR4 ;  /* 0x00000004ff047e24 */ /* 0x000fe2000f8e00ff */
[----:B------:R-:W-:Y:S01]  /*0ac0*/  ISETP.GE.U32.AND.EX P0, PT, R24, UR5, PT, P0 ;  /* 0x0000000518007c0c */ /* 0x000fe2000bf06100 */
[----:B------:R-:W-:Y:S01]  /*0ad0*/  UMOV UR5, 0xffffffff ;  /* 0xffffffff00057882 */ /* 0x000fe20000000000 */
[----:B------:R-:W-:Y:S02]  /*0ae0*/  IMAD.U32 R19, RZ, RZ, UR4 ;  /* 0x00000004ff137e24 */ /* 0x000fe4000f8e00ff */
[----:B------:R1:W-:Y:S01]  /*0af0*/  STL [R1+0x110], R4 ;  /* 0x0001100401007387 */ /* 0x0003e20000100800 */
[----:B------:R-:W-:-:S08]  /*0b00*/  IMAD.U32 R18, RZ, RZ, UR5 ;  /* 0x00000005ff127e24 */ /* 0x000fd0000f8e00ff */
[----:B------:R-:W-:Y:S05]  /*0b10*/  @P0 BRA `(.L_x_8) ;  /* 0x0000000400480947 */ /* 0x000fea0003800000 */
[----:B------:R-:W2:Y:S01]  /*0b20*/  LDC.64 R14, c[0x0][0x628] ;  /* 0x00018a00ff0e7b82 */ /* 0x000ea20000000a00 */
[----:B-1----:R-:W-:Y:S02]  /*0b30*/  IMAD.MOV.U32 R4, RZ, RZ, R23 ;  /* 0x000000ffff047224 */ /* 0x002fe400078e0017 */
[----:B------:R-:W-:-:S05]  /*0b40*/  IMAD.MOV.U32 R5, RZ, RZ, R24 ;  /* 0x000000ffff057224 */ /* 0x000fca00078e0018 */
[----:B------:R-:W1:Y:S08]  /*0b50*/  LDC R10, c[0x0][0x630] ;  /* 0x00018c00ff0a7b82 */ /* 0x000e700000000800 */
[----:B------:R-:W3:Y:S01]  /*0b60*/  LDC.64 R18, c[0x0][0x620] ;  /* 0x00018800ff127b82 */ /* 0x000ee20000000a00 */
[----:B--2---:R-:W-:-:S04]  /*0b70*/  ISETP.NE.U32.AND P0, PT, R14, RZ, PT ;  /* 0x000000ff0e00720c */ /* 0x004fc80003f05070 */
[----:B------:R-:W-:-:S13]  /*0b80*/  ISETP.NE.AND.EX P0, PT, R15, RZ, PT, P0 ;  /* 0x000000ff0f00720c */ /* 0x000fda0003f05300 */
[----:B-1-3--:R-:W-:Y:S05]  /*0b90*/  @!P0 BRA `(.L_x_9) ;  /* 0x0000000000288947 */ /* 0x00afea0003800000 */
[----:B------:R-:W1:Y:S02]  /*0ba0*/  LDC R9, c[0x0][0x634] ;  /* 0x00018d00ff097b82 */ /* 0x000e640000000800 */
[----:B-1----:R-:W-:-:S05]  /*0bb0*/  IADD3 R9, P0, R23, R9, RZ ;  /* 0x0000000917097210 */ /* 0x002fca0007f1e0ff */
[----:B------:R-:W-:-:S04]  /*0bc0*/  IMAD.X R13, RZ, RZ, R24, P0 ;  /* 0x000000ffff0d7224 */ /* 0x000fc800000e0618 */
[----:B------:R-:W-:-:S04]  /*0bd0*/  IMAD.WIDE.U32 R4, R13, R14, RZ ;  /* 0x0000000e0d047225 */ /* 0x000fc800078e00ff */
[----:B------:R-:W-:-:S04]  /*0be0*/  IMAD.WIDE.U32 R6, P0, R9, R15, R4 ;  /* 0x0000000f09067225 */ /* 0x000fc80007800004 */
[----:B------:R-:W-:Y:S01]  /*0bf0*/  IMAD.WIDE.U32 R4, R9, R14, RZ ;  /* 0x0000000e09047225 */ /* 0x000fe200078e00ff */
[----:B------:R-:W-:-:S03]  /*0c00*/  MOV R8, R7 ;  /* 0x0000000700087202 */ /* 0x000fc60000000f00 */
[----:B------:R-:W-:Y:S01]  /*0c10*/  IMAD.X R9, RZ, RZ, RZ, P0 ;  /* 0x000000ffff097224 */ /* 0x000fe200000e06ff */
[----:B------:R-:W-:-:S05]  /*0c20*/  IADD3 RZ, P0, R5, R6, RZ ;  /* 0x0000000605ff7210 */ /* 0x000fca0007f1e0ff */
[----:B------:R-:W-:-:S08]  /*0c30*/  IMAD.WIDE.U32.X R4, R13, R15, R8, P0 ;  /* 0x0000000f0d047225 */ /* 0x000fd000000e0408 */
.L_x_9:
[----:B------:R-:W1:Y:S01]  /*0c40*/  LDC.64 R20, c[0x0][0x640] ;  /* 0x00019000ff147b82 */ /* 0x000e620000000a00 */
[-C--:B------:R-:W-:Y:S01]  /*0c50*/  SHF.R.U64 R22, R4, R10.reuse, R5 ;  /* 0x0000000a04167219 */ /* 0x080fe20000001205 */
[----:B------:R-:W-:Y:S01]  /*0c60*/  IMAD.MOV.U32 R4, RZ, RZ, R23 ;  /* 0x000000ffff047224 */ /* 0x000fe200078e0017 */
[----:B------:R-:W-:Y:S01]  /*0c70*/  SHF.R.U32.HI R3, RZ, R10, R5 ;  /* 0x0000000aff037219 */ /* 0x000fe20000011605 */
[----:B------:R-:W-:Y:S01]  /*0c80*/  IMAD.MOV.U32 R5, RZ, RZ, R24 ;  /* 0x000000ffff057224 */ /* 0x000fe200078e0018 */
[----:B------:R-:W-:Y:S01]  /*0c90*/  IADD3 R7, P0, RZ, -R22, RZ ;  /* 0x80000016ff077210 */ /* 0x000fe20007f1e0ff */
[----:B------:R-:W-:Y:S02]  /*0ca0*/  IMAD R25, R11, R12, R2 ;  /* 0x0000000c0b197224 */ /* 0x000fe400078e0202 */
[----:B------:R-:W2:Y:S01]  /*0cb0*/  LDC R8, c[0x0][0x618] ;  /* 0x00018600ff087b82 */ /* 0x000ea20000000800 */
[----:B------:R-:W-:Y:S02]  /*0cc0*/  IMAD.MOV.U32 R11, RZ, RZ, 0x1 ;  /* 0x00000001ff0b7424 */ /* 0x000fe400078e00ff */
[----:B------:R-:W-:-:S02]  /*0cd0*/  IMAD.X R3, RZ, RZ, ~R3, P0 ;  /* 0x000000ffff037224 */ /* 0x000fc400000e0e03 */
[----:B------:R-:W-:-:S03]  /*0ce0*/  IMAD.WIDE.U32 R4, R7, R18, R4 ;  /* 0x0000001207047225 */ /* 0x000fc600078e0004 */
[----:B------:R-:W0:Y:S01]  /*0cf0*/  LDC R14, c[0x0][0x608] ;  /* 0x00018200ff0e7b82 */ /* 0x000e220000000800 */
[----:B------:R-:W-:-:S04]  /*0d00*/  IMAD R6, R3, R18, RZ ;  /* 0x0000001203067224 */ /* 0x000fc800078e02ff */
[----:B------:R-:W-:-:S03]  /*0d10*/  IMAD R3, R7, R19, R6 ;  /* 0x0000001307037224 */ /* 0x000fc600078e0206 */
[----:B------:R-:W3:Y:S01]  /*0d20*/  LDC R16, c[0x0][0x658] ;  /* 0x00019600ff107b82 */ /* 0x000ee20000000800 */
[----:B------:R-:W-:Y:S01]  /*0d30*/  IMAD.IADD R3, R5, 0x1, R3 ;  /* 0x0000000105037824 */ /* 0x000fe200078e0203 */
[----:B-1----:R-:W-:Y:S01]  /*0d40*/  ISETP.NE.U32.AND P0, PT, R20, RZ, PT ;  /* 0x000000ff1400720c */ /* 0x002fe20003f05070 */
[----:B------:R-:W-:-:S03]  /*0d50*/  IMAD.MOV.U32 R5, RZ, RZ, -0x1 ;  /* 0xffffffffff057424 */ /* 0x000fc600078e00ff */
[----:B------:R-:W-:Y:S02]  /*0d60*/  ISETP.NE.AND.EX P0, PT, R21, RZ, PT, P0 ;  /* 0x000000ff1500720c */ /* 0x000fe40003f05300 */
[----:B------:R-:W1:Y:S01]  /*0d70*/  LDC R13, c[0x0][0x600] ;  /* 0x00018000ff0d7b82 */ /* 0x000e620000000800 */
[-CC-:B--2---:R-:W-:Y:S02]  /*0d80*/  SHF.R.U64 R10, R4, R8.reuse, R3.reuse ;  /* 0x00000008040a7219 */ /* 0x184fe40000001203 */
[----:B------:R-:W-:-:S05]  /*0d90*/  SHF.R.U32.HI R3, RZ, R8, R3 ;  /* 0x00000008ff037219 */ /* 0x000fca0000011603 */
[----:B------:R-:W2:Y:S01]  /*0da0*/  LDC R15, c[0x0][0x648] ;  /* 0x00019200ff0f7b82 */ /* 0x000ea20000000800 */
[-CC-:B0-----:R-:W-:Y:S02]  /*0db0*/  SHF.R.U64 R23, R10, R14.reuse, R3.reuse ;  /* 0x0000000e0a177219 */ /* 0x181fe40000001203 */
[----:B------:R-:W-:-:S05]  /*0dc0*/  SHF.R.U32.HI R3, RZ, R14, R3 ;  /* 0x0000000eff037219 */ /* 0x000fca0000011603 */
[----:B------:R-:W0:Y:S01]  /*0dd0*/  LDC R19, c[0x0][0x638] ;  /* 0x00018e00ff137b82 */ /* 0x000e220000000800 */
[-C--:B---3--:R-:W-:Y:S02]  /*0de0*/  SHF.L.U32 R2, R5, R16.reuse, RZ ;  /* 0x0000001005027219 */ /* 0x088fe400000006ff */
[--C-:B------:R-:W-:Y:S02]  /*0df0*/  SHF.R.U64 R12, R23, R16, R3.reuse ;  /* 0x00000010170c7219 */ /* 0x100fe40000001203 */
[----:B------:R-:W-:Y:S02]  /*0e00*/  LOP3.LUT R8, RZ, R2, RZ, 0x33, !PT ;  /* 0x00000002ff087212 */ /* 0x000fe400078e33ff */
[----:B------:R-:W-:Y:S01]  /*0e10*/  SHF.R.U32.HI R3, RZ, R16, R3 ;  /* 0x00000010ff037219 */ /* 0x000fe20000011603 */
[----:B------:R-:W3:Y:S01]  /*0e20*/  LDC R18, c[0x0][0x610] ;  /* 0x00018400ff127b82 */ /* 0x000ee20000000800 */
[----:B------:R-:W-:Y:S01]  /*0e30*/  IMAD.MOV.U32 R2, RZ, RZ, R12 ;  /* 0x000000ffff027224 */ /* 0x000fe200078e000c */
[----:B------:R-:W-:Y:S06]  /*0e40*/  @!P0 BRA `(.L_x_10) ;  /* 0x0000000000288947 */ /* 0x000fec0003800000 */
[----:B------:R-:W4:Y:S02]  /*0e50*/  LDC R7, c[0x0][0x64c] ;  /* 0x00019300ff077b82 */ /* 0x000f240000000800 */
[----:B----4-:R-:W-:-:S05]  /*0e60*/  IADD3 R7, P0, R12, R7, RZ ;  /* 0x000000070c077210 */ /* 0x010fca0007f1e0ff */
[----:B------:R-:W-:-:S04]  /*0e70*/  IMAD.X R9, RZ, RZ, R3, P0 ;  /* 0x000000ffff097224 */ /* 0x000fc800000e0603 */
[----:B------:R-:W-:-:S04]  /*0e80*/  IMAD.WIDE.U32 R2, R9, R20, RZ ;  /* 0x0000001409027225 */ /* 0x000fc800078e00ff */
[----:B------:R-:W-:-:S04]  /*0e90*/  IMAD.WIDE.U32 R4, P0, R7, R21, R2 ;  /* 0x0000001507047225 */ /* 0x000fc80007800002 */
[----:B------:R-:W-:Y:S01]  /*0ea0*/  IMAD.WIDE.U32 R2, R7, R20, RZ ;  /* 0x0000001407027225 */ /* 0x000fe200078e00ff */
[----:B------:R-:W-:-:S03]  /*0eb0*/  IADD3.X R7, RZ, RZ, RZ, P0, !PT ;  /* 0x000000ffff077210 */ /* 0x000fc600007fe4ff */
[----:B------:R-:W-:Y:S01]  /*0ec0*/  IMAD.MOV.U32 R6, RZ, RZ, R5 ;  /* 0x000000ffff067224 */ /* 0x000fe200078e0005 */
[----:B------:R-:W-:-:S05]  /*0ed0*/  IADD3 RZ, P0, R3, R4, RZ ;  /* 0x0000000403ff7210 */ /* 0x000fca0007f1e0ff */
[----:B------:R-:W-:-:S08]  /*0ee0*/  IMAD.WIDE.U32.X R2, R9, R21, R6, P0 ;  /* 0x0000001509027225 */ /* 0x000fd000000e0406 */
.L_x_10:
[----:B--2---:R-:W-:Y:S01]  /*0ef0*/  SHF.R.U64 R4, R2, R15, R3 ;  /* 0x0000000f02047219 */ /* 0x004fe20000001203 */
[----:B-1----:R-:W-:Y:S01]  /*0f00*/  VIADD R5, R13, 0xffffffff ;  /* 0xffffffff0d057836 */ /* 0x002fe20000000000 */
[----:B------:R-:W-:Y:S02]  /*0f10*/  SHF.L.U32 R2, R11, R16, RZ ;  /* 0x000000100b027219 */ /* 0x000fe400000006ff */
[----:B------:R-:W-:Y:S01]  /*0f20*/  LOP3.LUT R3, R23, R8, RZ, 0xc0, !PT ;  /* 0x0000000817037212 */ /* 0x000fe200078ec0ff */
[----:B------:R-:W-:Y:S01]  /*0f30*/  IMAD.MOV R6, RZ, RZ, -R4 ;  /* 0x000000ffff067224 */ /* 0x000fe200078e0a04 */
[----:B------:R-:W-:Y:S02]  /*0f40*/  SEL R0, R0, R25, !P2 ;  /* 0x0000001900007207 */ /* 0x000fe40005000000 */
[----:B------:R-:W-:Y:S01]  /*0f50*/  LOP3.LUT R5, R10, R5, RZ, 0xc0, !PT ;  /* 0x000000050a057212 */ /* 0x000fe200078ec0ff */
[----:B------:R-:W-:Y:S01]  /*0f60*/  IMAD R3, R2, R4, R3 ;  /* 0x0000000402037224 */ /* 0x000fe200078e0203 */
[----:B------:R-:W-:Y:S01]  /*0f70*/  R2UR UR6, R22 ;  /* 0x00000000160672ca */ /* 0x000fe200000e0000 */
[----:B0-----:R-:W-:-:S02]  /*0f80*/  IMAD R2, R6, R19, R12 ;  /* 0x0000001306027224 */ /* 0x001fc400078e020c */
[----:B---3--:R-:W-:Y:S02]  /*0f90*/  IMAD R0, R3, R18, R0 ;  /* 0x0000001203007224 */ /* 0x008fe400078e0200 */
[----:B------:R-:W-:Y:S02]  /*0fa0*/  IMAD R3, R2, R13, R5 ;  /* 0x0000000d02037224 */ /* 0x000fe400078e0205 */
[----:B------:R-:W-:-:S03]  /*0fb0*/  IMAD.MOV.U32 R6, RZ, RZ, 0x1 ;  /* 0x00000001ff067424 */ /* 0x000fc600078e00ff */
[----:B------:R-:W-:Y:S02]  /*0fc0*/  SEL R2, R3, R0, !P2 ;  /* 0x0000000003027207 */ /* 0x000fe40005000000 */
[----:B------:R-:W-:Y:S02]  /*0fd0*/  SEL R0, R0, R3, !P2 ;  /* 0x0000000300007207 */ /* 0x000fe40005000000 */
[----:B------:R-:W-:Y:S02]  /*0fe0*/  R2UR UR5, R2 ;  /* 0x00000000020572ca */ /* 0x000fe400000e0000 */
[----:B------:R-:W-:Y:S01]  /*0ff0*/  R2UR UR4, R0 ;  /* 0x00000000000472ca */ /* 0x000fe200000e0000 */
[----:B------:R-:W-:-:S05]  /*1000*/  IMAD.U32 R0, RZ, RZ, UR6 ;  /* 0x00000006ff007e24 */ /* 0x000fca000f8e00ff */
[----:B------:R2:W-:Y:S05]  /*1010*/  STL [R1+0x110], R0 ;  /* 0x0001100001007387 */ /* 0x0005ea0000100800 */
[----:B------:R-:W-:Y:S02]  /*1020*/  IMAD.U32 R18, RZ, RZ, UR5 ;  /* 0x00000005ff127e24 */ /* 0x000fe4000f8e00ff */
[----:B------:R-:W-:-:S07]  /*1030*/  IMAD.U32 R19, RZ, RZ, UR4 ;  /* 0x00000004ff137e24 */ /* 0x000fce000f8e00ff */
.L_x_8:
[----:B------:R-:W-:-:S08]  /*1040*/  NOP ;  /* 0x0000000000007918 */ /* 0x000fd00000000000 */
[----:B------:R-:W3:Y:S02]  /*1050*/  USETMAXREG.TRY_ALLOC.CTAPOOL UP0, 0xf0 ;  /* 0x000000f0000079c8 */ /* 0x000ee40008000600 */
[----:B---3--:R-:W-:-:S13]  /*1060*/  PLOP3.LUT P0, PT, PT, PT, UP0, 0x80, 0x0 ;  /* 0x000000000000781c */ /* 0x008fda0003f0f008 */
[----:B------:R-:W-:Y:S05]  /*1070*/  @!P0 BRA `(.L_x_8) ;  /* 0xfffffffc00f08947 */ /* 0x000fea000383ffff */
[----:B------:R-:W-:Y:S01]  /*1080*/  ULDC.64 UR4, c[0x0][0x598] ;  /* 0x0001660000047ab9 */ /* 0x000fe20000000a00 */
[----:B------:R-:W-:Y:S01]  /*1090*/  ULDC.64 UR36, c[0x0][0x208] ;  /* 0x0000820000247ab9 */ /* 0x000fe20000000a00 */
[----:B------:R-:W-:-:S04]  /*10a0*/  ISETP.NE.U32.AND P0, PT, RZ, UR4, PT ;  /* 0x00000004ff007c0c */ /* 0x000fc8000bf05070 */
[----:B------:R-:W-:-:S13]  /*10b0*/  ISETP.NE.AND.EX P0, PT, RZ, UR5, PT, P0 ;  /* 0x00000005ff007c0c */ /* 0x000fda000bf05300 */
[----:B------:R-:W-:Y:S05]  /*10c0*/  @!P0 BRA `(.L_x_11) ;  /* 0x00000000001c8947 */ /* 0x000fea0003800000 */
[----:B------:R-:W3:Y:S02]  /*10d0*/  LDC.64 R2, c[0x0][0x598] ;  /* 0x00016600ff027b82 */ /* 0x000ee40000000a00 */
[----:B---3--:R-:W3:Y:S02]  /*10e0*/  LDG.E.64 R2, desc[UR36][R2.64] ;  /* 0x0000002402027981 */ /* 0x008ee4000c1e1b00 */
[----:B---3--:R-:W-:-:S04]  /*10f0*/  ISETP.NE.U32.AND P0, PT, R2, RZ, PT ;  /* 0x000000ff0200720c */ /* 0x008fc80003f05070 */
[----:B------:R-:W-:-:S13]  /*1100*/  ISETP.NE.AND.EX P0, PT, R3, RZ, PT, P0 ;  /* 0x000000ff0300720c */ /* 0x000fda0003f05300 */
[----:B------:R-:W-:Y:S05]  /*1110*/  @!P0 BRA `(.L_x_11) ;  /* 0x0000000000088947 */ /* 0x000fea0003800000 */
[----:B------:R3:W5:Y:S01]  /*1120*/  LD.E R2, desc[UR36][R2.64] ;  /* 0x0000002402027980 */ /* 0x000762000c101900 */
[----:B------:R-:W-:Y:S05]  /*1130*/  BRA `(.L_x_12) ;  /* 0x0000000000247947 */ /* 0x000fea0003800000 */
.L_x_11:
[----:B------:R-:W-:Y:S02]  /*1140*/  ULDC.64 UR4, c[0x0][0x588] ;  /* 0x0001620000047ab9 */ /* 0x000fe40000000a00 */
[----:B------:R-:W-:-:S04]  /*1150*/  ISETP.NE.U32.AND P0, PT, RZ, UR4, PT ;  /* 0x00000004ff007c0c */ /* 0x000fc8000bf05070 */
[----:B------:R-:W-:-:S13]  /*1160*/  ISETP.NE.AND.EX P0, PT, RZ, UR5, PT, P0 ;  /* 0x00000005ff007c0c */ /* 0x000fda000bf05300 */
[----:B------:R-:W-:Y:S05]  /*1170*/  @!P0 BRA `(.L_x_13) ;  /* 0x00000000000c8947 */ /* 0x000fea0003800000 */
[----:B------:R-:W3:Y:S02]  /*1180*/  LDC.64 R2, c[0x0][0x588] ;  /* 0x00016200ff027b82 */ /* 0x000ee40000000a00 */
[----:B---3--:R4:W5:Y:S01]  /*1190*/  LDG.E R2, desc[UR36][R2.64] ;  /* 0x0000002402027981 */ /* 0x008962000c1e1900 */
[----:B------:R-:W-:Y:S05]  /*11a0*/  BRA `(.L_x_12) ;  /* 0x0000000000087947 */ /* 0x000fea0003800000 */
.L_x_13:
[----:B------:R-:W-:Y:S02]  /*11b0*/  ULDC UR4, c[0x0][0x580] ;  /* 0x0001600000047ab9 */ /* 0x000fe40000000800 */
[----:B------:R-:W-:-:S07]  /*11c0*/  IMAD.U32 R2, RZ, RZ, UR4 ;  /* 0x00000004ff027e24 */ /* 0x000fce000f8e00ff */
.L_x_12:
[----:B------:R-:W-:Y:S02]  /*11d0*/  ULDC.64 UR4, c[0x0][0x5a0] ;  /* 0x0001680000047ab9 */ /* 0x000fe40000000a00 */
[----:B------:R-:W-:-:S04]  /*11e0*/  ISETP.NE.U32.AND P0, PT, RZ, UR4, PT ;  /* 0x00000004ff007c0c */ /* 0x000fc8000bf05070 */
[----:B------:R-:W-:-:S13]  /*11f0*/  ISETP.NE.AND.EX P0, PT, RZ, UR5, PT, P0 ;  /* 0x00000005ff007c0c */ /* 0x000fda000bf05300 */
[----:B------:R-:W-:Y:S05]  /*1200*/  @!P0 BRA `(.L_x_14) ;  /* 0x00000000001c8947 */ /* 0x000fea0003800000 */
[----:B-1----:R-:W1:Y:S02]  /*1210*/  LDC.64 R4, c[0x0][0x5a0] ;  /* 0x00016800ff047b82 */ /* 0x002e640000000a00 */
[----:B-1----:R-:W2:Y:S02]  /*1220*/  LDG.E.64 R4, desc[UR36][R4.64] ;  /* 0x0000002404047981 */ /* 0x002ea4000c1e1b00 */
[----:B--2---:R-:W-:-:S04]  /*1230*/  ISETP.NE.U32.AND P0, PT, R4, RZ, PT ;  /* 0x000000ff0400720c */ /* 0x004fc80003f05070 */
[----:B------:R-:W-:-:S13]  /*1240*/  ISETP.NE.AND.EX P0, PT, R5, RZ, PT, P0 ;  /* 0x000000ff0500720c */ /* 0x000fda0003f05300 */
[----:B------:R-:W-:Y:S05]  /*1250*/  @!P0 BRA `(.L_x_14) ;  /* 0x0000000000088947 */ /* 0x000fea0003800000 */
[----:B------:R1:W5:Y:S01]  /*1260*/  LD.E R16, desc[UR36][R4.64] ;  /* 0x0000002404107980 */ /* 0x000362000c101900 */
[----:B------:R-:W-:Y:S05]  /*1270*/  BRA `(.L_x_15) ;  /* 0x0000000000247947 */ /* 0x000fea0003800000 */
.L_x_14:
[----:B------:R-:W-:Y:S02]  /*1280*/  ULDC.64 UR4, c[0x0][0x590] ;  /* 0x0001640000047ab9 */ /* 0x000fe40000000a00 */
[----:B------:R-:W-:-:S04]  /*1290*/  ISETP.NE.U32.AND P0, PT, RZ, UR4, PT ;  /* 0x00000004ff007c0c */ /* 0x000fc8000bf05070 */
[----:B------:R-:W-:-:S13]  /*12a0*/  ISETP.NE.AND.EX P0, PT, RZ, UR5, PT, P0 ;  /* 0x00000005ff007c0c */ /* 0x000fda000bf05300 */
[----:B------:R-:W-:Y:S05]  /*12b0*/  @!P0 BRA `(.L_x_16) ;  /* 0x00000000000c8947 */ /* 0x000fea0003800000 */
[----:B-1----:R-:W1:Y:S02]  /*12c0*/  LDC.64 R4, c[0x0][0x590] ;  /* 0x00016400ff047b82 */ /* 0x002e640000000a00 */
[----:B-1----:R1:W5:Y:S01]  /*12d0*/  LDG.E R16, desc[UR36][R4.64] ;  /* 0x0000002404107981 */ /* 0x002362000c1e1900 */
[----:B------:R-:W-:Y:S05]  /*12e0*/  BRA `(.L_x_15) ;  /* 0x0000000000087947 */ /* 0x000fea0003800000 */
.L_x_16:
[----:B------:R-:W-:Y:S02]  /*12f0*/  ULDC UR4, c[0x0][0x584] ;  /* 0x0001610000047ab9 */ /* 0x000fe40000000800 */
[----:B------:R-:W-:-:S07]  /*1300*/  MOV R16, UR4 ;  /* 0x0000000400107c02 */ /* 0x000fce0008000f00 */
.L_x_15:
[----:B------:R-:W-:-:S13]  /*1310*/  LOP3.LUT P0, RZ, R6, 0xff, RZ, 0xc0, !PT ;  /* 0x000000ff06ff7812 */ /* 0x000fda000780c0ff */
[----:B------:R-:W-:Y:S05]  /*1320*/  @!P0 EXIT ;  /* 0x000000000000894d */ /* 0x000fea0003800000 */
[----:B------:R-:W-:Y:S02]  /*1330*/  ULDC UR4, c[0x0][0x28c] ;  /* 0x0000a30000047ab9 */ /* 0x000fe40000000800 */
[----:B------:R-:W-:-:S04]  /*1340*/  UIADD3 UR4, UR4, 0x1f, URZ ;  /* 0x0000001f04047890 */ /* 0x000fc8000fffe03f */
[----:B------:R-:W-:-:S04]  /*1350*/  USHF.R.S32.HI UR5, URZ, 0x1f, UR4 ;  /* 0x0000001f3f057899 */ /* 0x000fc80008011404 */
[----:B------:R-:W-:-:S03]  /*1360*/  ULEA.HI UR5, UR5, UR4, URZ, 0x5 ;  /* 0x0000000405057291 */ /* 0x000fc6000f8f283f */
[----:B------:R-:W-:Y:S01]  /*1370*/  UMOV UR4, URZ ;  /* 0x0000003f00047c82 */ /* 0x000fe20008000000 */
[----:B------:R-:W-:Y:S01]  /*1380*/  USHF.R.S32.HI UR6, URZ, 0x5, UR5 ;  /* 0x000000053f067899 */ /* 0x000fe20008011405 */
[----:B---34-:R-:W-:Y:S02]  /*1390*/  IMAD.U32 R3, RZ, RZ, UR4 ;  /* 0x00000004ff037e24 */ /* 0x018fe4000f8e00ff */
[----:B------:R-:W-:Y:S02]  /*13a0*/  UMOV UR5, URZ ;  /* 0x0000003f00057c82 */ /* 0x000fe40008000000 */
[----:B--2---:R-:W-:Y:S02]  /*13b0*/  IMAD.U32 R0, RZ, RZ, UR5 ;  /* 0x00000005ff007e24 */ /* 0x004fe4000f8e00ff */
[----:B-1----:R-:W-:-:S05]  /*13c0*/  IMAD.U32 R4, RZ, RZ, UR6 ;  /* 0x00000006ff047e24 */ /* 0x002fca000f8e00ff */
[----:B------:R1:W-:Y:S04]  /*13d0*/  STL [R1+0x140], R4 ;  /* 0x0001400401007387 */ /* 0x0003e80000100800 */
[----:B------:R1:W-:Y:S04]  /*13e0*/  STL [R1+0x13c], R0 ;  /* 0x00013c0001007387 */ /* 0x0003e80000100800 */
[----:B------:R1:W-:Y:S02]  /*13f0*/  STL [R1+0x134], R3 ;  /* 0x0001340301007387 */ /* 0x0003e40000100800 */
.L_x_556:
[----:B-1----:R-:W1:Y:S01]  /*1400*/  S2R R0, SR_TID.X ;  /* 0x0000000000007919 */ /* 0x002e620000002100 */
[----:B------:R-:W2:Y:S01]  /*1410*/  S2UR UR6, SR_CgaCtaId ;  /* 0x00000000000679c3 */ /* 0x000ea20000008800 */
[----:B------:R-:W-:Y:S02]  /*1420*/  UMOV UR39, 0x400 ;  /* 0x0000040000277882 */ /* 0x000fe40000000000 */
[----:B--2---:R-:W-:Y:S01]  /*1430*/  ULEA UR39, UR6, UR39, 0x18 ;  /* 0x0000002706277291 */ /* 0x004fe2000f8ec03f */
[----:B-1----:R-:W-:-:S04]  /*1440*/  LOP3.LUT R0, R0, 0x80, RZ, 0xc0, !PT ;  /* 0x0000008000007812 */ /* 0x002fc800078ec0ff */
[----:B------:R-:W-:-:S06]  /*1450*/  SHF.R.U32.HI R0, RZ, 0x7, R0 ;  /* 0x00000007ff007819 */ /* 0x000fcc0000011600 */
[----:B------:R-:W1:Y:S02]  /*1460*/  SHFL.IDX PT, R0, R0, RZ, 0x1f ;  /* 0x00001fff00007589 */ /* 0x000e6400000e0000 */
[----:B-1----:R-:W-:-:S13]  /*1470*/  R2UR UR4, R0 ;  /* 0x00000000000472ca */ /* 0x002fda00000e0000 */
[----:B------:R-:W-:-:S04]  /*1480*/  ULEA.HI UR5, UR4, UR4, URZ, 0x1 ;  /* 0x0000000404057291 */ /* 0x000fc8000f8f083f */
[----:B------:R-:W-:-:S04]  /*1490*/  ULOP3.LUT UR5, UR5, 0xffffe, URZ, 0xc0, !UPT ;  /* 0x000ffffe05057892 */ /* 0x000fc8000f8ec03f */
[----:B------:R-:W-:-:S03]  /*14a0*/  UIADD3 UR5, UR4, -UR5, URZ ;  /* 0x8000000504057290 */ /* 0x000fc6000fffe03f */
[----:B------:R-:W-:Y:S01]  /*14b0*/  ULDC UR4, c[0x0][0x28c] ;  /* 0x0000a30000047ab9 */ /* 0x000fe20000000800 */
[----:B------:R-:W-:Y:S01]  /*14c0*/  ULEA UR5, UR5, UR39, 0xc ;  /* 0x0000002705057291 */ /* 0x000fe2000f8e603f */
[----:B------:R-:W-:-:S03]  /*14d0*/  ISETP.LT.AND P0, PT, RZ, UR4, PT ;  /* 0x00000004ff007c0c */ /* 0x000fc6000bf01270 */
[----:B------:R-:W-:-:S04]  /*14e0*/  UIADD3 UR5, UR5, 0x180, URZ ;  /* 0x0000018005057890 */ /* 0x000fc8000fffe03f */
[----:B------:R-:W-:-:S04]  /*14f0*/  USHF.R.U32.HI UR5, URZ, 0x4, UR5 ;  /* 0x000000043f057899 */ /* 0x000fc80008011605 */
[----:B------:R-:W-:Y:S02]  /*1500*/  ULOP3.LUT UR60, UR5, 0x3fff, URZ, 0xc0, !UPT ;  /* 0x00003fff053c7892 */ /* 0x000fe4000f8ec03f */
[----:B0----5:R-:W-:Y:S10]  /*1510*/  @P0 BRA `(.L_x_17) ;  /* 0x0000000000400947 */ /* 0x021ff40003800000 */
[----:B------:R-:W-:Y:S01]  /*1520*/  MOV R0, 0x0 ;  /* 0x0000000000007802 */ /* 0x000fe20000000f00 */
[----:B------:R-:W-:Y:S01]  /*1530*/  ULDC.64 UR4, c[0x4][0x68] ;  /* 0x01001a0000047ab9 */ /* 0x000fe20000000a00 */
[----:B------:R-:W-:Y:S01]  /*1540*/  ULDC.64 UR6, c[0x4][0x8] ;  /* 0x0100020000067ab9 */ /* 0x000fe20000000a00 */
[----:B------:R-:W-:Y:S01]  /*1550*/  IMAD.U32 R4, RZ, RZ, UR4 ;  /* 0x00000004ff047e24 */ /* 0x000fe2000f8e00ff */
[----:B------:R1:W2:Y:S01]  /*1560*/  LDC.64 R14, c[0x4][R0] ;  /* 0x01000000000e7b82 */ /* 0x0002a20000000a00 */
[----:B------:R-:W-:Y:S01]  /*1570*/  IMAD.U32 R5, RZ, RZ, UR5 ;  /* 0x00000005ff057e24 */ /* 0x000fe2000f8e00ff */
[----:B------:R-:W-:Y:S01]  /*1580*/  ULDC.64 UR4, c[0x4][0x70] ;  /* 0x01001c0000047ab9 */ /* 0x000fe20000000a00 */
[----:B------:R-:W-:Y:S01]  /*1590*/  IMAD.U32 R10, RZ, RZ, UR6 ;  /* 0x00000006ff0a7e24 */ /* 0x000fe2000f8e00ff */
[----:B------:R-:W-:Y:S01]  /*15a0*/  MOV R11, UR7 ;  /* 0x00000007000b7c02 */ /* 0x000fe20008000f00 */
[----:B------:R-:W-:Y:S02]  /*15b0*/  IMAD.U32 R6, RZ, RZ, UR4 ;  /* 0x00000004ff067e24 */ /* 0x000fe4000f8e00ff */
[----:B------:R-:W-:-:S02]  /*15c0*/  IMAD.U32 R7, RZ, RZ, UR5 ;  /* 0x00000005ff077e24 */ /* 0x000fc4000f8e00ff */
[----:B------:R-:W-:Y:S02]  /*15d0*/  IMAD.MOV.U32 R8, RZ, RZ, 0x1e1 ;  /* 0x000001e1ff087424 */ /* 0x000fe400078e00ff */
[----:B------:R-:W-:Y:S02]  /*15e0*/  IMAD.MOV.U32 R12, RZ, RZ, 0x1 ;  /* 0x00000001ff0c7424 */ /* 0x000fe400078e00ff */
[----:B-1----:R-:W-:-:S07]  /*15f0*/  IMAD.MOV.U32 R13, RZ, RZ, RZ ;  /* 0x000000ffff0d7224 */ /* 0x002fce00078e00ff */
[----:B------:R-:W-:-:S07]  /*1600*/  LEPC R20, `(.L_x_17) ;  /* 0x000000001014794e */ /* 0x000fce0000000000 */
[----:B0-2--5:R-:W-:Y:S05]  /*1610*/  CALL.ABS.NOINC R14 ;  /* 0x000000000e007343 */ /* 0x025fea0003c00000 */
.L_x_17:
[----:B------:R-:W2:Y:S02]  /*1620*/  LDL R20, [R1+0x10c] ;  /* 0x00010c0001147983 */ /* 0x000ea40000100800 */
[----:B--2---:R-:W-:-:S13]  /*1630*/  R2UR UR4, R20 ;  /* 0x00000000140472ca */ /* 0x004fda00000e0000 */
[----:B------:R-:W-:-:S06]  /*1640*/  ULOP3.LUT UR4, UR4, 0x1, URZ, 0xfc, !UPT ;  /* 0x0000000104047892 */ /* 0x000fcc000f8efc3f */
[----:B------:R-:W-:-:S05]  /*1650*/  IMAD.U32 R0, RZ, RZ, UR4 ;  /* 0x00000004ff007e24 */ /* 0x000fca000f8e00ff */
[----:B------:R-:W-:-:S13]  /*1660*/  ISETP.NE.AND P0, PT, R0, 0x3, PT ;  /* 0x000000030000780c */ /* 0x000fda0003f05270 */
[----:B------:R-:W-:Y:S05]  /*1670*/  @!P0 BRA `(.L_x_18) ;  /* 0x0000000000048947 */ /* 0x000fea0003800000 */
[----:B------:R-:W-:Y:S01]  /*1680*/  BPT.TRAP 0x1 ;  /* 0x000000040000795c */ /* 0x000fe20000300000 */
.L_x_18:
[----:B------:R-:W2:Y:S04]  /*1690*/  LDL R3, [R1+0x134] ;  /* 0x0001340001037983 */ /* 0x000ea80000100800 */
[----:B------:R-:W3:Y:S01]  /*16a0*/  LDL R0, [R1+0x13c] ;  /* 0x00013c0001007983 */ /* 0x000ee20000100800 */
[----:B--2---:R-:W-:Y:S02]  /*16b0*/  R2UR UR5, R3 ;  /* 0x00000000030572ca */ /* 0x004fe400000e0000 */
[----:B---3--:R-:W-:-:S11]  /*16c0*/  R2UR UR4, R0 ;  /* 0x00000000000472ca */ /* 0x008fd600000e0000 */
[----:B------:R-:W-:Y:S02]  /*16d0*/  IMAD.U32 R3, RZ, RZ, UR5 ;  /* 0x00000005ff037e24 */ /* 0x000fe4000f8e00ff */
[----:B------:R-:W-:-:S03]  /*16e0*/  IMAD.U32 R0, RZ, RZ, UR4 ;  /* 0x00000004ff007e24 */ /* 0x000fc6000f8e00ff */
[----:B------:R-:W-:Y:S02]  /*16f0*/  LEA R3, R3, UR39, 0x3 ;  /* 0x0000002703037c11 */ /* 0x000fe4000f8e18ff */
[----:B------:R-:W-:-:S04]  /*1700*/  SHF.L.U32 R0, R0, 0x1f, RZ ;  /* 0x0000001f00007819 */ /* 0x000fc800000006ff */
[----:B------:R1:W2:Y:S01]  /*1710*/  SYNCS.PHASECHK.TRANS64.TRYWAIT P1, [R3+URZ], R0 ;  /* 0x00000000030075a7 */ /* 0x0002a2000802017f */
[----:B------:R-:W-:Y:S05]  /*1720*/  @!P0 BRA `(.L_x_19) ;  /* 0x0000000000048947 */ /* 0x000fea0003800000 */
[----:B------:R-:W-:Y:S01]  /*1730*/  BPT.TRAP 0x1 ;  /* 0x000000040000795c */ /* 0x000fe20000300000 */
.L_x_19:
[----:B--2---:R-:W-:Y:S05]  /*1740*/  @P1 BRA `(.L_x_20) ;  /* 0x0000000000081947 */ /* 0x004fea0003800000 */
[----:B------:R-:W2:Y:S02]  /*1750*/  SYNCS.PHASECHK.TRANS64.TRYWAIT P1, [R3+URZ], R0 ;  /* 0x00000000030075a7 */ /* 0x000ea4000802017f */
[----:B--2---:R-:W-:Y:S05]  /*1760*/  @!P1 BRA `(.L_x_21) ;  /* 0x000001ac00989947 */ /* 0x004fea0003800000 */
.L_x_20:
[----:B------:R-:W3:Y:S02]  /*1770*/  LDL R4, [R1+0x140] ;  /* 0x0001400001047983 */ /* 0x000ee40000100800 */
[----:B---3--:R-:W-:-:S13]  /*1780*/  R2UR UR5, R4 ;  /* 0x00000000040572ca */ /* 0x008fda00000e0000 */
[----:B------:R-:W-:-:S04]  /*1790*/  UISETP.LT.AND UP0, UPT, UR5, 0x1, UPT ;  /* 0x000000010500788c */ /* 0x000fc8000bf01270 */
[----:B------:R-:W-:-:S06]  /*17a0*/  USEL UR4, UR5, 0x1, UP0 ;  /* 0x0000000105047887 */ /* 0x000fcc0008000000 */
[----:B------:R-:W-:-:S05]  /*17b0*/  IMAD.U32 R5, RZ, RZ, UR4 ;  /* 0x00000004ff057e24 */ /* 0x000fca000f8e00ff */
[----:B------:R-:W-:Y:S01]  /*17c0*/  IADD3 R5, -R5, UR5, RZ ;  /* 0x0000000505057c10 */ /* 0x000fe2000fffe1ff */
[----:B------:R-:W-:Y:S05]  /*17d0*/  WARPSYNC.ALL ;  /* 0x0000000000007948 */ /* 0x000fea0003800000 */
[----:B------:R-:W-:Y:S01]  /*17e0*/  ISETP.GE.AND P1, PT, R5, 0x1, PT ;  /* 0x000000010500780c */ /* 0x000fe20003f26270 */
[----:B------:R-:W3:Y:S01]  /*17f0*/  LDL R11, [R1+0x134] ;  /* 0x00013400010b7983 */ /* 0x000ee20000100800 */
[----:B------:R-:W-:Y:S01]  /*1800*/  UIADD3 UR4, UR39, 0x24180, URZ ;  /* 0x0002418027047890 */ /* 0x000fe2000fffe03f */
[----:B0-----:R-:W-:Y:S01]  /*1810*/  WARPGROUP.ARRIVE ;  /* 0x00000000000079c5 */ /* 0x001fe20000000000 */
[----:B------:R-:W-:Y:S01]  /*1820*/  ULOP3.LUT UR60, UR60, 0x10000, URZ, 0xfc, !UPT ;  /* 0x000100003c3c7892 */ /* 0x000fe2000f8efc3f */
[----:B------:R-:W-:Y:S01]  /*1830*/  MOV R6, UR39 ;  /* 0x0000002700067c02 */ /* 0x000fe20008000f00 */
[----:B------:R-:W-:Y:S01]  /*1840*/  USHF.R.U32.HI UR4, URZ, 0x4, UR4 ;  /* 0x000000043f047899 */ /* 0x000fe20008011604 */
[----:B-12---:R-:W-:Y:S01]  /*1850*/  MOV R3, UR37 ;  /* 0x0000002500037c02 */ /* 0x006fe20008000f00 */
[----:B------:R-:W-:Y:S01]  /*1860*/  UMOV UR41, 0x80000020 ;  /* 0x8000002000297882 */ /* 0x000fe20000000000 */
[----:B------:R-:W-:Y:S01]  /*1870*/  UMOV UR43, 0x80000020 ;  /* 0x80000020002b7882 */ /* 0x000fe20000000000 */
[----:B------:R-:W-:Y:S01]  /*1880*/  ULOP3.LUT UR4, UR4, 0x3fff, URZ, 0xc0, !UPT ;  /* 0x00003fff04047892 */ /* 0x000fe2000f8ec03f */
[----:B------:R-:W-:Y:S01]  /*1890*/  MOV R4, UR36 ;  /* 0x0000002400047c02 */ /* 0x000fe20008000f00 */
[----:B------:R-:W-:Y:S01]  /*18a0*/  UMOV UR49, UR41 ;  /* 0x0000002900317c82 */ /* 0x000fe20008000000 */
[----:B------:R-:W-:Y:S01]  /*18b0*/  UMOV UR51, 0x80000020 ;  /* 0x8000002000337882 */ /* 0x000fe20000000000 */
[----:B------:R-:W-:Y:S01]  /*18c0*/  ULOP3.LUT UR61, UR4, 0x10000, URZ, 0xfc, !UPT ;  /* 0x00010000043d7892 */ /* 0x000fe2000f8efc3f */
[----:B------:R-:W-:Y:S01]  /*18d0*/  UMOV UR17, UR41 ;  /* 0x0000002900117c82 */ /* 0x000fe20008000000 */
[----:B------:R-:W-:Y:S01]  /*18e0*/  UMOV UR19, 0x80000020 ;  /* 0x8000002000137882 */ /* 0x000fe20000000000 */
        /* <DEDUP_REMOVED lines=8> */
[----:B------:R-:W-:Y:S01]  /*1970*/  UMOV UR7, 0x80000020 ;  /* 0x8000002000077882 */ /* 0x000fe20000000000 */
[----:B------:R-:W-:Y:S01]  /*1980*/  UMOV UR25, UR41 ;  /* 0x0000002900197c82 */ /* 0x000fe20008000000 */
[----:B------:R-:W-:Y:S01]  /*1990*/  UMOV UR29, UR41 ;  /* 0x00000029001d7c82 */ /* 0x000fe20008000000 */
[----:B------:R-:W-:Y:S01]  /*19a0*/  UMOV UR31, 0x80000020 ;  /* 0x80000020001f7882 */ /* 0x000fe20000000000 */
[----:B------:R-:W-:Y:S01]  /*19b0*/  UMOV UR33, UR41 ;  /* 0x0000002900217c82 */ /* 0x000fe20008000000 */
[----:B------:R-:W-:Y:S01]  /*19c0*/  UMOV UR35, 0x80000020 ;  /* 0x8000002000237882 */ /* 0x000fe20000000000 */
[----:B------:R-:W-:Y:S01]  /*19d0*/  UMOV UR47, UR43 ;  /* 0x0000002b002f7c82 */ /* 0x000fe20008000000 */
[----:B---3--:R-:W-:-:S13]  /*19e0*/  R2UR UR5, R11 ;  /* 0x000000000b0572ca */ /* 0x008fda00000e0000 */
[----:B------:R-:W-:Y:S02]  /*19f0*/  UIMAD UR27, UR5, 0x600, UR60 ;  /* 0x00000600051b78a4 */ /* 0x000fe4000f8e023c */
[----:B------:R-:W-:-:S03]  /*1a00*/  UIMAD UR38, UR5, 0x2c0, UR61 ;  /* 0x000002c0052678a4 */ /* 0x000fc6000f8e023d */
[----:B------:R-:W-:Y:S01]  /*1a10*/  UMOV UR5, UR41 ;  /* 0x0000002900057c82 */ /* 0x000fe20008000000 */
[----:B------:R-:W-:Y:S01]  /*1a20*/  UIADD3 UR50, UR38, 0x40, URZ ;  /* 0x0000004026327890 */ /* 0x000fe2000fffe03f */
[----:B------:R-:W-:Y:S02]  /*1a30*/  UMOV UR40, UR27 ;  /* 0x0000001b00287c82 */ /* 0x000fe40008000000 */
[----:B------:R-:W-:Y:S01]  /*1a40*/  UMOV UR42, UR38 ;  /* 0x00000026002a7c82 */ /* 0x000fe20008000000 */
[----:B------:R-:W-:Y:S01]  /*1a50*/  UMOV UR48, UR40 ;  /* 0x0000002800307c82 */ /* 0x000fe20008000000 */
[----:B------:R-:W-:Y:S01]  /*1a60*/  HGMMA.64x16x16.F32 R20, gdesc[UR40], RZ, !UPT, gsb0 ;  /* 0x00200000281479f0 */ /* 0x000fe2000c0008ff */
[----:B------:R-:W-:Y:S02]  /*1a70*/  UIADD3 UR18, UR38, 0x80, URZ ;  /* 0x0000008026127890 */ /* 0x000fe4000fffe03f */
[----:B------:R-:W-:Y:S01]  /*1a80*/  MOV R0, UR38 ;  /* 0x0000002600007c02 */ /* 0x000fe20008000f00 */
[----:B------:R-:W-:Y:S01]  /*1a90*/  UMOV UR16, UR40 ;  /* 0x0000002800107c82 */ /* 0x000fe20008000000 */
[----:B------:R-:W-:Y:S01]  /*1aa0*/  UIADD3 UR54, UR38, 0xc0, URZ ;  /* 0x000000c026367890 */ /* 0x000fe2000fffe03f */
        /* <DEDUP_REMOVED lines=11> */
[----:B------:R-:W-:Y:S01]  /*1b60*/  UMOV UR24, UR40 ;  /* 0x0000002800187c82 */ /* 0x000fe20008000000 */
[----:B------:R-:W-:Y:S01]  /*1b70*/  UMOV UR27, 0x80000020 ;  /* 0x80000020001b7882 */ /* 0x000fe20000000000 */
[----:B------:R-:W-:Y:S01]  /*1b80*/  UIADD3 UR30, UR38, 0x240, URZ ;  /* 0x00000240261e7890 */ /* 0x000fe2000fffe03f */
[----:B------:R-:W-:Y:S01]  /*1b90*/  MOV R10, UR27 ;  /* 0x0000001b000a7c02 */ /* 0x000fe20008000f00 */
[----:B------:R-:W-:Y:S01]  /*1ba0*/  UMOV UR28, UR40 ;  /* 0x00000028001c7c82 */ /* 0x000fe20008000000 */
[----:B------:R-:W-:Y:S01]  /*1bb0*/  UIADD3 UR34, UR38, 0x280, URZ ;  /* 0x0000028026227890 */ /* 0x000fe2000fffe03f */
[----:B------:R-:W-:Y:S01]  /*1bc0*/  MOV R9, UR26 ;  /* 0x0000001a00097c02 */ /* 0x000fe20008000f00 */
[----:B------:R-:W-:Y:S01]  /*1bd0*/  UMOV UR32, UR40 ;  /* 0x0000002800207c82 */ /* 0x000fe20008000000 */
[----:B------:R-:W-:Y:S01]  /*1be0*/  UMOV UR46, UR42 ;  /* 0x0000002a002e7c82 */ /* 0x000fe20008000000 */
[----:B------:R-:W-:Y:S01]  /*1bf0*/  UIADD3 UR40, UR39, 0x400, URZ ;  /* 0x0000040027287890 */ /* 0x000fe2000fffe03f */
[----:B------:R-:W-:Y:S01]  /*1c00*/  UMOV UR41, 0x80000020 ;  /* 0x8000002000297882 */ /* 0x000fe20000000000 */
[----:B------:R-:W-:Y:S01]  /*1c10*/  UMOV UR38, UR10 ;  /* 0x0000000a00267c82 */ /* 0x000fe20008000000 */
[----:B------:R-:W-:Y:S01]  /*1c20*/  UMOV UR59, UR41 ;  /* 0x00000029003b7c82 */ /* 0x000fe20008000000 */
[----:B------:R-:W-:Y:S01]  /*1c30*/  UMOV UR57, UR41 ;  /* 0x0000002900397c82 */ /* 0x000fe20008000000 */
[----:B------:R-:W-:-:S02]  /*1c40*/  UMOV UR37, UR41 ;  /* 0x0000002900257c82 */ /* 0x000fc40008000000 */
[----:B------:R-:W-:Y:S01]  /*1c50*/  UMOV UR58, UR40 ;  /* 0x00000028003a7c82 */ /* 0x000fe20008000000 */
[----:B------:R-:W-:Y:S01]  /*1c60*/  UMOV UR56, UR40 ;  /* 0x0000002800387c82 */ /* 0x000fe20008000000 */
[----:B------:R-:W-:Y:S01]  /*1c70*/  UMOV UR36, UR40 ;  /* 0x0000002800247c82 */ /* 0x000fe20008000000 */
[----:B------:R-:W-:Y:S02]  /*1c80*/  WARPGROUP.DEPBAR.LE gsb0, 0x0 ;  /* 0x00008000000079c5 */ /* 0x000fe40000010000 */
[----:B------:R-:W-:Y:S01]  /*1c90*/  IMAD.MOV.U32 R55, RZ, RZ, R20 ;  /* 0x000000ffff377224 */ /* 0x000fe200078e0014 */
[----:B------:R-:W-:Y:S01]  /*1ca0*/  MOV R54, R21 ;  /* 0x0000001500367202 */ /* 0x000fe20000000f00 */
[----:B------:R-:W-:Y:S02]  /*1cb0*/  IMAD.MOV.U32 R53, RZ, RZ, R22 ;  /* 0x000000ffff357224 */ /* 0x000fe400078e0016 */
[----:B------:R-:W-:Y:S02]  /*1cc0*/  IMAD.MOV.U32 R52, RZ, RZ, R23 ;  /* 0x000000ffff347224 */ /* 0x000fe400078e0017 */
[----:B------:R-:W-:-:S02]  /*1cd0*/  IMAD.MOV.U32 R51, RZ, RZ, R24 ;  /* 0x000000ffff337224 */ /* 0x000fc400078e0018 */
[----:B------:R-:W-:Y:S02]  /*1ce0*/  IMAD.MOV.U32 R50, RZ, RZ, R25 ;  /* 0x000000ffff327224 */ /* 0x000fe400078e0019 */
[----:B------:R-:W-:Y:S02]  /*1cf0*/  IMAD.MOV.U32 R49, RZ, RZ, R26 ;  /* 0x000000ffff317224 */ /* 0x000fe400078e001a */
[----:B------:R-:W-:Y:S02]  /*1d00*/  IMAD.MOV.U32 R48, RZ, RZ, R27 ;  /* 0x000000ffff307224 */ /* 0x000fe400078e001b */
[----:B------:R-:W-:-:S06]  /*1d10*/  WARPGROUP.ARRIVE ;  /* 0x00000000000079c5 */ /* 0x000fcc0000000000 */
[----:B------:R-:W-:Y:S03]  /*1d20*/  HGMMA.64x16x16.F32 R20, gdesc[UR48], RZ, !UPT, gsb0 ;  /* 0x00200000301479f0 */ /* 0x000fe6000c0008ff */
[----:B------:R-:W-:Y:S02]  /*1d30*/  WARPGROUP.DEPBAR.LE gsb0, 0x0 ;  /* 0x00008000000079c5 */ /* 0x000fe40000010000 */
[----:B------:R-:W-:Y:S01]  /*1d40*/  WARPGROUP.ARRIVE ;  /* 0x00000000000079c5 */ /* 0x000fe20000000000 */
[----:B------:R-:W-:Y:S01]  /*1d50*/  IMAD.MOV.U32 R75, RZ, RZ, R24 ;  /* 0x000000ffff4b7224 */ /* 0x000fe200078e0018 */
[----:B------:R-:W-:Y:S01]  /*1d60*/  MOV R77, R22 ;  /* 0x00000016004d7202 */ /* 0x000fe20000000f00 */
[----:B------:R-:W-:Y:S02]  /*1d70*/  IMAD.MOV.U32 R74, RZ, RZ, R25 ;  /* 0x000000ffff4a7224 */ /* 0x000fe400078e0019 */
[----:B------:R-:W-:Y:S01]  /*1d80*/  IMAD.MOV.U32 R73, RZ, RZ, R26 ;  /* 0x000000ffff497224 */ /* 0x000fe200078e001a */
[----:B------:R-:W-:Y:S01]  /*1d90*/  HGMMA.64x16x16.F32 R32, gdesc[UR16], RZ, !UPT, gsb0 ;  /* 0x00200000102079f0 */ /* 0x000fe2000c0008ff */
[----:B------:R-:W-:-:S02]  /*1da0*/  IMAD.MOV.U32 R72, RZ, RZ, R27 ;  /* 0x000000ffff487224 */ /* 0x000fc400078e001b */
[----:B------:R-:W-:Y:S02]  /*1db0*/  IMAD.MOV.U32 R79, RZ, RZ, R20 ;  /* 0x000000ffff4f7224 */ /* 0x000fe400078e0014 */
[----:B------:R-:W-:Y:S02]  /*1dc0*/  IMAD.MOV.U32 R78, RZ, RZ, R21 ;  /* 0x000000ffff4e7224 */ /* 0x000fe400078e0015 */
[----:B------:R-:W-:Y:S01]  /*1dd0*/  IMAD.MOV.U32 R76, RZ, RZ, R23 ;  /* 0x000000ffff4c7224 */ /* 0x000fe200078e0017 */
[----:B------:R-:W-:Y:S02]  /*1de0*/  WARPGROUP.DEPBAR.LE gsb0, 0x0 ;  /* 0x00008000000079c5 */ /* 0x000fe40000010000 */
[----:B------:R-:W-:Y:S01]  /*1df0*/  WARPGROUP.ARRIVE ;  /* 0x00000000000079c5 */ /* 0x000fe20000000000 */
[----:B------:R-:W-:Y:S01]  /*1e00*/  IMAD.MOV.U32 R31, RZ, RZ, R32 ;  /* 0x000000ffff1f7224 */ /* 0x000fe200078e0020 */
[----:B------:R-:W-:Y:S01]  /*1e10*/  MOV R28, R35 ;  /* 0x00000023001c7202 */ /* 0x000fe20000000f00 */
[----:B------:R-:W-:-:S02]  /*1e20*/  IMAD.MOV.U32 R30, RZ, RZ, R33 ;  /* 0x000000ffff1e7224 */ /* 0x000fc400078e0021 */
[----:B------:R-:W-:Y:S01]  /*1e30*/  IMAD.MOV.U32 R29, RZ, RZ, R34 ;  /* 0x000000ffff1d7224 */ /* 0x000fe200078e0022 */
[----:B------:R-:W-:Y:S01]  /*1e40*/  HGMMA.64x16x16.F32 R208, gdesc[UR52], RZ, !UPT, gsb0 ;  /* 0x0020000034d079f0 */ /* 0x000fe2000c0008ff */
[----:B------:R-:W-:Y:S02]  /*1e50*/  IMAD.MOV.U32 R27, RZ, RZ, R36 ;  /* 0x000000ffff1b7224 */ /* 0x000fe400078e0024 */
[----:B------:R-:W-:Y:S02]  /*1e60*/  IMAD.MOV.U32 R26, RZ, RZ, R37 ;  /* 0x000000ffff1a7224 */ /* 0x000fe400078e0025 */
[----:B------:R-:W-:Y:S02]  /*1e70*/  IMAD.MOV.U32 R25, RZ, RZ, R38 ;  /* 0x000000ffff197224 */ /* 0x000fe400078e0026 */
[----:B------:R-:W-:Y:S01]  /*1e80*/  IMAD.MOV.U32 R24, RZ, RZ, R39 ;  /* 0x000000ffff187224 */ /* 0x000fe200078e0027 */
[----:B------:R-:W-:Y:S02]  /*1e90*/  WARPGROUP.DEPBAR.LE gsb0, 0x0 ;  /* 0x00008000000079c5 */ /* 0x000fe40000010000 */
[----:B------:R-:W-:Y:S01]  /*1ea0*/  WARPGROUP.ARRIVE ;  /* 0x00000000000079c5 */ /* 0x000fe20000000000 */
[----:B------:R0:W-:Y:S04]  /*1eb0*/  STL.64 [R1+0x1e0], R214 ;  /* 0x0001e0d601007387 */ /* 0x0001e80000100a00 */
[----:B------:R1:W-:Y:S01]  /*1ec0*/  STL.64 [R1+0x1d8], R212 ;  /* 0x0001d8d401007387 */ /* 0x0003e20000100a00 */
[----:B------:R-:W-:Y:S03]  /*1ed0*/  HGMMA.64x16x16.F32 R184, gdesc[UR12], RZ, !UPT, gsb0 ;  /* 0x002000000cb879f0 */ /* 0x000fe6000c0008ff */
[----:B------:R2:W-:Y:S04]  /*1ee0*/  STL.64 [R1+0x1d0], R210 ;  /* 0x0001d0d201007387 */ /* 0x0005e80000100a00 */
[----:B------:R3:W-:Y:S01]  /*1ef0*/  STL.64 [R1+0x1c8], R208 ;  /* 0x0001c8d001007387 */ /* 0x0007e20000100a00 */
[----:B0-----:R-:W-:Y:S01]  /*1f00*/  MOV R214, R73 ;  /* 0x0000004900d67202 */ /* 0x001fe20000000f00 */
[----:B------:R-:W-:-:S02]  /*1f10*/  IMAD.MOV.U32 R215, RZ, RZ, R72 ;  /* 0x000000ffffd77224 */ /* 0x000fc400078e0048 */
[----:B-1----:R-:W-:Y:S02]  /*1f20*/  IMAD.MOV.U32 R212, RZ, RZ, R75 ;  /* 0x000000ffffd47224 */ /* 0x002fe400078e004b */
[----:B------:R-:W-:Y:S02]  /*1f30*/  IMAD.MOV.U32 R213, RZ, RZ, R74 ;  /* 0x000000ffffd57224 */ /* 0x000fe400078e004a */
[----:B--2---:R-:W-:Y:S02]  /*1f40*/  IMAD.MOV.U32 R210, RZ, RZ, R77 ;  /* 0x000000ffffd27224 */ /* 0x004fe400078e004d */
[----:B------:R-:W-:Y:S02]  /*1f50*/  IMAD.MOV.U32 R211, RZ, RZ, R76 ;  /* 0x000000ffffd37224 */ /* 0x000fe400078e004c */
[----:B---3--:R-:W-:Y:S02]  /*1f60*/  IMAD.MOV.U32 R208, RZ, RZ, R79 ;  /* 0x000000ffffd07224 */ /* 0x008fe400078e004f */
[----:B------:R-:W-:Y:S01]  /*1f70*/  IMAD.MOV.U32 R209, RZ, RZ, R78 ;  /* 0x000000ffffd17224 */ /* 0x000fe200078e004e */
[----:B------:R-:W-:-:S02]  /*1f80*/  WARPGROUP.DEPBAR.LE gsb0, 0x0 ;  /* 0x00008000000079c5 */ /* 0x000fc40000010000 */
[----:B------:R-:W-:Y:S01]  /*1f90*/  WARPGROUP.ARRIVE ;  /* 0x00000000000079c5 */ /* 0x000fe20000000000 */
[----:B------:R0:W-:Y:S04]  /*1fa0*/  STL.64 [R1+0x200], R190 ;  /* 0x000200be01007387 */ /* 0x0001e80000100a00 */
[----:B------:R1:W-:Y:S01]  /*1fb0*/  STL.64 [R1+0x1f8], R188 ;  /* 0x0001f8bc01007387 */ /* 0x0003e20000100a00 */
[----:B------:R-:W-:Y:S01]  /*1fc0*/  HGMMA.64x16x16.F32 R160, gdesc[UR8], RZ, !UPT, gsb0 ;  /* 0x0020000008a079f0 */ /* 0x000fe2000c0008ff */
[----:B------:R-:W-:Y:S02]  /*1fd0*/  UIADD3 UR8, UR39, 0x2, URZ ;  /* 0x0000000227087890 */ /* 0x000fe4000fffe03f */
[----:B------:R2:W-:Y:S04]  /*1fe0*/  STL.64 [R1+0x1f0], R186 ;  /* 0x0001f0ba01007387 */ /* 0x0005e80000100a00 */
[----:B------:R3:W-:Y:S01]  /*1ff0*/  STL.64 [R1+0x1e8], R184 ;  /* 0x0001e8b801007387 */ /* 0x0007e20000100a00 */
[----:B0-----:R-:W-:Y:S01]  /*2000*/  IMAD.MOV.U32 R190, RZ, RZ, R49 ;  /* 0x000000ffffbe7224 */ /* 0x001fe200078e0031 */
[----:B------:R-:W-:Y:S01]  /*2010*/  MOV R191, R48 ;  /* 0x0000003000bf7202 */ /* 0x000fe20000000f00 */
[----:B-1----:R-:W-:-:S02]  /*2020*/  IMAD.MOV.U32 R188, RZ, RZ, R51 ;  /* 0x000000ffffbc7224 */ /* 0x002fc400078e0033 */
[----:B------:R-:W-:Y:S02]  /*2030*/  IMAD.MOV.U32 R189, RZ, RZ, R50 ;  /* 0x000000ffffbd7224 */ /* 0x000fe400078e0032 */
[----:B--2---:R-:W-:Y:S02]  /*2040*/  IMAD.MOV.U32 R186, RZ, RZ, R53 ;  /* 0x000000ffffba7224 */ /* 0x004fe400078e0035 */
[----:B------:R-:W-:Y:S02]  /*2050*/  IMAD.MOV.U32 R187, RZ, RZ, R52 ;  /* 0x000000ffffbb7224 */ /* 0x000fe400078e0034 */
[----:B---3--:R-:W-:Y:S02]  /*2060*/  IMAD.MOV.U32 R184, RZ, RZ, R55 ;  /* 0x000000ffffb87224 */ /* 0x008fe400078e0037 */
[----:B------:R-:W-:Y:S01]  /*2070*/  IMAD.MOV.U32 R185, RZ, RZ, R54 ;  /* 0x000000ffffb97224 */ /* 0x000fe200078e0036 */
[----:B------:R-:W-:Y:S02]  /*2080*/  WARPGROUP.DEPBAR.LE gsb0, 0x0 ;  /* 0x00008000000079c5 */ /* 0x000fe40000010000 */
[----:B------:R-:W-:-:S06]  /*2090*/  WARPGROUP.ARRIVE ;  /* 0x00000000000079c5 */ /* 0x000fcc0000000000 */
[----:B------:R-:W-:Y:S03]  /*20a0*/  HGMMA.64x16x16.F32 R136, gdesc[UR20], RZ, !UPT, gsb0 ;  /* 0x00200000148879f0 */ /* 0x000fe6000c0008ff */
[----:B------:R-:W-:Y:S02]  /*20b0*/  WARPGROUP.DEPBAR.LE gsb0, 0x0 ;  /* 0x00008000000079c5 */ /* 0x000fe40000010000 */
[----:B------:R-:W-:-:S06]  /*20c0*/  WARPGROUP.ARRIVE ;  /* 0x00000000000079c5 */ /* 0x000fcc0000000000 */
[----:B------:R-:W-:Y:S01]  /*20d0*/  HGMMA.64x16x16.F32 R112, gdesc[UR4], RZ, !UPT, gsb0 ;  /* 0x00200000047079f0 */ /* 0x000fe2000c0008ff */
[----:B------:R-:W-:Y:S02]  /*20e0*/  UIADD3 UR4, UR39, 0x200, URZ ;  /* 0x0000020027047890 */ /* 0x000fe4000fffe03f */
[----:B------:R-:W-:Y:S02]  /*20f0*/  WARPGROUP.DEPBAR.LE gsb0, 0x0 ;  /* 0x00008000000079c5 */ /* 0x000fe40000010000 */
[----:B------:R-:W-:-:S06]  /*2100*/  WARPGROUP.ARRIVE ;  /* 0x00000000000079c5 */ /* 0x000fcc0000000000 */
[----:B------:R-:W-:Y:S03]  /*2110*/  HGMMA.64x16x16.F32 R88, gdesc[UR24], RZ, !UPT, gsb0 ;  /* 0x00200000185879f0 */ /* 0x000fe6000c0008ff */
[----:B------:R-:W-:Y:S02]  /*2120*/  WARPGROUP.DEPBAR.LE gsb0, 0x0 ;  /* 0x00008000000079c5 */ /* 0x000fe40000010000 */
[----:B------:R-:W-:-:S06]  /*2130*/  WARPGROUP.ARRIVE ;  /* 0x00000000000079c5 */ /* 0x000fcc0000000000 */
[----:B------:R-:W-:Y:S03]  /*2140*/  HGMMA.64x16x16.F32 R64, gdesc[UR28], RZ, !UPT, gsb0 ;  /* 0x002000001c4079f0 */ /* 0x000fe6000c0008ff */
[----:B------:R-:W-:Y:S02]  /*2150*/  WARPGROUP.DEPBAR.LE gsb0, 0x0 ;  /* 0x00008000000079c5 */ /* 0x000fe40000010000 */
[----:B------:R-:W-:-:S06]  /*2160*/  WARPGROUP.ARRIVE ;  /* 0x00000000000079c5 */ /* 0x000fcc0000000000 */
[----:B------:R-:W-:Y:S01]  /*2170*/  HGMMA.64x16x16.F32 R40, gdesc[UR32], RZ, !UPT, gsb0 ;  /* 0x00200000202879f0 */ /* 0x000fe2000c0008ff */
[----:B------:R-:W-:Y:S01]  /*2180*/  UMOV UR32, UR4 ;  /* 0x0000000400207c82 */ /* 0x000fe20008000000 */
[----:B------:R-:W-:Y:S01]  /*2190*/  UMOV UR33, 0x80000020 ;  /* 0x8000002000217882 */ /* 0x000fe20000000000 */
[----:B------:R-:W-:Y:S01]  /*21a0*/  UMOV UR28, UR32 ;  /* 0x00000020001c7c82 */ /* 0x000fe20008000000 */
        /* <DEDUP_REMOVED lines=18> */
[----:B------:R-:W-:-:S02]  /*22d0*/  WARPGROUP.DEPBAR.LE gsb0, 0x0 ;  /* 0x00008000000079c5 */ /* 0x000fc40000010000 */
[----:B------:R-:W-:-:S06]  /*22e0*/  WARPGROUP.ARRIVE ;  /* 0x00000000000079c5 */ /* 0x000fcc0000000000 */
[----:B------:R-:W-:Y:S01]  /*22f0*/  HGMMA.64x16x16.F32 R32, gdesc[UR32], RZ, !UPT, gsb0 ;  /* 0x00200000202079f0 */ /* 0x000fe2000c0008ff */
[----:B------:R-:W-:Y:S02]  /*2300*/  UMOV UR33, UR41 ;  /* 0x0000002900217c82 */ /* 0x000fe40008000000 */
[----:B------:R-:W-:Y:S02]  /*2310*/  WARPGROUP.DEPBAR.LE gsb0, 0x0 ;  /* 0x00008000000079c5 */ /* 0x000fe40000010000 */
[----:B------:R-:W-:-:S06]  /*2320*/  WARPGROUP.ARRIVE ;  /* 0x00000000000079c5 */ /* 0x000fcc0000000000 */
[----:B------:R-:W-:Y:S01]  /*2330*/  HGMMA.64x16x16.F32 R56, gdesc[UR28], RZ, !UPT, gsb0 ;  /* 0x002000001c3879f0 */ /* 0x000fe2000c0008ff */
[----:B------:R-:W-:Y:S01]  /*2340*/  UMOV UR28, UR40 ;  /* 0x00000028001c7c82 */ /* 0x000fe20008000000 */
[----:B------:R-:W-:Y:S01]  /*2350*/  UMOV UR29, UR41 ;  /* 0x00000029001d7c82 */ /* 0x000fe20008000000 */
[----:B------:R-:W-:Y:S02]  /*2360*/  WARPGROUP.DEPBAR.LE gsb0, 0x0 ;  /* 0x00008000000079c5 */ /* 0x000fe40000010000 */
[----:B------:R-:W-:-:S06]  /*2370*/  WARPGROUP.ARRIVE ;  /* 0x00000000000079c5 */ /* 0x000fcc0000000000 */
[----:B------:R-:W-:Y:S01]  /*2380*/  HGMMA.64x16x16.F32 R80, gdesc[UR24], RZ, !UPT, gsb0 ;  /* 0x00200000185079f0 */ /* 0x000fe2000c0008ff */
[----:B------:R-:W-:Y:S01]  /*2390*/  UMOV UR24, UR40 ;  /* 0x0000002800187c82 */ /* 0x000fe20008000000 */
[----:B------:R-:W-:Y:S01]  /*23a0*/  UMOV UR25, UR41 ;  /* 0x0000002900197c82 */ /* 0x000fe20008000000 */
[----:B------:R-:W-:Y:S01]  /*23b0*/  MOV R7, UR24 ;  /* 0x0000001800077c02 */ /* 0x000fe20008000f00 */
[----:B------:R-:W-:Y:S01]  /*23c0*/  UMOV UR24, UR58 ;  /* 0x0000003a00187c82 */ /* 0x000fe20008000000 */
[----:B------:R-:W-:Y:S01]  /*23d0*/  MOV R8, UR25 ;  /* 0x0000001900087c02 */ /* 0x000fe20008000f00 */
        /* <DEDUP_REMOVED lines=8> */
[----:B------:R-:W-:Y:S01]  /*2460*/  UMOV UR4, UR8 ;  /* 0x0000000800047c82 */ /* 0x000fe20008000000 */
[----:B------:R-:W-:Y:S01]  /*2470*/  UMOV UR8, UR32 ;  /* 0x0000002000087c82 */ /* 0x000fe20008000000 */
[----:B------:R-:W-:Y:S01]  /*2480*/  UMOV UR32, UR40 ;  /* 0x0000002800207c82 */ /* 0x000fe20008000000 */
[----:B------:R-:W-:Y:S01]  /*2490*/  UMOV UR5, 0x80000020 ;  /* 0x8000002000057882 */ /* 0x000fe20000000000 */
        /* <DEDUP_REMOVED lines=10> */
[----:B------:R-:W-:Y:S01]  /*2540*/  UMOV UR10, UR6 ;  /* 0x00000006000a7c82 */ /* 0x000fe20008000000 */
        /* <DEDUP_REMOVED lines=18> */
[----:B------:R-:W-:Y:S01]  /*2670*/  UMOV UR19, 0x80000020 ;  /* 0x8000002000137882 */ /* 0x000fe20000000000 */
[----:B------:R-:W-:Y:S01]  /*2680*/  UMOV UR23, 0x80000020 ;  /* 0x8000002000177882 */ /* 0x000fe20000000000 */
[----:B------:R-:W-:Y:S01]  /*2690*/  UMOV UR48, UR4 ;  /* 0x0000000400307c82 */ /* 0x000fe20008000000 */
[----:B------:R-:W-:Y:S01]  /*26a0*/  UMOV UR49, UR5 ;  /* 0x0000000500317c82 */ /* 0x000fe20008000000 */
[----:B------:R-:W-:Y:S02]  /*26b0*/  WARPGROUP.DEPBAR.LE gsb0, 0x0 ;  /* 0x00008000000079c5 */ /* 0x000fe40000010000 */
[----:B------:R-:W-:Y:S01]  /*26c0*/  IMAD.MOV.U32 R23, RZ, RZ, R96 ;  /* 0x000000ffff177224 */ /* 0x000fe200078e0060 */
[----:B------:R-:W-:Y:S01]  /*26d0*/  MOV R15, R100 ;  /* 0x00000064000f7202 */ /* 0x000fe20000000f00 */
[----:B------:R-:W-:Y:S02]  /*26e0*/  IMAD.MOV.U32 R22, RZ, RZ, R97 ;  /* 0x000000ffff167224 */ /* 0x000fe400078e0061 */
[----:B------:R-:W-:-:S02]  /*26f0*/  IMAD.MOV.U32 R21, RZ, RZ, R98 ;  /* 0x000000ffff157224 */ /* 0x000fc400078e0062 */
[----:B------:R-:W-:Y:S02]  /*2700*/  IMAD.MOV.U32 R20, RZ, RZ, R99 ;  /* 0x000000ffff147224 */ /* 0x000fe400078e0063 */
[----:B------:R-:W-:Y:S02]  /*2710*/  IMAD.MOV.U32 R14, RZ, RZ, R101 ;  /* 0x000000ffff0e7224 */ /* 0x000fe400078e0065 */
[----:B------:R-:W-:Y:S02]  /*2720*/  IMAD.MOV.U32 R13, RZ, RZ, R102 ;  /* 0x000000ffff0d7224 */ /* 0x000fe400078e0066 */
[----:B------:R-:W-:Y:S02]  /*2730*/  IMAD.MOV.U32 R12, RZ, RZ, R103 ;  /* 0x000000ffff0c7224 */ /* 0x000fe400078e0067 */
[----:B------:R-:W-:-:S06]  /*2740*/  WARPGROUP.ARRIVE ;  /* 0x00000000000079c5 */ /* 0x000fcc0000000000 */
[----:B------:R-:W-:Y:S01]  /*2750*/  HGMMA.64x16x16.F32 R96, gdesc[UR44], RZ, !UPT, gsb0 ;  /* 0x002000002c6079f0 */ /* 0x000fe2000c0008ff */
[----:B------:R-:W-:Y:S01]  /*2760*/  UMOV UR47, UR39 ;  /* 0x00000027002f7c82 */ /* 0x000fe20008000000 */
[----:B------:R-:W-:Y:S01]  /*2770*/  UMOV UR39, UR11 ;  /* 0x0000000b00277c82 */ /* 0x000fe20008000000 */
[----:B------:R-:W-:Y:S01]  /*2780*/  UMOV UR11, UR7 ;  /* 0x00000007000b7c82 */ /* 0x000fe20008000000 */
[----:B------:R-:W-:Y:S01]  /*2790*/  UMOV UR7, 0x80000020 ;  /* 0x8000002000077882 */ /* 0x000fe20000000000 */
[----:B------:R-:W-:Y:S01]  /*27a0*/  UMOV UR44, UR4 ;  /* 0x00000004002c7c82 */ /* 0x000fe20008000000 */
[----:B------:R-:W-:Y:S01]  /*27b0*/  UMOV UR45, UR5 ;  /* 0x00000005002d7c82 */ /* 0x000fe20008000000 */
[----:B------:R-:W-:Y:S02]  /*27c0*/  WARPGROUP.DEPBAR.LE gsb0, 0x0 ;  /* 0x00008000000079c5 */ /* 0x000fe40000010000 */
[----:B------:R-:W-:Y:S01]  /*27d0*/  IMAD.MOV.U32 R147, RZ, RZ, R98 ;  /* 0x000000ffff937224 */ /* 0x000fe200078e0062 */
[----:B------:R-:W-:Y:S01]  /*27e0*/  MOV R234, R101 ;  /* 0x0000006500ea7202 */ /* 0x000fe20000000f00 */
[----:B------:R-:W-:-:S02]  /*27f0*/  IMAD.MOV.U32 R146, RZ, RZ, R99 ;  /* 0x000000ffff927224 */ /* 0x000fc400078e0063 */
[----:B------:R-:W-:Y:S02]  /*2800*/  IMAD.MOV.U32 R145, RZ, RZ, R97 ;  /* 0x000000ffff917224 */ /* 0x000fe400078e0061 */
        /* <DEDUP_REMOVED lines=8> */
[----:B------:R-:W-:Y:S02]  /*2890*/  WARPGROUP.DEPBAR.LE gsb0, 0x0 ;  /* 0x00008000000079c5 */ /* 0x000fe40000010000 */
[----:B------:R-:W-:Y:S01]  /*28a0*/  WARPGROUP.ARRIVE ;  /* 0x00000000000079c5 */ /* 0x000fe20000000000 */
[----:B------:R-:W-:Y:S01]  /*28b0*/  IMAD.MOV.U32 R127, RZ, RZ, R97 ;  /* 0x000000ffff7f7224 */ /* 0x000fe200078e0061 */
[----:B------:R-:W-:Y:S01]  /*28c0*/  MOV R121, R103 ;  /* 0x0000006700797202 */ /* 0x000fe20000000f00 */
[----:B------:R-:W-:Y:S02]  /*28d0*/  IMAD.MOV.U32 R126, RZ, RZ, R98 ;  /* 0x000000ffff7e7224 */ /* 0x000fe400078e0062 */
[----:B------:R-:W-:Y:S01]  /*28e0*/  IMAD.MOV.U32 R125, RZ, RZ, R99 ;  /* 0x000000ffff7d7224 */ /* 0x000fe200078e0063 */
[----:B------:R-:W-:Y:S01]  /*28f0*/  HGMMA.64x16x16.F32 R168, gdesc[UR40], RZ, !UPT, gsb0 ;  /* 0x0020000028a879f0 */ /* 0x000fe2000c0008ff */
[----:B------:R-:W-:Y:S01]  /*2900*/  IMAD.MOV.U32 R124, RZ, RZ, R100 ;  /* 0x000000ffff7c7224 */ /* 0x000fe200078e0064 */
[----:B------:R-:W-:Y:S01]  /*2910*/  UMOV UR40, UR4 ;  /* 0x0000000400287c82 */ /* 0x000fe20008000000 */
[----:B------:R-:W-:Y:S01]  /*2920*/  IMAD.MOV.U32 R123, RZ, RZ, R101 ;  /* 0x000000ffff7b7224 */ /* 0x000fe200078e0065 */
[----:B------:R-:W-:Y:S01]  /*2930*/  UMOV UR41, UR5 ;  /* 0x0000000500297c82 */ /* 0x000fe20008000000 */
[----:B------:R-:W-:-:S02]  /*2940*/  IMAD.MOV.U32 R122, RZ, RZ, R102 ;  /* 0x000000ffff7a7224 */ /* 0x000fc400078e0066 */
[----:B------:R-:W-:Y:S01]  /*2950*/  IMAD.MOV.U32 R120, RZ, RZ, R96 ;  /* 0x000000ffff787224 */ /* 0x000fe200078e0060 */
        /* <DEDUP_REMOVED lines=8> */
[----:B------:R-:W-:Y:S01]  /*29e0*/  UMOV UR43, 0x80000020 ;  /* 0x80000020002b7882 */ /* 0x000fe20000000000 */
[----:B------:R-:W-:Y:S01]  /*29f0*/  IMAD.MOV.U32 R99, RZ, RZ, R173 ;  /* 0x000000ffff637224 */ /* 0x000fe200078e00ad */
[----:B------:R-:W-:Y:S01]  /*2a00*/  UMOV UR51, 0x80000020 ;  /* 0x8000002000337882 */ /* 0x000fe20000000000 */
[----:B------:R-:W-:Y:S01]  /*2a10*/  IMAD.MOV.U32 R98, RZ, RZ, R174 ;  /* 0x000000ffff627224 */ /* 0x000fe200078e00ae */
[----:B------:R-:W-:Y:S01]  /*2a20*/  UMOV UR56, UR4 ;  /* 0x0000000400387c82 */ /* 0x000fe20008000000 */
[----:B------:R-:W-:Y:S01]  /*2a30*/  IMAD.MOV.U32 R97, RZ, RZ, R175 ;  /* 0x000000ffff617224 */ /* 0x000fe200078e00af */
[----:B------:R-:W-:Y:S01]  /*2a40*/  UMOV UR57, UR5 ;  /* 0x0000000500397c82 */ /* 0x000fe20008000000 */
[----:B------:R-:W-:-:S02]  /*2a50*/  WARPGROUP.DEPBAR.LE gsb0, 0x0 ;  /* 0x00008000000079c5 */ /* 0x000fc40000010000 */
[----:B------:R-:W-:Y:S01]  /*2a60*/  WARPGROUP.ARRIVE ;  /* 0x00000000000079c5 */ /* 0x000fe20000000000 */
[----:B------:R0:W-:Y:S04]  /*2a70*/  STL.64 [R1+0x160], R222 ;  /* 0x000160de01007387 */ /* 0x0001e80000100a00 */
[----:B------:R1:W-:Y:S01]  /*2a80*/  STL.64 [R1+0x158], R220 ;  /* 0x000158dc01007387 */ /* 0x0003e20000100a00 */
[----:B------:R-:W-:Y:S01]  /*2a90*/  HGMMA.64x16x16.F32 R192, gdesc[UR52], RZ, !UPT, gsb0 ;  /* 0x0020000034c079f0 */ /* 0x000fe2000c0008ff */
[----:B------:R-:W-:Y:S01]  /*2aa0*/  UMOV UR52, UR4 ;  /* 0x0000000400347c82 */ /* 0x000fe20008000000 */
[----:B------:R-:W-:Y:S01]  /*2ab0*/  UMOV UR53, UR5 ;  /* 0x0000000500357c82 */ /* 0x000fe20008000000 */
        /* <DEDUP_REMOVED lines=15> */
[----:B------:R-:W-:Y:S01]  /*2bb0*/  UMOV UR55, 0x80000020 ;  /* 0x8000002000377882 */ /* 0x000fe20000000000 */
[----:B------:R-:W-:Y:S01]  /*2bc0*/  UMOV UR59, 0x80000020 ;  /* 0x80000020003b7882 */ /* 0x000fe20000000000 */
[----:B------:R2:W-:Y:S01]  /*2bd0*/  STL.64 [R1+0x170], R194 ;  /* 0x000170c201007387 */ /* 0x0005e20000100a00 */
[----:B------:R-:W-:Y:S01]  /*2be0*/  UMOV UR12, UR4 ;  /* 0x00000004000c7c82 */ /* 0x000fe20008000000 */
[----:B------:R-:W-:-:S02]  /*2bf0*/  UMOV UR13, UR5 ;  /* 0x00000005000d7c82 */ /* 0x000fc40008000000 */
[----:B------:R3:W-:Y:S01]  /*2c00*/  STL.64 [R1+0x168], R192 ;  /* 0x000168c001007387 */ /* 0x0007e20000100a00 */
[----:B0-----:R-:W-:Y:S02]  /*2c10*/  IMAD.MOV.U32 R198, RZ, RZ, R122 ;  /* 0x000000ffffc67224 */ /* 0x001fe400078e007a */
[----:B------:R-:W-:Y:S01]  /*2c20*/  IMAD.MOV.U32 R199, RZ, RZ, R121 ;  /* 0x000000ffffc77224 */ /* 0x000fe200078e0079 */
[----:B-1----:R-:W-:Y:S01]  /*2c30*/  MOV R197, R123 ;  /* 0x0000007b00c57202 */ /* 0x002fe20000000f00 */
[----:B------:R-:W-:Y:S02]  /*2c40*/  IMAD.MOV.U32 R196, RZ, RZ, R124 ;  /* 0x000000ffffc47224 */ /* 0x000fe400078e007c */
[----:B--2---:R-:W-:Y:S02]  /*2c50*/  IMAD.MOV.U32 R194, RZ, RZ, R126 ;  /* 0x000000ffffc27224 */ /* 0x004fe400078e007e */
[----:B------:R-:W-:Y:S02]  /*2c60*/  IMAD.MOV.U32 R195, RZ, RZ, R125 ;  /* 0x000000ffffc37224 */ /* 0x000fe400078e007d */
[----:B---3--:R-:W-:-:S02]  /*2c70*/  IMAD.MOV.U32 R193, RZ, RZ, R127 ;  /* 0x000000ffffc17224 */ /* 0x008fc400078e007f */
[----:B------:R-:W-:Y:S01]  /*2c80*/  IMAD.MOV.U32 R192, RZ, RZ, R120 ;  /* 0x000000ffffc07224 */ /* 0x000fe200078e0078 */
[----:B------:R-:W-:Y:S02]  /*2c90*/  WARPGROUP.DEPBAR.LE gsb0, 0x0 ;  /* 0x00008000000079c5 */ /* 0x000fe40000010000 */
[----:B------:R0:W-:Y:S04]  /*2ca0*/  STL.64 [R1+0x1a0], R174 ;  /* 0x0001a0ae01007387 */ /* 0x0001e80000100a00 */
[----:B------:R1:W-:Y:S04]  /*2cb0*/  STL.64 [R1+0x198], R172 ;  /* 0x000198ac01007387 */ /* 0x0003e80000100a00 */
[----:B------:R-:W-:Y:S01]  /*2cc0*/  STL.64 [R1+0x190], R170 ;  /* 0x000190aa01007387 */ /* 0x000fe20000100a00 */
[----:B0-----:R-:W-:-:S03]  /*2cd0*/  IMAD.MOV.U32 R174, RZ, RZ, R147 ;  /* 0x000000ffffae7224 */ /* 0x001fc600078e0093 */
[----:B------:R0:W-:Y:S01]  /*2ce0*/  STL.64 [R1+0x188], R168 ;  /* 0x000188a801007387 */ /* 0x0001e20000100a00 */
[----:B------:R-:W-:Y:S02]  /*2cf0*/  IMAD.MOV.U32 R175, RZ, RZ, R146 ;  /* 0x000000ffffaf7224 */ /* 0x000fe400078e0092 */
[----:B-1----:R-:W-:Y:S02]  /*2d00*/  IMAD.MOV.U32 R173, RZ, RZ, R145 ;  /* 0x000000ffffad7224 */ /* 0x002fe400078e0091 */
[----:B------:R-:W-:Y:S02]  /*2d10*/  IMAD.MOV.U32 R172, RZ, RZ, R144 ;  /* 0x000000ffffac7224 */ /* 0x000fe400078e0090 */
[----:B------:R-:W-:-:S06]  /*2d20*/  WARPGROUP.ARRIVE ;  /* 0x00000000000079c5 */ /* 0x000fcc0000000000 */
[----:B------:R-:W-:Y:S01]  /*2d30*/  HGMMA.64x16x16.F32 R144, gdesc[UR36], RZ, !UPT, gsb0 ;  /* 0x00200000249079f0 */ /* 0x000fe2000c0008ff */
[----:B------:R-:W-:Y:S01]  /*2d40*/  R2UR UR38, R0 ;  /* 0x00000000002672ca */ /* 0x000fe200000e0000 */
[----:B------:R-:W-:Y:S01]  /*2d50*/  UMOV UR15, 0x80000020 ;  /* 0x80000020000f7882 */ /* 0x000fe20000000000 */
[----:B0-----:R-:W-:Y:S01]  /*2d60*/  MOV R168, R172 ;  /* 0x000000ac00a87202 */ /* 0x001fe20000000f00 */
[----:B------:R-:W-:Y:S01]  /*2d70*/  IMAD.MOV.U32 R169, RZ, RZ, R173 ;  /* 0x000000ffffa97224 */ /* 0x000fe200078e00ad */
[----:B------:R-:W-:Y:S01]  /*2d80*/  R2UR UR39, R6 ;  /* 0x00000000062772ca */ /* 0x000fe200000e0000 */
[----:B------:R-:W-:Y:S01]  /*2d90*/  IMAD.MOV.U32 R170, RZ, RZ, R174 ;  /* 0x000000ffffaa7224 */ /* 0x000fe200078e00ae */
[----:B------:R-:W-:Y:S01]  /*2da0*/  R2UR UR37, R3 ;  /* 0x00000000032572ca */ /* 0x000fe200000e0000 */
[----:B------:R-:W-:Y:S01]  /*2db0*/  IMAD.MOV.U32 R171, RZ, RZ, R175 ;  /* 0x000000ffffab7224 */ /* 0x000fe200078e00af */
[----:B------:R-:W-:-:S05]  /*2dc0*/  R2UR UR36, R4 ;  /* 0x00000000042472ca */ /* 0x000fca00000e0000 */
[----:B------:R-:W-:Y:S02]  /*2dd0*/  UIADD3 UR14, UR38, 0x2, URZ ;  /* 0x00000002260e7890 */ /* 0x000fe4000fffe03f */
[----:B------:R-:W-:Y:S02]  /*2de0*/  UIADD3 UR18, UR38, 0x42, URZ ;  /* 0x0000004226127890 */ /* 0x000fe4000fffe03f */
[----:B------:R-:W-:-:S03]  /*2df0*/  UIADD3 UR22, UR38, 0x82, URZ ;  /* 0x0000008226167890 */ /* 0x000fc6000fffe03f */
[----:B------:R-:W-:Y:S01]  /*2e00*/  UMOV UR6, UR14 ;  /* 0x0000000e00067c82 */ /* 0x000fe20008000000 */
[----:B------:R-:W-:Y:S02]  /*2e10*/  WARPGROUP.DEPBAR.LE gsb0, 0x0 ;  /* 0x00008000000079c5 */ /* 0x000fe40000010000 */
[----:B------:R-:W-:Y:S01]  /*2e20*/  WARPGROUP.ARRIVE ;  /* 0x00000000000079c5 */ /* 0x000fe20000000000 */
[----:B------:R0:W-:Y:S04]  /*2e30*/  STL.64 [R1+0x1c0], R150 ;  /* 0x0001c09601007387 */ /* 0x0001e80000100a00 */
[----:B------:R1:W-:Y:S01]  /*2e40*/  STL.64 [R1+0x1b8], R148 ;  /* 0x0001b89401007387 */ /* 0x0003e20000100a00 */
[----:B------:R-:W-:Y:S01]  /*2e50*/  HGMMA.64x16x16.F32 R120, gdesc[UR24], RZ, !UPT, gsb0 ;  /* 0x00200000187879f0 */ /* 0x000fe2000c0008ff */
[----:B------:R-:W-:-:S02]  /*2e60*/  R2UR UR27, R10 ;  /* 0x000000000a1b72ca */ /* 0x000fc400000e0000 */
[----:B------:R-:W-:Y:S01]  /*2e70*/  R2UR UR26, R9 ;  /* 0x00000000091a72ca */ /* 0x000fe200000e0000 */
[----:B------:R2:W-:Y:S01]  /*2e80*/  STL.64 [R1+0x1b0], R146 ;  /* 0x0001b09201007387 */ /* 0x0005e20000100a00 */
[----:B------:R-:W-:Y:S02]  /*2e90*/  R2UR UR25, R8 ;  /* 0x00000000081972ca */ /* 0x000fe400000e0000 */
[----:B------:R-:W-:Y:S01]  /*2ea0*/  R2UR UR24, R7 ;  /* 0x00000000071872ca */ /* 0x000fe200000e0000 */
[----:B------:R3:W-:Y:S01]  /*2eb0*/  STL.64 [R1+0x1a8], R144 ;  /* 0x0001a89001007387 */ /* 0x0007e20000100a00 */
[----:B0-----:R-:W-:Y:S02]  /*2ec0*/  IMAD.MOV.U32 R150, RZ, RZ, R25 ;  /* 0x000000ffff967224 */ /* 0x001fe400078e0019 */
[----:B-1----:R-:W-:Y:S02]  /*2ed0*/  IMAD.MOV.U32 R148, RZ, RZ, R27 ;  /* 0x000000ffff947224 */ /* 0x002fe400078e001b */
[----:B------:R-:W-:-:S02]  /*2ee0*/  IMAD.MOV.U32 R149, RZ, RZ, R26 ;  /* 0x000000ffff957224 */ /* 0x000fc400078e001a */
        /* <DEDUP_REMOVED lines=17> */
[----:B------:R-:W-:Y:S02]  /*3000*/  UIADD3 UR42, UR38, 0xc2, URZ ;  /* 0x000000c2262a7890 */ /* 0x000fe4000fffe03f */
[----:B------:R-:W-:Y:S01]  /*3010*/  UIADD3 UR46, UR38, 0x102, URZ ;  /* 0x00000102262e7890 */ /* 0x000fe2000fffe03f */
[----:B------:R-:W-:Y:S01]  /*3020*/  UMOV UR35, UR47 ;  /* 0x0000002f00237c82 */ /* 0x000fe20008000000 */
[----:B------:R-:W-:Y:S02]  /*3030*/  WARPGROUP.DEPBAR.LE gsb0, 0x0 ;  /* 0x00008000000079c5 */ /* 0x000fe40000010000 */
[----:B------:R-:W-:-:S06]  /*3040*/  WARPGROUP.ARRIVE ;  /* 0x00000000000079c5 */ /* 0x000fcc0000000000 */
[----:B------:R-:W-:Y:S03]  /*3050*/  HGMMA.64x16x16.F32 R184, gdesc[UR4], R184, gsb0 ;  /* 0x0020000004b879f0 */ /* 0x000fe600080008b8 */
[----:B------:R-:W-:Y:S02]  /*3060*/  WARPGROUP.DEPBAR.LE gsb0, 0x0 ;  /* 0x00008000000079c5 */ /* 0x000fe40000010000 */
[----:B------:R-:W-:Y:S01]  /*3070*/  WARPGROUP.ARRIVE ;  /* 0x00000000000079c5 */ /* 0x000fe20000000000 */
[----:B------:R-:W-:Y:S04]  /*3080*/  STL.64 [R1+0xc0], R184 ;  /* 0x0000c0b801007387 */ /* 0x000fe80000100a00 */
[----:B------:R-:W-:Y:S01]  /*3090*/  STL.64 [R1+0xc8], R186 ;  /* 0x0000c8ba01007387 */ /* 0x000fe20000100a00 */
[----:B------:R-:W-:Y:S03]  /*30a0*/  HGMMA.64x16x16.F32 R208, gdesc[UR16], R208, gsb0 ;  /* 0x0020000010d079f0 */ /* 0x000fe600080008d0 */
[----:B------:R-:W-:Y:S04]  /*30b0*/  STL.64 [R1+0xd0], R188 ;  /* 0x0000d0bc01007387 */ /* 0x000fe80000100a00 */
[----:B------:R0:W-:Y:S04]  /*30c0*/  STL.64 [R1+0xd8], R190 ;  /* 0x0000d8be01007387 */ /* 0x0001e80000100a00 */
[----:B0-----:R-:W2:Y:S04]  /*30d0*/  LDL.LU.64 R190, [R1+0x200] ;  /* 0x0002000001be7983 */ /* 0x001ea80000300a00 */
[----:B------:R-:W2:Y:S04]  /*30e0*/  LDL.LU.64 R188, [R1+0x1f8] ;  /* 0x0001f80001bc7983 */ /* 0x000ea80000300a00 */
[----:B------:R-:W2:Y:S04]  /*30f0*/  LDL.LU.64 R186, [R1+0x1f0] ;  /* 0x0001f00001ba7983 */ /* 0x000ea80000300a00 */
[----:B------:R-:W2:Y:S01]  /*3100*/  LDL.LU.64 R184, [R1+0x1e8] ;  /* 0x0001e80001b87983 */ /* 0x000ea20000300a00 */
[----:B------:R-:W-:-:S03]  /*3110*/  WARPGROUP.DEPBAR.LE gsb0, 0x0 ;  /* 0x00008000000079c5 */ /* 0x000fc60000010000 */
[----:B------:R-:W-:Y:S04]  /*3120*/  STL.64 [R1+0x60], R208 ;  /* 0x000060d001007387 */ /* 0x000fe80000100a00 */
[----:B------:R-:W-:Y:S04]  /*3130*/  STL.64 [R1+0x68], R210 ;  /* 0x000068d201007387 */ /* 0x000fe80000100a00 */
[----:B------:R-:W-:Y:S04]  /*3140*/  STL.64 [R1+0x70], R212 ;  /* 0x000070d401007387 */ /* 0x000fe80000100a00 */
[----:B------:R0:W-:Y:S04]  /*3150*/  STL.64 [R1+0x78], R214 ;  /* 0x000078d601007387 */ /* 0x0001e80000100a00 */
[----:B0-----:R-:W3:Y:S04]  /*3160*/  LDL.LU.64 R214, [R1+0x1e0] ;  /* 0x0001e00001d67983 */ /* 0x001ee80000300a00 */
[----:B------:R-:W3:Y:S04]  /*3170*/  LDL.LU.64 R212, [R1+0x1d8] ;  /* 0x0001d80001d47983 */ /* 0x000ee80000300a00 */
[----:B------:R-:W3:Y:S04]  /*3180*/  LDL.LU.64 R210, [R1+0x1d0] ;  /* 0x0001d00001d27983 */ /* 0x000ee80000300a00 */
[----:B------:R-:W3:Y:S01]  /*3190*/  LDL.LU.64 R208, [R1+0x1c8] ;  /* 0x0001c80001d07983 */ /* 0x000ee20000300a00 */
[----:B------:R-:W-:Y:S01]  /*31a0*/  WARPGROUP.ARRIVE ;  /* 0x00000000000079c5 */ /* 0x000fe20000000000 */
[----:B------:R-:W-:Y:S01]  /*31b0*/  UMOV UR47, 0x80000020 ;  /* 0x80000020002f7882 */ /* 0x000fe20000000000 */
[----:B------:R-:W-:Y:S01]  /*31c0*/  UIADD3 UR50, UR38, 0x142, URZ ;  /* 0x0000014226327890 */ /* 0x000fe2000fffe03f */
[----:B------:R-:W-:Y:S01]  /*31d0*/  IMAD.MOV.U32 R172, RZ, RZ, R235 ;  /* 0x000000ffffac7224 */ /* 0x000fe200078e00eb */
[----:B------:R-:W-:Y:S01]  /*31e0*/  UIADD3 UR54, UR38, 0x182, URZ ;  /* 0x0000018226367890 */ /* 0x000fe2000fffe03f */
[----:B------:R-:W-:Y:S01]  /*31f0*/  IMAD.MOV.U32 R173, RZ, RZ, R234 ;  /* 0x000000ffffad7224 */ /* 0x000fe200078e00ea */
[----:B------:R-:W-:Y:S01]  /*3200*/  HGMMA.64x16x16.F32 R144, gdesc[UR20], R144, gsb0 ;  /* 0x00200000149079f0 */ /* 0x000fe20008000890 */
[----:B------:R-:W-:Y:S01]  /*3210*/  UIADD3 UR58, UR38, 0x1c2, URZ ;  /* 0x000001c2263a7890 */ /* 0x000fe2000fffe03f */
[----:B------:R-:W-:Y:S01]  /*3220*/  IMAD.MOV.U32 R174, RZ, RZ, R233 ;  /* 0x000000ffffae7224 */ /* 0x000fe200078e00e9 */
[----:B------:R-:W-:Y:S01]  /*3230*/  UIADD3 UR14, UR38, 0x202, URZ ;  /* 0x00000202260e7890 */ /* 0x000fe2000fffe03f */
[----:B------:R-:W-:Y:S01]  /*3240*/  IMAD.MOV.U32 R175, RZ, RZ, R232 ;  /* 0x000000ffffaf7224 */ /* 0x000fe200078e00e8 */
[----:B------:R-:W-:Y:S01]  /*3250*/  UIADD3 UR10, UR38, 0x242, URZ ;  /* 0x00000242260a7890 */ /* 0x000fe2000fffe03f */
[----:B------:R-:W-:Y:S01]  /*3260*/  UMOV UR8, UR4 ;  /* 0x0000000400087c82 */ /* 0x000fe20008000000 */
[----:B------:R-:W-:Y:S01]  /*3270*/  UMOV UR9, UR5 ;  /* 0x0000000500097c82 */ /* 0x000fe20008000000 */
[----:B------:R-:W-:Y:S01]  /*3280*/  UMOV UR11, 0x80000020 ;  /* 0x80000020000b7882 */ /* 0x000fe20000000000 */
[----:B------:R-:W-:Y:S01]  /*3290*/  UIADD3 UR26, UR38, 0x282, URZ ;  /* 0x00000282261a7890 */ /* 0x000fe2000fffe03f */
[----:B------:R-:W-:Y:S01]  /*32a0*/  UMOV UR24, UR4 ;  /* 0x0000000400187c82 */ /* 0x000fe20008000000 */
[----:B------:R-:W-:Y:S01]  /*32b0*/  UMOV UR25, UR5 ;  /* 0x0000000500197c82 */ /* 0x000fe20008000000 */
[----:B------:R-:W-:Y:S01]  /*32c0*/  UMOV UR27, 0x80000020 ;  /* 0x80000020001b7882 */ /* 0x000fe20000000000 */
[----:B------:R-:W-:Y:S01]  /*32d0*/  UMOV UR30, UR58 ;  /* 0x0000003a001e7c82 */ /* 0x000fe20008000000 */
[----:B------:R-:W-:Y:S01]  /*32e0*/  UMOV UR31, UR59 ;  /* 0x0000003b001f7c82 */ /* 0x000fe20008000000 */
[----:B------:R-:W-:-:S02]  /*32f0*/  WARPGROUP.DEPBAR.LE gsb0, 0x0 ;  /* 0x00008000000079c5 */ /* 0x000fc40000010000 */
[----:B------:R0:W-:Y:S04]  /*3300*/  STL.64 [R1], R144 ;  /* 0x0000009001007387 */ /* 0x0001e80000100a00 */
[----:B------:R1:W-:Y:S04]  /*3310*/  STL.64 [R1+0x8], R146 ;  /* 0x0000089201007387 */ /* 0x0003e80000100a00 */
[----:B------:R4:W-:Y:S04]  /*3320*/  STL.64 [R1+0x10], R148 ;  /* 0x0000109401007387 */ /* 0x0009e80000100a00 */
[----:B------:R4:W-:Y:S01]  /*3330*/  STL.64 [R1+0x18], R150 ;  /* 0x0000189601007387 */ /* 0x0009e20000100a00 */
[----:B0-----:R-:W-:Y:S01]  /*3340*/  IMAD.MOV.U32 R144, RZ, RZ, R23 ;  /* 0x000000ffff907224 */ /* 0x001fe200078e0017 */
[----:B------:R-:W-:Y:S01]  /*3350*/  MOV R145, R22 ;  /* 0x0000001600917202 */ /* 0x000fe20000000f00 */
[----:B-1----:R-:W-:-:S02]  /*3360*/  IMAD.MOV.U32 R146, RZ, RZ, R21 ;  /* 0x000000ffff927224 */ /* 0x002fc400078e0015 */
[----:B------:R-:W-:Y:S02]  /*3370*/  IMAD.MOV.U32 R147, RZ, RZ, R20 ;  /* 0x000000ffff937224 */ /* 0x000fe400078e0014 */
[----:B----4-:R-:W-:Y:S02]  /*3380*/  IMAD.MOV.U32 R148, RZ, RZ, R15 ;  /* 0x000000ffff947224 */ /* 0x010fe400078e000f */
[----:B------:R-:W-:Y:S02]  /*3390*/  IMAD.MOV.U32 R149, RZ, RZ, R14 ;  /* 0x000000ffff957224 */ /* 0x000fe400078e000e */
[----:B------:R-:W-:Y:S02]  /*33a0*/  IMAD.MOV.U32 R150, RZ, RZ, R13 ;  /* 0x000000ffff967224 */ /* 0x000fe400078e000d */
[----:B------:R-:W-:Y:S01]  /*33b0*/  IMAD.MOV.U32 R151, RZ, RZ, R12 ;  /* 0x000000ffff977224 */ /* 0x000fe200078e000c */
[----:B---3--:R-:W-:-:S06]  /*33c0*/  WARPGROUP.ARRIVE ;  /* 0x00000000000079c5 */ /* 0x008fcc0000000000 */
[----:B------:R-:W-:Y:S03]  /*33d0*/  HGMMA.64x16x16.F32 R208, gdesc[UR40], R208, gsb0 ;  /* 0x0020000028d079f0 */ /* 0x000fe600080008d0 */
[----:B------:R-:W-:Y:S02]  /*33e0*/  WARPGROUP.DEPBAR.LE gsb0, 0x0 ;  /* 0x00008000000079c5 */ /* 0x000fe40000010000 */
[----:B--2---:R-:W-:-:S06]  /*33f0*/  WARPGROUP.ARRIVE ;  /* 0x00000000000079c5 */ /* 0x004fcc0000000000 */
[----:B------:R-:W-:Y:S03]  /*3400*/  HGMMA.64x16x16.F32 R184, gdesc[UR44], R184, gsb0 ;  /* 0x002000002cb879f0 */ /* 0x000fe600080008b8 */
[----:B------:R-:W-:Y:S02]  /*3410*/  WARPGROUP.DEPBAR.LE gsb0, 0x0 ;  /* 0x00008000000079c5 */ /* 0x000fe40000010000 */
[----:B------:R-:W-:-:S06]  /*3420*/  WARPGROUP.ARRIVE ;  /* 0x00000000000079c5 */ /* 0x000fcc0000000000 */
        /* <DEDUP_REMOVED lines=9> */
[----:B------:R-:W-:Y:S01]  /*34c0*/  HGMMA.64x16x16.F32 R88, gdesc[UR12], R88, gsb0 ;  /* 0x002000000c5879f0 */ /* 0x000fe20008000858 */
[----:B------:R-:W-:Y:S02]  /*34d0*/  UIADD3 UR12, UR35, 0x202, URZ ;  /* 0x00000202230c7890 */ /* 0x000fe4000fffe03f */
[----:B------:R-:W-:Y:S02]  /*34e0*/  WARPGROUP.DEPBAR.LE gsb0, 0x0 ;  /* 0x00008000000079c5 */ /* 0x000fe40000010000 */
[----:B------:R-:W-:-:S06]  /*34f0*/  WARPGROUP.ARRIVE ;  /* 0x00000000000079c5 */ /* 0x000fcc0000000000 */
[----:B------:R-:W-:Y:S03]  /*3500*/  HGMMA.64x16x16.F32 R64, gdesc[UR8], R64, gsb0 ;  /* 0x00200000084079f0 */ /* 0x000fe60008000840 */
[----:B------:R-:W-:Y:S02]  /*3510*/  WARPGROUP.DEPBAR.LE gsb0, 0x0 ;  /* 0x00008000000079c5 */ /* 0x000fe40000010000 */
[----:B------:R-:W-:-:S06]  /*3520*/  WARPGROUP.ARRIVE ;  /* 0x00000000000079c5 */ /* 0x000fcc0000000000 */
[----:B------:R-:W-:Y:S01]  /*3530*/  HGMMA.64x16x16.F32 R40, gdesc[UR24], R40, gsb0 ;  /* 0x00200000182879f0 */ /* 0x000fe20008000828 */
        /* <DEDUP_REMOVED lines=14> */
[----:B------:R-:W-:Y:S03]  /*3620*/  HGMMA.64x16x16.F32 R32, gdesc[UR24], R32, gsb0 ;  /* 0x00200000182079f0 */ /* 0x000fe60008000820 */
[----:B------:R-:W-:Y:S02]  /*3630*/  WARPGROUP.DEPBAR.LE gsb0, 0x0 ;  /* 0x00008000000079c5 */ /* 0x000fe40000010000 */
[----:B------:R-:W-:-:S06]  /*3640*/  WARPGROUP.ARRIVE ;  /* 0x00000000000079c5 */ /* 0x000fcc0000000000 */
[----:B------:R-:W-:Y:S01]  /*3650*/  HGMMA.64x16x16.F32 R56, gdesc[UR8], R56, gsb0 ;  /* 0x00200000083879f0 */ /* 0x000fe20008000838 */
[----:B------:R-:W-:Y:S01]  /*3660*/  UMOV UR4, UR24 ;  /* 0x0000001800047c82 */ /* 0x000fe20008000000 */
[----:B------:R-:W-:Y:S01]  /*3670*/  UMOV UR5, UR25 ;  /* 0x0000001900057c82 */ /* 0x000fe20008000000 */
[----:B------:R-:W-:Y:S01]  /*3680*/  UIADD3 UR8, UR35, 0x402, URZ ;  /* 0x0000040223087890 */ /* 0x000fe2000fffe03f */
[----:B------:R-:W-:Y:S02]  /*3690*/  WARPGROUP.DEPBAR.LE gsb0, 0x0 ;  /* 0x00008000000079c5 */ /* 0x000fe40000010000 */
[----:B------:R-:W-:-:S06]  /*36a0*/  WARPGROUP.ARRIVE ;  /* 0x00000000000079c5 */ /* 0x000fcc0000000000 */
[----:B------:R-:W-:Y:S03]  /*36b0*/  HGMMA.64x16x16.F32 R80, gdesc[UR12], R80, gsb0 ;  /* 0x002000000c5079f0 */ /* 0x000fe60008000850 */
[----:B------:R-:W-:Y:S02]  /*36c0*/  WARPGROUP.DEPBAR.LE gsb0, 0x0 ;  /* 0x00008000000079c5 */ /* 0x000fe40000010000 */
[----:B------:R-:W-:-:S06]  /*36d0*/  WARPGROUP.ARRIVE ;  /* 0x00000000000079c5 */ /* 0x000fcc0000000000 */
[----:B------:R-:W-:Y:S01]  /*36e0*/  HGMMA.64x16x16.F32 R104, gdesc[UR28], R104, gsb0 ;  /* 0x002000001c6879f0 */ /* 0x000fe20008000868 */
[----:B------:R-:W-:Y:S01]  /*36f0*/  UMOV UR28, UR24 ;  /* 0x00000018001c7c82 */ /* 0x000fe20008000000 */
[----:B------:R-:W-:Y:S01]  /*3700*/  UMOV UR29, UR25 ;  /* 0x00000019001d7c82 */ /* 0x000fe20008000000 */
[----:B------:R-:W-:Y:S01]  /*3710*/  UMOV UR30, UR54 ;  /* 0x00000036001e7c82 */ /* 0x000fe20008000000 */
[----:B------:R-:W-:Y:S01]  /*3720*/  UMOV UR31, UR55 ;  /* 0x00000037001f7c82 */ /* 0x000fe20008000000 */
        /* <DEDUP_REMOVED lines=31> */
[----:B------:R-:W-:Y:S01]  /*3920*/  WARPGROUP.ARRIVE ;  /* 0x00000000000079c5 */ /* 0x000fe20000000000 */
[----:B------:R-:W-:Y:S04]  /*3930*/  STL.64 [R1+0x40], R144 ;  /* 0x0000409001007387 */ /* 0x000fe80000100a00 */
[----:B------:R-:W-:Y:S01]  /*3940*/  STL.64 [R1+0x48], R146 ;  /* 0x0000489201007387 */ /* 0x000fe20000100a00 */
[----:B------:R-:W-:Y:S01]  /*3950*/  HGMMA.64x16x16.F32 R168, gdesc[UR4], R168, gsb0 ;  /* 0x0020000004a879f0 */ /* 0x000fe200080008a8 */
[----:B------:R-:W-:Y:S01]  /*3960*/  UMOV UR4, UR8 ;  /* 0x0000000800047c82 */ /* 0x000fe20008000000 */
[----:B------:R-:W-:Y:S01]  /*3970*/  UMOV UR5, 0x80000020 ;  /* 0x8000002000057882 */ /* 0x000fe20000000000 */
[----:B------:R-:W-:Y:S01]  /*3980*/  STL.64 [R1+0x50], R148 ;  /* 0x0000509401007387 */ /* 0x000fe20000100a00 */
[----:B------:R-:W-:-:S02]  /*3990*/  WARPGROUP.DEPBAR.LE gsb0, 0x0 ;  /* 0x00008000000079c5 */ /* 0x000fc40000010000 */
[----:B------:R-:W-:Y:S01]  /*39a0*/  WARPGROUP.ARRIVE ;  /* 0x00000000000079c5 */ /* 0x000fe20000000000 */
[----:B------:R-:W-:Y:S01]  /*39b0*/  UMOV UR16, UR4 ;  /* 0x0000000400107c82 */ /* 0x000fe20008000000 */
[----:B------:R-:W-:Y:S01]  /*39c0*/  UMOV UR17, UR5 ;  /* 0x0000000500117c82 */ /* 0x000fe20008000000 */
[----:B------:R0:W-:Y:S03]  /*39d0*/  STL.64 [R1+0x58], R150 ;  /* 0x0000589601007387 */ /* 0x0001e60000100a00 */
[----:B------:R-:W-:Y:S01]  /*39e0*/  HGMMA.64x16x16.F32 R192, gdesc[UR4], R192, gsb0 ;  /* 0x0020000004c079f0 */ /* 0x000fe200080008c0 */
[----:B0-----:R-:W2:Y:S04]  /*39f0*/  LDL.LU.64 R150, [R1+0x1c0] ;  /* 0x0001c00001967983 */ /* 0x001ea80000300a00 */
[----:B------:R-:W2:Y:S04]  /*3a00*/  LDL.LU.64 R148, [R1+0x1b8] ;  /* 0x0001b80001947983 */ /* 0x000ea80000300a00 */
[----:B------:R-:W2:Y:S04]  /*3a10*/  LDL.LU.64 R146, [R1+0x1b0] ;  /* 0x0001b00001927983 */ /* 0x000ea80000300a00 */
[----:B------:R-:W2:Y:S04]  /*3a20*/  LDL.LU.64 R144, [R1+0x1a8] ;  /* 0x0001a80001907983 */ /* 0x000ea80000300a00 */
[----:B------:R-:W-:Y:S04]  /*3a30*/  STL.64 [R1+0xa0], R168 ;  /* 0x0000a0a801007387 */ /* 0x000fe80000100a00 */
[----:B------:R-:W-:Y:S04]  /*3a40*/  STL.64 [R1+0xa8], R170 ;  /* 0x0000a8aa01007387 */ /* 0x000fe80000100a00 */
[----:B------:R-:W-:Y:S04]  /*3a50*/  STL.64 [R1+0xb0], R172 ;  /* 0x0000b0ac01007387 */ /* 0x000fe80000100a00 */
[----:B------:R0:W-:Y:S04]  /*3a60*/  STL.64 [R1+0xb8], R174 ;  /* 0x0000b8ae01007387 */ /* 0x0001e80000100a00 */
[----:B0-----:R-:W3:Y:S01]  /*3a70*/  LDL.LU.64 R174, [R1+0x1a0] ;  /* 0x0001a00001ae7983 */ /* 0x001ee20000300a00 */
[----:B------:R-:W-:-:S02]  /*3a80*/  WARPGROUP.DEPBAR.LE gsb0, 0x0 ;  /* 0x00008000000079c5 */ /* 0x000fc40000010000 */
[----:B------:R-:W-:Y:S01]  /*3a90*/  WARPGROUP.ARRIVE ;  /* 0x00000000000079c5 */ /* 0x000fe20000000000 */
[----:B------:R-:W3:Y:S04]  /*3aa0*/  LDL.LU.64 R172, [R1+0x198] ;  /* 0x0001980001ac7983 */ /* 0x000ee80000300a00 */
[----:B------:R-:W3:Y:S01]  /*3ab0*/  LDL.LU.64 R170, [R1+0x190] ;  /* 0x0001900001aa7983 */ /* 0x000ee20000300a00 */
[----:B------:R-:W-:Y:S03]  /*3ac0*/  HGMMA.64x16x16.F32 R216, gdesc[UR16], R216, gsb0 ;  /* 0x0020000010d879f0 */ /* 0x000fe600080008d8 */
[----:B------:R-:W3:Y:S04]  /*3ad0*/  LDL.LU.64 R168, [R1+0x188] ;  /* 0x0001880001a87983 */ /* 0x000ee80000300a00 */
[----:B------:R-:W-:Y:S04]  /*3ae0*/  STL.64 [R1+0x80], R192 ;  /* 0x000080c001007387 */ /* 0x000fe80000100a00 */
[----:B------:R-:W-:Y:S04]  /*3af0*/  STL.64 [R1+0x88], R194 ;  /* 0x000088c201007387 */ /* 0x000fe80000100a00 */
[----:B------:R-:W-:Y:S04]  /*3b00*/  STL.64 [R1+0x90], R196 ;  /* 0x000090c401007387 */ /* 0x000fe80000100a00 */
[----:B------:R0:W-:Y:S04]  /*3b10*/  STL.64 [R1+0x98], R198 ;  /* 0x000098c601007387 */ /* 0x0001e80000100a00 */
[----:B0-----:R-:W4:Y:S04]  /*3b20*/  LDL.LU.64 R198, [R1+0x180] ;  /* 0x0001800001c67983 */ /* 0x001f280000300a00 */
[----:B------:R-:W4:Y:S04]  /*3b30*/  LDL.LU.64 R196, [R1+0x178] ;  /* 0x0001780001c47983 */ /* 0x000f280000300a00 */
[----:B------:R-:W4:Y:S04]  /*3b40*/  LDL.LU.64 R194, [R1+0x170] ;  /* 0x0001700001c27983 */ /* 0x000f280000300a00 */
[----:B------:R-:W4:Y:S01]  /*3b50*/  LDL.LU.64 R192, [R1+0x168] ;  /* 0x0001680001c07983 */ /* 0x000f220000300a00 */
[----:B------:R-:W-:-:S03]  /*3b60*/  WARPGROUP.DEPBAR.LE gsb0, 0x0 ;  /* 0x00008000000079c5 */ /* 0x000fc60000010000 */
[----:B------:R-:W-:Y:S04]  /*3b70*/  STL.64 [R1+0x20], R216 ;  /* 0x000020d801007387 */ /* 0x000fe80000100a00 */
[----:B------:R-:W-:Y:S04]  /*3b80*/  STL.64 [R1+0x28], R218 ;  /* 0x000028da01007387 */ /* 0x000fe80000100a00 */
[----:B------:R-:W-:Y:S04]  /*3b90*/  STL.64 [R1+0x30], R220 ;  /* 0x000030dc01007387 */ /* 0x000fe80000100a00 */
[----:B------:R0:W-:Y:S04]  /*3ba0*/  STL.64 [R1+0x38], R222 ;  /* 0x000038de01007387 */ /* 0x0001e80000100a00 */
[----:B0-----:R-:W2:Y:S04]  /*3bb0*/  LDL.LU.64 R222, [R1+0x160] ;  /* 0x0001600001de7983 */ /* 0x001ea80000300a00 */
[----:B------:R-:W2:Y:S04]  /*3bc0*/  LDL.LU.64 R220, [R1+0x158] ;  /* 0x0001580001dc7983 */ /* 0x000ea80000300a00 */
[----:B------:R-:W2:Y:S04]  /*3bd0*/  LDL.LU.64 R218, [R1+0x150] ;  /* 0x0001500001da7983 */ /* 0x000ea80000300a00 */
[----:B------:R-:W2:Y:S01]  /*3be0*/  LDL.LU.64 R216, [R1+0x148] ;  /* 0x0001480001d87983 */ /* 0x000ea20000300a00 */
        /* <DEDUP_REMOVED lines=18> */
[----:B--2---:R-:W-:-:S06]  /*3d10*/  WARPGROUP.ARRIVE ;  /* 0x00000000000079c5 */ /* 0x004fcc0000000000 */
[----:B------:R-:W-:Y:S03]  /*3d20*/  HGMMA.64x16x16.F32 R216, gdesc[UR20], R216, gsb0 ;  /* 0x0020000014d879f0 */ /* 0x000fe600080008d8 */
[----:B------:R-:W-:Y:S02]  /*3d30*/  WARPGROUP.DEPBAR.LE gsb0, 0x0 ;  /* 0x00008000000079c5 */ /* 0x000fe40000010000 */
[----:B----4-:R-:W-:-:S06]  /*3d40*/  WARPGROUP.ARRIVE ;  /* 0x00000000000079c5 */ /* 0x010fcc0000000000 */
[----:B------:R-:W-:Y:S03]  /*3d50*/  HGMMA.64x16x16.F32 R192, gdesc[UR40], R192, gsb0 ;  /* 0x0020000028c079f0 */ /* 0x000fe600080008c0 */
[----:B------:R-:W-:Y:S02]  /*3d60*/  WARPGROUP.DEPBAR.LE gsb0, 0x0 ;  /* 0x00008000000079c5 */ /* 0x000fe40000010000 */
[----:B---3--:R-:W-:-:S06]  /*3d70*/  WARPGROUP.ARRIVE ;  /* 0x00000000000079c5 */ /* 0x008fcc0000000000 */
        /* <DEDUP_REMOVED lines=20> */
[----:B------:R-:W-:Y:S05]  /*3ec0*/  @!P1 BRA `(.L_x_22) ;  /* 0x0000002c00149947 */ /* 0x000fea0003800000 */
[----:B------:R-:W2:Y:S01]  /*3ed0*/  LDL R0, [R1+0x13c] ;  /* 0x00013c0001007983 */ /* 0x000ea20000100800 */
[----:B------:R-:W-:-:S13]  /*3ee0*/  R2UR UR6, R11 ;  /* 0x000000000b0672ca */ /* 0x000fda00000e0000 */
[----:B------:R-:W-:-:S04]  /*3ef0*/  UIADD3 UR4, UR6, 0x1, URZ ;  /* 0x0000000106047890 */ /* 0x000fc8000fffe03f */
[----:B------:R-:W-:-:S04]  /*3f00*/  UISETP.NE.AND UP0, UPT, UR4, 0x6, UPT ;  /* 0x000000060400788c */ /* 0x000fc8000bf05270 */
[----:B------:R-:W-:Y:S02]  /*3f10*/  USEL UR5, URZ, 0x1, UP0 ;  /* 0x000000013f057887 */ /* 0x000fe40008000000 */
[----:B------:R-:W-:Y:S01]  /*3f20*/  USEL UR4, UR4, URZ, UP0 ;  /* 0x0000003f04047287 */ /* 0x000fe20008000000 */
[----:B--2---:R-:W-:Y:S01]  /*3f30*/  R2UR UR7, R0 ;  /* 0x00000000000772ca */ /* 0x004fe200000e0000 */
[----:B------:R-:W-:-:S12]  /*3f40*/  IMAD.MOV.U32 R0, RZ, RZ, R5 ;  /* 0x000000ffff007224 */ /* 0x000fd800078e0005 */
[----:B------:R-:W-:-:S03]  /*3f50*/  ULOP3.LUT UR5, UR7, UR5, URZ, 0x3c, !UPT ;  /* 0x0000000507057292 */ /* 0x000fc6000f8e3c3f */
[----:B------:R-:W-:-:S03]  /*3f60*/  UMOV UR7, UR6 ;  /* 0x0000000600077c82 */ /* 0x000fc60008000000 */
[----:B------:R-:W-:-:S07]  /*3f70*/  IMAD.U32 R3, RZ, RZ, UR5 ;  /* 0x00000005ff037e24 */ /* 0x000fce000f8e00ff */
.L_x_29:
[----:B------:R-:W-:Y:S05]  /*3f80*/  @!P0 BRA `(.L_x_23) ;  /* 0x0000000000048947 */ /* 0x000fea0003800000 */
[----:B------:R-:W-:Y:S01]  /*3f90*/  BPT.TRAP 0x1 ;  /* 0x000000040000795c */ /* 0x000fe20000300000 */
.L_x_23:
[----:B------:R-:W-:Y:S01]  /*3fa0*/  ULEA UR5, UR4, UR39, 0x3 ;  /* 0x0000002704057291 */ /* 0x000fe2000f8e183f */
[----:B------:R-:W-:-:S08]  /*3fb0*/  SHF.L.U32 R4, R3, 0x1f, RZ ;  /* 0x0000001f03047819 */ /* 0x000fd000000006ff */
[----:B------:R0:W1:Y:S01]  /*3fc0*/  SYNCS.PHASECHK.TRANS64.TRYWAIT P1, [UR5], R4 ;  /* 0x00000004ff0075a7 */ /* 0x0000620008020145 */
[----:B------:R-:W-:Y:S05]  /*3fd0*/  @!P0 BRA `(.L_x_24) ;  /* 0x0000000000048947 */ /* 0x000fea0003800000 */
[----:B------:R-:W-:Y:S01]  /*3fe0*/  BPT.TRAP 0x1 ;  /* 0x000000040000795c */ /* 0x000fe20000300000 */
.L_x_24:
[----:B-1----:R-:W-:Y:S05]  /*3ff0*/  @P1 BRA `(.L_x_25) ;  /* 0x0000000000081947 */ /* 0x002fea0003800000 */
[----:B------:R-:W1:Y:S02]  /*4000*/  SYNCS.PHASECHK.TRANS64.TRYWAIT P1, [UR5], R4 ;  /* 0x00000004ff0075a7 */ /* 0x000e640008020145 */
[----:B-1----:R-:W-:Y:S05]  /*4010*/  @!P1 BRA `(.L_x_26) ;  /* 0x0000018400809947 */ /* 0x002fea0003800000 */
.L_x_25:
[----:B------:R-:W2:Y:S04]  /*4020*/  LDL.LU.64 R8, [R1] ;  /* 0x0000000001087983 */ /* 0x000ea80000300a00 */
[----:B------:R-:W2:Y:S04]  /*4030*/  LDL.LU.64 R10, [R1+0x8] ;  /* 0x00000800010a7983 */ /* 0x000ea80000300a00 */
[----:B------:R-:W2:Y:S04]  /*4040*/  LDL.LU.64 R12, [R1+0x10] ;  /* 0x00001000010c7983 */ /* 0x000ea80000300a00 */
[----:B------:R-:W2:Y:S04]  /*4050*/  LDL.LU.64 R14, [R1+0x18] ;  /* 0x00001800010e7983 */ /* 0x000ea80000300a00 */
[----:B------:R-:W-:Y:S04]  /*4060*/  STL.64 [R1+0x298], R126 ;  /* 0x0002987e01007387 */ /* 0x000fe80000100a00 */
[----:B------:R-:W-:Y:S04]  /*4070*/  STL.64 [R1+0x290], R124 ;  /* 0x0002907c01007387 */ /* 0x000fe80000100a00 */
[----:B------:R-:W-:Y:S04]  /*4080*/  STL.64 [R1+0x288], R122 ;  /* 0x0002887a01007387 */ /* 0x000fe80000100a00 */
[----:B------:R3:W-:Y:S04]  /*4090*/  STL.64 [R1+0x280], R120 ;  /* 0x0002807801007387 */ /* 0x0007e80000100a00 */
[----:B---3--:R-:W3:Y:S04]  /*40a0*/  LDL.LU.64 R120, [R1+0x60] ;  /* 0x0000600001787983 */ /* 0x008ee80000300a00 */
[----:B------:R-:W3:Y:S04]  /*40b0*/  LDL.LU.64 R122, [R1+0x68] ;  /* 0x00006800017a7983 */ /* 0x000ee80000300a00 */
[----:B------:R-:W3:Y:S04]  /*40c0*/  LDL.LU.64 R124, [R1+0x70] ;  /* 0x00007000017c7983 */ /* 0x000ee80000300a00 */
[----:B------:R-:W3:Y:S04]  /*40d0*/  LDL.LU.64 R126, [R1+0x78] ;  /* 0x00007800017e7983 */ /* 0x000ee80000300a00 */
[----:B------:R-:W-:Y:S04]  /*40e0*/  STL.64 [R1+0x278], R102 ;  /* 0x0002786601007387 */ /* 0x000fe80000100a00 */
[----:B------:R-:W-:Y:S04]  /*40f0*/  STL.64 [R1+0x270], R100 ;  /* 0x0002706401007387 */ /* 0x000fe80000100a00 */
[----:B------:R-:W-:Y:S04]  /*4100*/  STL.64 [R1+0x268], R98 ;  /* 0x0002686201007387 */ /* 0x000fe80000100a00 */
[----:B------:R4:W-:Y:S04]  /*4110*/  STL.64 [R1+0x260], R96 ;  /* 0x0002606001007387 */ /* 0x0009e80000100a00 */
[----:B----4-:R-:W4:Y:S04]  /*4120*/  LDL.LU.64 R96, [R1+0xc0] ;  /* 0x0000c00001607983 */ /* 0x010f280000300a00 */
[----:B------:R-:W4:Y:S04]  /*4130*/  LDL.LU.64 R98, [R1+0xc8] ;  /* 0x0000c80001627983 */ /* 0x000f280000300a00 */
[----:B------:R-:W4:Y:S04]  /*4140*/  LDL.LU.64 R100, [R1+0xd0] ;  /* 0x0000d00001647983 */ /* 0x000f280000300a00 */
[----:B------:R-:W4:Y:S01]  /*4150*/  LDL.LU.64 R102, [R1+0xd8] ;  /* 0x0000d80001667983 */ /* 0x000f220000300a00 */
[----:B------:R-:W-:-:S02]  /*4160*/  UIMAD UR6, UR4, 0x600, UR60 ;  /* 0x00000600040678a4 */ /* 0x000fc4000f8e023c */
[----:B------:R-:W-:Y:S01]  /*4170*/  UIMAD UR5, UR4, 0x2c0, UR61 ;  /* 0x000002c0040578a4 */ /* 0x000fe2000f8e023d */
[----:B------:R-:W-:Y:S01]  /*4180*/  STL.64 [R1+0x258], R78 ;  /* 0x0002584e01007387 */ /* 0x000fe20000100a00 */
[----:B------:R-:W-:Y:S01]  /*4190*/  UMOV UR49, 0x80000020 ;  /* 0x8000002000317882 */ /* 0x000fe20000000000 */
[----:B------:R-:W-:Y:S01]  /*41a0*/  UMOV UR51, 0x80000020 ;  /* 0x8000002000337882 */ /* 0x000fe20000000000 */
[----:B------:R-:W-:Y:S01]  /*41b0*/  UIADD3 UR46, UR5, 0x40, URZ ;  /* 0x00000040052e7890 */ /* 0x000fe2000fffe03f */
[----:B------:R-:W-:Y:S01]  /*41c0*/  STL.64 [R1+0x250], R76 ;  /* 0x0002504c01007387 */ /* 0x000fe20000100a00 */
[----:B------:R-:W-:Y:S01]  /*41d0*/  UMOV UR48, UR6 ;  /* 0x0000000600307c82 */ /* 0x000fe20008000000 */
[----:B------:R-:W-:Y:S01]  /*41e0*/  UMOV UR50, UR5 ;  /* 0x0000000500327c82 */ /* 0x000fe20008000000 */
[----:B------:R-:W-:Y:S01]  /*41f0*/  UMOV UR44, UR48 ;  /* 0x00000030002c7c82 */ /* 0x000fe20008000000 */
[----:B------:R-:W-:Y:S01]  /*4200*/  UMOV UR45, UR49 ;  /* 0x00000031002d7c82 */ /* 0x000fe20008000000 */
[----:B------:R-:W-:Y:S01]  /*4210*/  UMOV UR47, 0x80000020 ;  /* 0x80000020002f7882 */ /* 0x000fe20000000000 */
[----:B------:R-:W-:Y:S01]  /*4220*/  UIADD3 UR42, UR5, 0x80, URZ ;  /* 0x00000080052a7890 */ /* 0x000fe2000fffe03f */
[----:B------:R-:W-:Y:S01]  /*4230*/  STL.64 [R1+0x248], R74 ;  /* 0x0002484a01007387 */ /* 0x000fe20000100a00 */
        /* <DEDUP_REMOVED lines=9> */
[----:B------:R-:W-:Y:S01]  /*42d0*/  STL [R1+0x238], R48 ;  /* 0x0002383001007387 */ /* 0x000fe20000100800 */
[----:B------:R-:W-:Y:S01]  /*42e0*/  UMOV UR28, UR48 ;  /* 0x00000030001c7c82 */ /* 0x000fe20008000000 */
[----:B------:R-:W-:Y:S01]  /*42f0*/  UMOV UR29, UR49 ;  /* 0x00000031001d7c82 */ /* 0x000fe20008000000 */
[----:B------:R-:W-:Y:S01]  /*4300*/  UMOV UR31, 0x80000020 ;  /* 0x80000020001f7882 */ /* 0x000fe20000000000 */
[----:B----4-:R-:W-:Y:S01]  /*4310*/  WARPGROUP.ARRIVE ;  /* 0x00000000000079c5 */ /* 0x010fe20000000000 */
[----:B------:R-:W-:Y:S01]  /*4320*/  UIADD3 UR26, UR5, 0x140, URZ ;  /* 0x00000140051a7890 */ /* 0x000fe2000fffe03f */
[----:B------:R-:W-:Y:S04]  /*4330*/  STL [R1+0x234], R49 ;  /* 0x0002343101007387 */ /* 0x000fe80000100800 */
[----:B------:R-:W-:Y:S01]  /*4340*/  HGMMA.64x16x16.F32 R96, gdesc[UR48], R96, gsb0 ;  /* 0x00200000306079f0 */ /* 0x000fe20008000860 */
        /* <DEDUP_REMOVED lines=28> */
[----:B------:R-:W-:Y:S04]  /*4510*/  STL [R1+0x21c], R55 ;  /* 0x00021c3701007387 */ /* 0x000fe80000100800 */
[----:B------:R4:W-:Y:S04]  /*4520*/  STL [R1+0x218], R24 ;  /* 0x0002181801007387 */ /* 0x0009e80000100800 */
[----:B------:R0:W-:Y:S04]  /*4530*/  STL [R1+0x214], R25 ;  /* 0x0002141901007387 */ /* 0x0001e80000100800 */
[----:B------:R1:W-:Y:S04]  /*4540*/  STL [R1+0x210], R26 ;  /* 0x0002101a01007387 */ /* 0x0003e80000100800 */
[----:B------:R1:W-:Y:S04]  /*4550*/  STL [R1+0x20c], R27 ;  /* 0x00020c1b01007387 */ /* 0x0003e80000100800 */
[----:B------:R1:W-:Y:S01]  /*4560*/  STL [R1+0x208], R28 ;  /* 0x0002081c01007387 */ /* 0x0003e20000100800 */
[----:B------:R-:W-:-:S02]  /*4570*/  WARPGROUP.DEPBAR.LE gsb0, 0x0 ;  /* 0x00008000000079c5 */ /* 0x000fc40000010000 */
[----:B---3--:R-:W-:Y:S01]  /*4580*/  WARPGROUP.ARRIVE ;  /* 0x00000000000079c5 */ /* 0x008fe20000000000 */
[----:B------:R3:W-:Y:S04]  /*4590*/  STL [R1+0x204], R29 ;  /* 0x0002041d01007387 */ /* 0x0007e80000100800 */
[----:B------:R3:W-:Y:S01]  /*45a0*/  STL [R1+0x200], R30 ;  /* 0x0002001e01007387 */ /* 0x0007e20000100800 */
[----:B------:R-:W-:Y:S03]  /*45b0*/  HGMMA.64x16x16.F32 R120, gdesc[UR44], R120, gsb0 ;  /* 0x002000002c7879f0 */ /* 0x000fe60008000878 */
[----:B------:R3:W-:Y:S04]  /*45c0*/  STL [R1+0x1fc], R31 ;  /* 0x0001fc1f01007387 */ /* 0x0007e80000100800 */
[----:B------:R-:W-:Y:S04]  /*45d0*/  STL [R1+0x1e4], R19 ;  /* 0x0001e41301007387 */ /* 0x000fe80000100800 */
[----:B------:R-:W-:Y:S04]  /*45e0*/  STL [R1+0x1e0], R18 ;  /* 0x0001e01201007387 */ /* 0x000fe80000100800 */
[----:B------:R-:W-:Y:S04]  /*45f0*/  STL [R1+0x1dc], R17 ;  /* 0x0001dc1101007387 */ /* 0x000fe80000100800 */
[----:B-----5:R3:W-:Y:S04]  /*4600*/  STL [R1+0x1d8], R16 ;  /* 0x0001d81001007387 */ /* 0x0207e80000100800 */
[----:B------:R-:W-:Y:S04]  /*4610*/  STL [R1+0x1d4], R5 ;  /* 0x0001d40501007387 */ /* 0x000fe80000100800 */
[----:B------:R-:W-:Y:S04]  /*4620*/  STL [R1+0x1d0], R3 ;  /* 0x0001d00301007387 */ /* 0x000fe80000100800 */
[----:B------:R-:W-:Y:S04]  /*4630*/  STL [R1+0x1cc], R2 ;  /* 0x0001cc0201007387 */ /* 0x000fe80000100800 */
[----:B------:R-:W-:Y:S04]  /*4640*/  STL [R1+0x1c8], R0 ;  /* 0x0001c80001007387 */ /* 0x000fe80000100800 */
[----:B------:R3:W-:Y:S04]  /*4650*/  STL.64 [R1+0xc0], R96 ;  /* 0x0000c06001007387 */ /* 0x0007e80000100a00 */
[----:B------:R3:W-:Y:S04]  /*4660*/  STL.64 [R1+0xc8], R98 ;  /* 0x0000c86201007387 */ /* 0x0007e80000100a00 */
[----:B------:R3:W-:Y:S04]  /*4670*/  STL.64 [R1+0xd0], R100 ;  /* 0x0000d06401007387 */ /* 0x0007e80000100a00 */
[----:B------:R3:W-:Y:S01]  /*4680*/  STL.64 [R1+0xd8], R102 ;  /* 0x0000d86601007387 */ /* 0x0007e20000100a00 */
[----:B------:R-:W-:-:S02]  /*4690*/  WARPGROUP.DEPBAR.LE gsb0, 0x0 ;  /* 0x00008000000079c5 */ /* 0x000fc40000010000 */
[----:B--2---:R-:W-:Y:S01]  /*46a0*/  WARPGROUP.ARRIVE ;  /* 0x00000000000079c5 */ /* 0x004fe20000000000 */
[----:B----4-:R-:W-:Y:S01]  /*46b0*/  MOV R24, R120 ;  /* 0x0000007800187202 */ /* 0x010fe20000000f00 */
[----:B0-----:R-:W-:Y:S02]  /*46c0*/  IMAD.MOV.U32 R25, RZ, RZ, R121 ;  /* 0x000000ffff197224 */ /* 0x001fe400078e0079 */
[----:B-1----:R-:W-:Y:S02]  /*46d0*/  IMAD.MOV.U32 R26, RZ, RZ, R122 ;  /* 0x000000ffff1a7224 */ /* 0x002fe400078e007a */
[----:B------:R-:W-:Y:S01]  /*46e0*/  HGMMA.64x16x16.F32 R8, gdesc[UR40], R8, gsb0 ;  /* 0x00200000280879f0 */ /* 0x000fe20008000808 */
[----:B------:R-:W-:Y:S02]  /*46f0*/  IMAD.MOV.U32 R27, RZ, RZ, R123 ;  /* 0x000000ffff1b7224 */ /* 0x000fe400078e007b */
[----:B------:R-:W-:Y:S02]  /*4700*/  IMAD.MOV.U32 R28, RZ, RZ, R124 ;  /* 0x000000ffff1c7224 */ /* 0x000fe400078e007c */
[----:B---3--:R-:W-:-:S02]  /*4710*/  IMAD.MOV.U32 R29, RZ, RZ, R125 ;  /* 0x000000ffff1d7224 */ /* 0x008fc400078e007d */
[----:B------:R-:W-:Y:S02]  /*4720*/  IMAD.MOV.U32 R30, RZ, RZ, R126 ;  /* 0x000000ffff1e7224 */ /* 0x000fe400078e007e */
[----:B------:R-:W-:Y:S01]  /*4730*/  IMAD.MOV.U32 R31, RZ, RZ, R127 ;  /* 0x000000ffff1f7224 */ /* 0x000fe200078e007f */
[----:B------:R-:W-:Y:S02]  /*4740*/  WARPGROUP.DEPBAR.LE gsb0, 0x0 ;  /* 0x00008000000079c5 */ /* 0x000fe40000010000 */
[----:B------:R-:W-:Y:S01]  /*4750*/  WARPGROUP.ARRIVE ;  /* 0x00000000000079c5 */ /* 0x000fe20000000000 */
[----:B------:R0:W-:Y:S01]  /*4760*/  STL.64 [R1], R8 ;  /* 0x0000000801007387 */ /* 0x0001e20000100a00 */
[----:B------:R-:W-:Y:S01]  /*4770*/  IMAD.MOV.U32 R48, RZ, RZ, R8 ;  /* 0x000000ffff307224 */ /* 0x000fe200078e0008 */
[----:B------:R-:W-:Y:S01]  /*4780*/  MOV R49, R9 ;  /* 0x0000000900317202 */ /* 0x000fe20000000f00 */
[----:B------:R-:W-:Y:S01]  /*4790*/  IMAD.MOV.U32 R53, RZ, RZ, R13 ;  /* 0x000000ffff357224 */ /* 0x000fe200078e000d */
[----:B------:R1:W-:Y:S01]  /*47a0*/  STL.64 [R1+0x8], R10 ;  /* 0x0000080a01007387 */ /* 0x0003e20000100a00 */
[----:B------:R-:W-:Y:S01]  /*47b0*/  HGMMA.64x16x16.F32 R208, gdesc[UR32], R208, gsb0 ;  /* 0x0020000020d079f0 */ /* 0x000fe200080008d0 */
[----:B------:R-:W-:-:S02]  /*47c0*/  IMAD.MOV.U32 R54, RZ, RZ, R14 ;  /* 0x000000ffff367224 */ /* 0x000fc400078e000e */
[----:B------:R2:W-:Y:S01]  /*47d0*/  STL.64 [R1+0x10], R12 ;  /* 0x0000100c01007387 */ /* 0x0005e20000100a00 */
[----:B------:R-:W-:Y:S02]  /*47e0*/  IMAD.MOV.U32 R55, RZ, RZ, R15 ;  /* 0x000000ffff377224 */ /* 0x000fe400078e000f */
[----:B------:R-:W-:Y:S01]  /*47f0*/  IMAD.MOV.U32 R52, RZ, RZ, R12 ;  /* 0x000000ffff347224 */ /* 0x000fe200078e000c */
[----:B------:R3:W-:Y:S01]  /*4800*/  STL.64 [R1+0x18], R14 ;  /* 0x0000180e01007387 */ /* 0x0007e20000100a00 */
[----:B------:R-:W-:Y:S02]  /*4810*/  IMAD.MOV.U32 R50, RZ, RZ, R10 ;  /* 0x000000ffff327224 */ /* 0x000fe400078e000a */
[----:B------:R-:W-:Y:S01]  /*4820*/  IMAD.MOV.U32 R51, RZ, RZ, R11 ;  /* 0x000000ffff337224 */ /* 0x000fe200078e000b */
[----:B------:R-:W4:Y:S04]  /*4830*/  LDL.LU.64 R16, [R1+0x40] ;  /* 0x0000400001107983 */ /* 0x000f280000300a00 */
[----:B------:R-:W4:Y:S04]  /*4840*/  LDL.LU.64 R18, [R1+0x48] ;  /* 0x0000480001127983 */ /* 0x000f280000300a00 */
[----:B------:R-:W4:Y:S04]  /*4850*/  LDL.LU.64 R20, [R1+0x50] ;  /* 0x0000500001147983 */ /* 0x000f280000300a00 */
[----:B------:R-:W4:Y:S04]  /*4860*/  LDL.LU.64 R22, [R1+0x58] ;  /* 0x0000580001167983 */ /* 0x000f280000300a00 */
[----:B------:R-:W2:Y:S04]  /*4870*/  LDL.LU.64 R120, [R1+0xa0] ;  /* 0x0000a00001787983 */ /* 0x000ea80000300a00 */
[----:B------:R-:W2:Y:S04]  /*4880*/  LDL.LU.64 R122, [R1+0xa8] ;  /* 0x0000a800017a7983 */ /* 0x000ea80000300a00 */
[----:B------:R-:W2:Y:S04]  /*4890*/  LDL.LU.64 R124, [R1+0xb0] ;  /* 0x0000b000017c7983 */ /* 0x000ea80000300a00 */
[----:B------:R-:W2:Y:S01]  /*48a0*/  LDL.LU.64 R126, [R1+0xb8] ;  /* 0x0000b800017e7983 */ /* 0x000ea20000300a00 */
[----:B------:R-:W-:-:S02]  /*48b0*/  WARPGROUP.DEPBAR.LE gsb0, 0x0 ;  /* 0x00008000000079c5 */ /* 0x000fc40000010000 */
[----:B------:R-:W-:Y:S01]  /*48c0*/  WARPGROUP.ARRIVE ;  /* 0x00000000000079c5 */ /* 0x000fe20000000000 */
[----:B------:R-:W-:Y:S04]  /*48d0*/  STL [R1+0x1f8], R211 ;  /* 0x0001f8d301007387 */ /* 0x000fe80000100800 */
[----:B------:R-:W-:Y:S01]  /*48e0*/  STL [R1+0x1f4], R212 ;  /* 0x0001f4d401007387 */ /* 0x000fe20000100800 */
[----:B------:R-:W-:Y:S03]  /*48f0*/  HGMMA.64x16x16.F32 R184, gdesc[UR28], R184, gsb0 ;  /* 0x002000001cb879f0 */ /* 0x000fe600080008b8 */
[----:B------:R-:W-:Y:S04]  /*4900*/  STL [R1+0x1f0], R213 ;  /* 0x0001f0d501007387 */ /* 0x000fe80000100800 */
[----:B------:R-:W-:Y:S04]  /*4910*/  STL [R1+0x1ec], R214 ;  /* 0x0001ecd601007387 */ /* 0x000fe80000100800 */
[----:B------:R3:W-:Y:S04]  /*4920*/  STL [R1+0x1e8], R215 ;  /* 0x0001e8d701007387 */ /* 0x0007e80000100800 */
[----:B------:R-:W3:Y:S04]  /*4930*/  LDL.LU.64 R96, [R1+0x80] ;  /* 0x0000800001607983 */ /* 0x000ee80000300a00 */
[----:B------:R-:W3:Y:S04]  /*4940*/  LDL.LU.64 R98, [R1+0x88] ;  /* 0x0000880001627983 */ /* 0x000ee80000300a00 */
[----:B------:R-:W3:Y:S04]  /*4950*/  LDL.LU.64 R100, [R1+0x90] ;  /* 0x0000900001647983 */ /* 0x000ee80000300a00 */
[----:B------:R-:W3:Y:S04]  /*4960*/  LDL.LU.64 R102, [R1+0x98] ;  /* 0x0000980001667983 */ /* 0x000ee80000300a00 */
[----:B------:R-:W3:Y:S04]  /*4970*/  LDL.LU.64 R72, [R1+0x20] ;  /* 0x0000200001487983 */ /* 0x000ee80000300a00 */
[----:B------:R-:W3:Y:S04]  /*4980*/  LDL.LU.64 R74, [R1+0x28] ;  /* 0x00002800014a7983 */ /* 0x000ee80000300a00 */
[----:B------:R-:W3:Y:S04]  /*4990*/  LDL.LU.64 R76, [R1+0x30] ;  /* 0x00003000014c7983 */ /* 0x000ee80000300a00 */
[----:B------:R-:W3:Y:S01]  /*49a0*/  LDL.LU.64 R78, [R1+0x38] ;  /* 0x00003800014e7983 */ /* 0x000ee20000300a00 */
[----:B------:R-:W-:-:S02]  /*49b0*/  WARPGROUP.DEPBAR.LE gsb0, 0x0 ;  /* 0x00008000000079c5 */ /* 0x000fc40000010000 */
        /* <DEDUP_REMOVED lines=69> */
[----:B----4-:R-:W-:-:S06]  /*4e10*/  WARPGROUP.ARRIVE ;  /* 0x00000000000079c5 */ /* 0x010fcc0000000000 */
[----:B------:R-:W-:Y:S03]  /*4e20*/  HGMMA.64x16x16.F32 R16, gdesc[UR44], R16, gsb0 ;  /* 0x002000002c1079f0 */ /* 0x000fe60008000810 */
[----:B------:R-:W-:Y:S02]  /*4e30*/  WARPGROUP.DEPBAR.LE gsb0, 0x0 ;  /* 0x00008000000079c5 */ /* 0x000fe40000010000 */
[----:B--2---:R-:W-:Y:S01]  /*4e40*/  WARPGROUP.ARRIVE ;  /* 0x00000000000079c5 */ /* 0x004fe20000000000 */
[----:B0-----:R-:W-:Y:S01]  /*4e50*/  IMAD.MOV.U32 R8, RZ, RZ, R20 ;  /* 0x000000ffff087224 */ /* 0x001fe200078e0014 */
[----:B-1----:R-:W-:Y:S01]  /*4e60*/  MOV R10, R18 ;  /* 0x00000012000a7202 */ /* 0x002fe20000000f00 */
[----:B------:R-:W-:Y:S02]  /*4e70*/  IMAD.MOV.U32 R7, RZ, RZ, R21 ;  /* 0x000000ffff077224 */ /* 0x000fe400078e0015 */
[----:B------:R-:W-:Y:S01]  /*4e80*/  IMAD.MOV.U32 R6, RZ, RZ, R22 ;  /* 0x000000ffff067224 */ /* 0x000fe200078e0016 */
[----:B------:R-:W-:Y:S01]  /*4e90*/  HGMMA.64x16x16.F32 R120, gdesc[UR48], R120, gsb0 ;  /* 0x00200000307879f0 */ /* 0x000fe20008000878 */
[----:B------:R-:W-:Y:S01]  /*4ea0*/  UMOV UR48, UR8 ;  /* 0x0000000800307c82 */ /* 0x000fe20008000000 */
[----:B------:R-:W-:Y:S01]  /*4eb0*/  UMOV UR49, 0x80000020 ;  /* 0x8000002000317882 */ /* 0x000fe20000000000 */
[----:B------:R-:W-:-:S02]  /*4ec0*/  IMAD.MOV.U32 R4, RZ, RZ, R23 ;  /* 0x000000ffff047224 */ /* 0x000fc400078e0017 */
[----:B------:R-:W-:Y:S02]  /*4ed0*/  IMAD.MOV.U32 R12, RZ, RZ, R16 ;  /* 0x000000ffff0c7224 */ /* 0x000fe400078e0010 */
[----:B------:R-:W-:Y:S02]  /*4ee0*/  IMAD.MOV.U32 R11, RZ, RZ, R17 ;  /* 0x000000ffff0b7224 */ /* 0x000fe400078e0011 */
[----:B------:R-:W-:Y:S01]  /*4ef0*/  IMAD.MOV.U32 R9, RZ, RZ, R19 ;  /* 0x000000ffff097224 */ /* 0x000fe200078e0013 */
[----:B------:R-:W-:Y:S02]  /*4f00*/  WARPGROUP.DEPBAR.LE gsb0, 0x0 ;  /* 0x00008000000079c5 */ /* 0x000fe40000010000 */
[----:B---3--:R-:W-:-:S06]  /*4f10*/  WARPGROUP.ARRIVE ;  /* 0x00000000000079c5 */ /* 0x008fcc0000000000 */
[----:B------:R-:W-:Y:S01]  /*4f20*/  HGMMA.64x16x16.F32 R96, gdesc[UR48], R96, gsb0 ;  /* 0x00200000306079f0 */ /* 0x000fe20008000860 */
[----:B------:R-:W-:Y:S02]  /*4f30*/  IMAD.MOV.U32 R14, RZ, RZ, R126 ;  /* 0x000000ffff0e7224 */ /* 0x000fe400078e007e */
[----:B------:R-:W-:Y:S01]  /*4f40*/  IMAD.MOV.U32 R13, RZ, RZ, R127 ;  /* 0x000000ffff0d7224 */ /* 0x000fe200078e007f */
[----:B------:R-:W-:Y:S01]  /*4f50*/  MOV R21, R123 ;  /* 0x0000007b00157202 */ /* 0x000fe20000000f00 */
[----:B------:R-:W-:Y:S01]  /*4f60*/  IMAD.MOV.U32 R20, RZ, RZ, R124 ;  /* 0x000000ffff147224 */ /* 0x000fe200078e007c */
[----:B------:R-:W2:Y:S01]  /*4f70*/  LDL.LU.64 R126, [R1+0x298] ;  /* 0x00029800017e7983 */ /* 0x000ea20000300a00 */
[----:B------:R-:W-:Y:S02]  /*4f80*/  IMAD.MOV.U32 R15, RZ, RZ, R125 ;  /* 0x000000ffff0f7224 */ /* 0x000fe400078e007d */
[----:B------:R-:W-:Y:S01]  /*4f90*/  IMAD.MOV.U32 R22, RZ, RZ, R122 ;  /* 0x000000ffff167224 */ /* 0x000fe200078e007a */
[----:B------:R-:W2:Y:S01]  /*4fa0*/  LDL.LU.64 R124, [R1+0x290] ;  /* 0x00029000017c7983 */ /* 0x000ea20000300a00 */
[----:B------:R-:W-:-:S02]  /*4fb0*/  IMAD.MOV.U32 R232, RZ, RZ, R120 ;  /* 0x000000ffffe87224 */ /* 0x000fc400078e0078 */
[----:B------:R-:W-:Y:S01]  /*4fc0*/  IMAD.MOV.U32 R23, RZ, RZ, R121 ;  /* 0x000000ffff177224 */ /* 0x000fe200078e0079 */
[----:B------:R-:W2:Y:S04]  /*4fd0*/  LDL.LU.64 R122, [R1+0x288] ;  /* 0x00028800017a7983 */ /* 0x000ea80000300a00 */
[----:B------:R-:W2:Y:S01]  /*4fe0*/  LDL.LU.64 R120, [R1+0x280] ;  /* 0x0002800001787983 */ /* 0x000ea20000300a00 */
[----:B------:R-:W-:Y:S01]  /*4ff0*/  UMOV UR44, UR48 ;  /* 0x00000030002c7c82 */ /* 0x000fe20008000000 */
[----:B------:R-:W-:Y:S01]  /*5000*/  UMOV UR45, UR49 ;  /* 0x00000031002d7c82 */ /* 0x000fe20008000000 */
[----:B------:R-:W-:Y:S02]  /*5010*/  WARPGROUP.DEPBAR.LE gsb0, 0x0 ;  /* 0x00008000000079c5 */ /* 0x000fe40000010000 */
[----:B------:R-:W-:-:S06]  /*5020*/  WARPGROUP.ARRIVE ;  /* 0x00000000000079c5 */ /* 0x000fcc0000000000 */
[----:B------:R-:W-:Y:S01]  /*5030*/  HGMMA.64x16x16.F32 R72, gdesc[UR44], R72, gsb0 ;  /* 0x002000002c4879f0 */ /* 0x000fe20008000848 */
[----:B------:R-:W-:Y:S01]  /*5040*/  IMAD.MOV.U32 R234, RZ, RZ, R102 ;  /* 0x000000ffffea7224 */ /* 0x000fe200078e0066 */
[----:B------:R-:W-:Y:S01]  /*5050*/  MOV R0, R100 ;  /* 0x0000006400007202 */ /* 0x000fe20000000f00 */
[----:B------:R-:W-:Y:S02]  /*5060*/  IMAD.MOV.U32 R233, RZ, RZ, R103 ;  /* 0x000000ffffe97224 */ /* 0x000fe400078e0067 */
[----:B------:R-:W-:Y:S01]  /*5070*/  IMAD.MOV.U32 R235, RZ, RZ, R101 ;  /* 0x000000ffffeb7224 */ /* 0x000fe200078e0065 */
[----:B------:R-:W3:Y:S01]  /*5080*/  LDL.LU.64 R102, [R1+0x278] ;  /* 0x0002780001667983 */ /* 0x000ee20000300a00 */
[----:B------:R-:W-:Y:S02]  /*5090*/  IMAD.MOV.U32 R3, RZ, RZ, R98 ;  /* 0x000000ffff037224 */ /* 0x000fe400078e0062 */
[----:B------:R-:W-:Y:S01]  /*50a0*/  IMAD.MOV.U32 R2, RZ, RZ, R99 ;  /* 0x000000ffff027224 */ /* 0x000fe200078e0063 */
[----:B------:R-:W3:Y:S01]  /*50b0*/  LDL.LU.64 R100, [R1+0x270] ;  /* 0x0002700001647983 */ /* 0x000ee20000300a00 */
[----:B------:R-:W-:-:S02]  /*50c0*/  IMAD.MOV.U32 R16, RZ, RZ, R96 ;  /* 0x000000ffff107224 */ /* 0x000fc400078e0060 */
[----:B------:R-:W-:Y:S01]  /*50d0*/  IMAD.MOV.U32 R5, RZ, RZ, R97 ;  /* 0x000000ffff057224 */ /* 0x000fe200078e0061 */
[----:B------:R-:W3:Y:S04]  /*50e0*/  LDL.LU.64 R98, [R1+0x268] ;  /* 0x0002680001627983 */ /* 0x000ee80000300a00 */
[----:B------:R-:W3:Y:S01]  /*50f0*/  LDL.LU.64 R96, [R1+0x260] ;  /* 0x0002600001607983 */ /* 0x000ee20000300a00 */
        /* <DEDUP_REMOVED lines=9> */
[----:B------:R-:W4:Y:S01]  /*5190*/  LDL.LU.64 R78, [R1+0x258] ;  /* 0x00025800014e7983 */ /* 0x000f220000300a00 */
[----:B------:R-:W-:Y:S02]  /*51a0*/  IMAD.MOV.U32 R213, RZ, RZ, R74 ;  /* 0x000000ffffd57224 */ /* 0x000fe400078e004a */
[----:B------:R-:W-:Y:S01]  /*51b0*/  IMAD.MOV.U32 R214, RZ, RZ, R75 ;  /* 0x000000ffffd67224 */ /* 0x000fe200078e004b */
[----:B------:R-:W4:Y:S01]  /*51c0*/  LDL.LU.64 R76, [R1+0x250] ;  /* 0x00025000014c7983 */ /* 0x000f220000300a00 */
[----:B------:R-:W-:-:S02]  /*51d0*/  IMAD.MOV.U32 R211, RZ, RZ, R72 ;  /* 0x000000ffffd37224 */ /* 0x000fc400078e0048 */
[----:B------:R-:W-:Y:S01]  /*51e0*/  IMAD.MOV.U32 R212, RZ, RZ, R73 ;  /* 0x000000ffffd47224 */ /* 0x000fe200078e0049 */
[----:B------:R-:W4:Y:S04]  /*51f0*/  LDL.LU.64 R74, [R1+0x248] ;  /* 0x00024800014a7983 */ /* 0x000f280000300a00 */
[----:B------:R-:W4:Y:S01]  /*5200*/  LDL.LU.64 R72, [R1+0x240] ;  /* 0x0002400001487983 */ /* 0x000f220000300a00 */
[----:B------:R-:W-:Y:S01]  /*5210*/  UMOV UR32, UR48 ;  /* 0x0000003000207c82 */ /* 0x000fe20008000000 */
[----:B------:R-:W-:Y:S01]  /*5220*/  UMOV UR33, UR49 ;  /* 0x0000003100217c82 */ /* 0x000fe20008000000 */
[----:B------:R-:W-:Y:S02]  /*5230*/  WARPGROUP.DEPBAR.LE gsb0, 0x0 ;  /* 0x00008000000079c5 */ /* 0x000fe40000010000 */
[----:B------:R-:W-:-:S06]  /*5240*/  WARPGROUP.ARRIVE ;  /* 0x00000000000079c5 */ /* 0x000fcc0000000000 */
[----:B------:R-:W-:Y:S01]  /*5250*/  HGMMA.64x16x16.F32 R192, gdesc[UR32], R192, gsb0 ;  /* 0x0020000020c079f0 */ /* 0x000fe200080008c0 */
[----:B------:R0:W-:Y:S04]  /*5260*/  STL.64 [R1+0x160], R222 ;  /* 0x000160de01007387 */ /* 0x0001e80000100a00 */
[----:B------:R1:W-:Y:S04]  /*5270*/  STL.64 [R1+0x158], R220 ;  /* 0x000158dc01007387 */ /* 0x0003e80000100a00 */
[----:B------:R1:W-:Y:S04]  /*5280*/  STL.64 [R1+0x150], R218 ;  /* 0x000150da01007387 */ /* 0x0003e80000100a00 */
[----:B------:R1:W-:Y:S01]  /*5290*/  STL.64 [R1+0x148], R216 ;  /* 0x000148d801007387 */ /* 0x0003e20000100a00 */
[----:B0-----:R-:W-:Y:S01]  /*52a0*/  MOV R222, R54 ;  /* 0x0000003600de7202 */ /* 0x001fe20000000f00 */
[----:B-1----:R-:W-:-:S02]  /*52b0*/  IMAD.MOV.U32 R220, RZ, RZ, R52 ;  /* 0x000000ffffdc7224 */ /* 0x002fc400078e0034 */
[----:B------:R-:W-:Y:S02]  /*52c0*/  IMAD.MOV.U32 R218, RZ, RZ, R50 ;  /* 0x000000ffffda7224 */ /* 0x000fe400078e0032 */
[----:B------:R-:W-:Y:S02]  /*52d0*/  IMAD.MOV.U32 R216, RZ, RZ, R48 ;  /* 0x000000ffffd87224 */ /* 0x000fe400078e0030 */
[----:B------:R-:W4:Y:S01]  /*52e0*/  LDL.LU R48, [R1+0x238] ;  /* 0x0002380001307983 */ /* 0x000f220000300800 */
[----:B------:R-:W-:Y:S02]  /*52f0*/  IMAD.MOV.U32 R217, RZ, RZ, R49 ;  /* 0x000000ffffd97224 */ /* 0x000fe400078e0031 */
[----:B------:R-:W-:Y:S01]  /*5300*/  IMAD.MOV.U32 R219, RZ, RZ, R51 ;  /* 0x000000ffffdb7224 */ /* 0x000fe200078e0033 */
[----:B------:R-:W4:Y:S01]  /*5310*/  LDL.LU R49, [R1+0x234] ;  /* 0x0002340001317983 */ /* 0x000f220000300800 */
[----:B------:R-:W-:-:S03]  /*5320*/  IMAD.MOV.U32 R221, RZ, RZ, R53 ;  /* 0x000000ffffdd7224 */ /* 0x000fc600078e0035 */
[----:B------:R-:W4:Y:S01]  /*5330*/  LDL.LU R50, [R1+0x230] ;  /* 0x0002300001327983 */ /* 0x000f220000300800 */
[----:B------:R-:W-:-:S03]  /*5340*/  IMAD.MOV.U32 R223, RZ, RZ, R55 ;  /* 0x000000ffffdf7224 */ /* 0x000fc600078e0037 */
[----:B------:R-:W4:Y:S04]  /*5350*/  LDL.LU R51, [R1+0x22c] ;  /* 0x00022c0001337983 */ /* 0x000f280000300800 */
[----:B------:R-:W4:Y:S04]  /*5360*/  LDL.LU R52, [R1+0x228] ;  /* 0x0002280001347983 */ /* 0x000f280000300800 */
[----:B------:R-:W4:Y:S04]  /*5370*/  LDL.LU R53, [R1+0x224] ;  /* 0x0002240001357983 */ /* 0x000f280000300800 */
[----:B------:R-:W4:Y:S04]  /*5380*/  LDL.LU R54, [R1+0x220] ;  /* 0x0002200001367983 */ /* 0x000f280000300800 */
[----:B------:R-:W4:Y:S01]  /*5390*/  LDL.LU R55, [R1+0x21c] ;  /* 0x00021c0001377983 */ /* 0x000f220000300800 */
[----:B------:R-:W-:-:S02]  /*53a0*/  WARPGROUP.DEPBAR.LE gsb0, 0x0 ;  /* 0x00008000000079c5 */ /* 0x000fc40000010000 */
[----:B------:R-:W-:Y:S01]  /*53b0*/  WARPGROUP.ARRIVE ;  /* 0x00000000000079c5 */ /* 0x000fe20000000000 */
[----:B------:R-:W-:Y:S01]  /*53c0*/  UMOV UR28, UR48 ;  /* 0x00000030001c7c82 */ /* 0x000fe20008000000 */
[----:B------:R-:W-:-:S04]  /*53d0*/  UMOV UR29, UR49 ;  /* 0x00000031001d7c82 */ /* 0x000fc80008000000 */
[----:B------:R-:W-:Y:S01]  /*53e0*/  HGMMA.64x16x16.F32 R168, gdesc[UR28], R168, gsb0 ;  /* 0x002000001ca879f0 */ /* 0x000fe200080008a8 */
[----:B------:R0:W-:Y:S04]  /*53f0*/  STL.64 [R1+0x180], R198 ;  /* 0x000180c601007387 */ /* 0x0001e80000100a00 */
[----:B------:R1:W-:Y:S04]  /*5400*/  STL.64 [R1+0x178], R196 ;  /* 0x000178c401007387 */ /* 0x0003e80000100a00 */
[----:B------:R1:W-:Y:S04]  /*5410*/  STL.64 [R1+0x170], R194 ;  /* 0x000170c201007387 */ /* 0x0003e80000100a00 */
[----:B------:R1:W-:Y:S01]  /*5420*/  STL.64 [R1+0x168], R192 ;  /* 0x000168c001007387 */ /* 0x0003e20000100a00 */
[----:B0-----:R-:W-:-:S02]  /*5430*/  IMAD.MOV.U32 R198, RZ, RZ, R30 ;  /* 0x000000ffffc67224 */ /* 0x001fc400078e001e */
[----:B-1----:R-:W-:Y:S02]  /*5440*/  IMAD.MOV.U32 R196, RZ, RZ, R28 ;  /* 0x000000ffffc47224 */ /* 0x002fe400078e001c */
        /* <DEDUP_REMOVED lines=8> */
[----:B------:R-:W-:-:S03]  /*54d0*/  MOV R199, R31 ;  /* 0x0000001f00c77202 */ /* 0x000fc60000000f00 */
        /* <DEDUP_REMOVED lines=10> */
[----:B------:R-:W-:Y:S04]  /*5580*/  STL.64 [R1+0x1a0], R174 ;  /* 0x0001a0ae01007387 */ /* 0x000fe80000100a00 */
[----:B------:R-:W-:Y:S04]  /*5590*/  STL.64 [R1+0x198], R172 ;  /* 0x000198ac01007387 */ /* 0x000fe80000100a00 */
[----:B------:R-:W-:Y:S04]  /*55a0*/  STL.64 [R1+0x190], R170 ;  /* 0x000190aa01007387 */ /* 0x000fe80000100a00 */
[----:B------:R0:W-:Y:S04]  /*55b0*/  STL.64 [R1+0x188], R168 ;  /* 0x000188a801007387 */ /* 0x0001e80000100a00 */
[----:B0-----:R-:W4:Y:S04]  /*55c0*/  LDL.LU R168, [R1+0xc0] ;  /* 0x0000c00001a87983 */ /* 0x001f280000300800 */
[----:B------:R-:W4:Y:S04]  /*55d0*/  LDL.LU R169, [R1+0xc4] ;  /* 0x0000c40001a97983 */ /* 0x000f280000300800 */
[----:B------:R-:W4:Y:S04]  /*55e0*/  LDL.LU R170, [R1+0xc8] ;  /* 0x0000c80001aa7983 */ /* 0x000f280000300800 */
[----:B------:R-:W4:Y:S04]  /*55f0*/  LDL.LU R171, [R1+0xcc] ;  /* 0x0000cc0001ab7983 */ /* 0x000f280000300800 */
[----:B------:R-:W4:Y:S04]  /*5600*/  LDL.LU R172, [R1+0xd0] ;  /* 0x0000d00001ac7983 */ /* 0x000f280000300800 */
[----:B------:R-:W4:Y:S04]  /*5610*/  LDL.LU R173, [R1+0xd4] ;  /* 0x0000d40001ad7983 */ /* 0x000f280000300800 */
[----:B------:R-:W4:Y:S04]  /*5620*/  LDL.LU R174, [R1+0xd8] ;  /* 0x0000d80001ae7983 */ /* 0x000f280000300800 */
[----:B------:R-:W4:Y:S01]  /*5630*/  LDL.LU R175, [R1+0xdc] ;  /* 0x0000dc0001af7983 */ /* 0x000f220000300800 */
[----:B------:R-:W-:-:S02]  /*5640*/  WARPGROUP.DEPBAR.LE gsb0, 0x0 ;  /* 0x00008000000079c5 */ /* 0x000fc40000010000 */
[----:B--2---:R-:W-:Y:S01]  /*5650*/  WARPGROUP.ARRIVE ;  /* 0x00000000000079c5 */ /* 0x004fe20000000000 */
[----:B------:R-:W-:Y:S01]  /*5660*/  UMOV UR20, UR48 ;  /* 0x0000003000147c82 */ /* 0x000fe20008000000 */
[----:B------:R-:W-:-:S04]  /*5670*/  UMOV UR21, UR49 ;  /* 0x0000003100157c82 */ /* 0x000fc80008000000 */
[----:B------:R-:W-:Y:S01]  /*5680*/  HGMMA.64x16x16.F32 R120, gdesc[UR20], R120, gsb0 ;  /* 0x00200000147879f0 */ /* 0x000fe20008000878 */
[----:B------:R-:W-:Y:S01]  /*5690*/  UMOV UR16, UR48 ;  /* 0x0000003000107c82 */ /* 0x000fe20008000000 */
[----:B------:R-:W-:Y:S01]  /*56a0*/  UMOV UR17, UR49 ;  /* 0x0000003100117c82 */ /* 0x000fe20008000000 */
[----:B------:R-:W-:Y:S02]  /*56b0*/  WARPGROUP.DEPBAR.LE gsb0, 0x0 ;  /* 0x00008000000079c5 */ /* 0x000fe40000010000 */
[----:B---3--:R-:W-:-:S06]  /*56c0*/  WARPGROUP.ARRIVE ;  /* 0x00000000000079c5 */ /* 0x008fcc0000000000 */
[----:B------:R-:W-:Y:S01]  /*56d0*/  HGMMA.64x16x16.F32 R96, gdesc[UR16], R96, gsb0 ;  /* 0x00200000106079f0 */ /* 0x000fe20008000860 */
[----:B------:R-:W-:Y:S01]  /*56e0*/  UMOV UR12, UR48 ;  /* 0x00000030000c7c82 */ /* 0x000fe20008000000 */
[----:B------:R-:W-:Y:S01]  /*56f0*/  UMOV UR13, UR49 ;  /* 0x00000031000d7c82 */ /* 0x000fe20008000000 */
[----:B------:R-:W-:Y:S02]  /*5700*/  WARPGROUP.DEPBAR.LE gsb0, 0x0 ;  /* 0x00008000000079c5 */ /* 0x000fe40000010000 */
[----:B----4-:R-:W-:-:S06]  /*5710*/  WARPGROUP.ARRIVE ;  /* 0x00000000000079c5 */ /* 0x010fcc0000000000 */
[----:B------:R-:W-:Y:S01]  /*5720*/  HGMMA.64x16x16.F32 R72, gdesc[UR12], R72, gsb0 ;  /* 0x002000000c4879f0 */ /* 0x000fe20008000848 */
[----:B------:R-:W-:Y:S01]  /*5730*/  UMOV UR8, UR48 ;  /* 0x0000003000087c82 */ /* 0x000fe20008000000 */
[----:B------:R-:W-:Y:S01]  /*5740*/  UMOV UR9, UR49 ;  /* 0x0000003100097c82 */ /* 0x000fe20008000000 */
[----:B------:R-:W-:Y:S02]  /*5750*/  WARPGROUP.DEPBAR.LE gsb0, 0x0 ;  /* 0x00008000000079c5 */ /* 0x000fe40000010000 */
[----:B------:R-:W-:-:S06]  /*5760*/  WARPGROUP.ARRIVE ;  /* 0x00000000000079c5 */ /* 0x000fcc0000000000 */
[----:B------:R-:W-:Y:S01]  /*5770*/  HGMMA.64x16x16.F32 R48, gdesc[UR8], R48, gsb0 ;  /* 0x00200000083079f0 */ /* 0x000fe20008000830 */
[----:B------:R-:W-:Y:S01]  /*5780*/  UMOV UR50, UR54 ;  /* 0x0000003600327c82 */ /* 0x000fe20008000000 */
[----:B------:R-:W-:Y:S01]  /*5790*/  UMOV UR51, UR55 ;  /* 0x0000003700337c82 */ /* 0x000fe20008000000 */
[----:B------:R-:W-:Y:S02]  /*57a0*/  WARPGROUP.DEPBAR.LE gsb0, 0x0 ;  /* 0x00008000000079c5 */ /* 0x000fe40000010000 */
[----:B------:R-:W-:-:S06]  /*57b0*/  WARPGROUP.ARRIVE ;  /* 0x00000000000079c5 */ /* 0x000fcc0000000000 */
[----:B------:R-:W-:Y:S01]  /*57c0*/  HGMMA.64x16x16.F32 R24, gdesc[UR48], R24, gsb0 ;  /* 0x00200000301879f0 */ /* 0x000fe20008000818 */
[----:B------:R-:W-:Y:S02]  /*57d0*/  UIADD3 UR40, UR6, 0x2, URZ ;  /* 0x0000000206287890 */ /* 0x000fe4000fffe03f */
[----:B------:R-:W-:Y:S01]  /*57e0*/  UIADD3 UR42, UR5, 0x2, URZ ;  /* 0x00000002052a7890 */ /* 0x000fe2000fffe03f */
[----:B------:R-:W-:Y:S01]  /*57f0*/  UMOV UR41, 0x80000020 ;  /* 0x8000002000297882 */ /* 0x000fe20000000000 */
[----:B------:R-:W-:Y:S01]  /*5800*/  UMOV UR43, 0x80000020 ;  /* 0x80000020002b7882 */ /* 0x000fe20000000000 */
[----:B------:R-:W-:Y:S02]  /*5810*/  WARPGROUP.DEPBAR.LE gsb0, 0x0 ;  /* 0x00008000000079c5 */ /* 0x000fe40000010000 */
[----:B------:R-:W-:-:S06]  /*5820*/  WARPGROUP.ARRIVE ;  /* 0x00000000000079c5 */ /* 0x000fcc0000000000 */
[----:B------:R-:W-:Y:S01]  /*5830*/  HGMMA.64x16x16.F32 R168, gdesc[UR40], R168, gsb0 ;  /* 0x0020000028a879f0 */ /* 0x000fe200080008a8 */
[----:B------:R-:W-:Y:S01]  /*5840*/  UIADD3 UR34, UR5, 0x42, URZ ;  /* 0x0000004205227890 */ /* 0x000fe2000fffe03f */
[----:B------:R-:W-:Y:S01]  /*5850*/  UMOV UR32, UR40 ;  /* 0x0000002800207c82 */ /* 0x000fe20008000000 */
[----:B------:R-:W-:Y:S01]  /*5860*/  UMOV UR33, UR41 ;  /* 0x0000002900217c82 */ /* 0x000fe20008000000 */
        /* <DEDUP_REMOVED lines=11> */
[----:B------:R-:W-:Y:S04]  /*5920*/  STL.64 [R1+0x1c0], R150 ;  /* 0x0001c09601007387 */ /* 0x000fe80000100a00 */
        /* <DEDUP_REMOVED lines=10> */
[----:B------:R-:W-:Y:S01]  /*59d0*/  STL.64 [R1+0x78], R198 ;  /* 0x000078c601007387 */ /* 0x000fe20000100a00 */
[----:B------:R-:W-:-:S03]  /*59e0*/  WARPGROUP.DEPBAR.LE gsb0, 0x0 ;  /* 0x00008000000079c5 */ /* 0x000fc60000010000 */
[----:B------:R0:W-:Y:S04]  /*59f0*/  STL.64 [R1], R216 ;  /* 0x000000d801007387 */ /* 0x0001e80000100a00 */
[----:B------:R1:W-:Y:S04]  /*5a00*/  STL.64 [R1+0x8], R218 ;  /* 0x000008da01007387 */ /* 0x0003e80000100a00 */
[----:B------:R2:W-:Y:S04]  /*5a10*/  STL.64 [R1+0x10], R220 ;  /* 0x000010dc01007387 */ /* 0x0005e80000100a00 */
[----:B------:R3:W-:Y:S01]  /*5a20*/  STL.64 [R1+0x18], R222 ;  /* 0x000018de01007387 */ /* 0x0007e20000100a00 */
[----:B0-----:R-:W-:-:S02]  /*5a30*/  IMAD.MOV.U32 R216, RZ, RZ, R211 ;  /* 0x000000ffffd87224 */ /* 0x001fc400078e00d3 */
[----:B------:R-:W-:Y:S01]  /*5a40*/  IMAD.MOV.U32 R217, RZ, RZ, R212 ;  /* 0x000000ffffd97224 */ /* 0x000fe200078e00d4 */
[----:B------:R-:W4:Y:S01]  /*5a50*/  LDL.LU R211, [R1+0x1f8] ;  /* 0x0001f80001d37983 */ /* 0x000f220000300800 */
[----:B-1----:R-:W-:Y:S02]  /*5a60*/  IMAD.MOV.U32 R218, RZ, RZ, R213 ;  /* 0x000000ffffda7224 */ /* 0x002fe400078e00d5 */
[----:B------:R-:W-:Y:S01]  /*5a70*/  IMAD.MOV.U32 R219, RZ, RZ, R214 ;  /* 0x000000ffffdb7224 */ /* 0x000fe200078e00d6 */
[----:B------:R-:W4:Y:S01]  /*5a80*/  LDL.LU R212, [R1+0x1f4] ;  /* 0x0001f40001d47983 */ /* 0x000f220000300800 */
[----:B--2---:R-:W-:-:S03]  /*5a90*/  IMAD.MOV.U32 R220, RZ, RZ, R215 ;  /* 0x000000ffffdc7224 */ /* 0x004fc600078e00d7 */
[----:B------:R-:W4:Y:S04]  /*5aa0*/  LDL.LU R213, [R1+0x1f0] ;  /* 0x0001f00001d57983 */ /* 0x000f280000300800 */
[----:B------:R-:W4:Y:S04]  /*5ab0*/  LDL.LU R214, [R1+0x1ec] ;  /* 0x0001ec0001d67983 */ /* 0x000f280000300800 */
[----:B------:R-:W4:Y:S01]  /*5ac0*/  LDL.LU R215, [R1+0x1e8] ;  /* 0x0001e80001d77983 */ /* 0x000f220000300800 */
        /* <DEDUP_REMOVED lines=20> */
[----:B----4-:R-:W-:-:S06]  /*5c10*/  WARPGROUP.ARRIVE ;  /* 0x00000000000079c5 */ /* 0x010fcc0000000000 */
        /* <DEDUP_REMOVED lines=35> */
[----:B------:R-:W-:-:S06]  /*5e50*/  UMOV UR53, 0x80000020 ;  /* 0x8000002000357882 */ /* 0x000fcc0000000000 */
        /* <DEDUP_REMOVED lines=47> */
[----:B------:R-:W-:Y:S02]  /*6150*/  IMAD.MOV.U32 R147, RZ, RZ, R9 ;  /* 0x000000ffff937224 */ /* 0x000fe400078e0009 */
[----:B------:R-:W-:Y:S02]  /*6160*/  IMAD.MOV.U32 R148, RZ, RZ, R8 ;  /* 0x000000ffff947224 */ /* 0x000fe400078e0008 */
[----:B------:R-:W-:Y:S02]  /*6170*/  IMAD.MOV.U32 R149, RZ, RZ, R7 ;  /* 0x000000ffff957224 */ /* 0x000fe400078e0007 */
[----:B------:R-:W-:-:S02]  /*6180*/  IMAD.MOV.U32 R150, RZ, RZ, R6 ;  /* 0x000000ffff967224 */ /* 0x000fc400078e0006 */
[----:B------:R-:W-:Y:S01]  /*6190*/  IMAD.MOV.U32 R151, RZ, RZ, R4 ;  /* 0x000000ffff977224 */ /* 0x000fe200078e0004 */
[----:B------:R-:W-:Y:S01]  /*61a0*/  UMOV UR32, UR52 ;  /* 0x0000003400207c82 */ /* 0x000fe20008000000 */
[----:B------:R-:W-:Y:S01]  /*61b0*/  UMOV UR33, UR53 ;  /* 0x0000003500217c82 */ /* 0x000fe20008000000 */
[----:B------:R-:W-:-:S03]  /*61c0*/  WARPGROUP.DEPBAR.LE gsb0, 0x0 ;  /* 0x00008000000079c5 */ /* 0x000fc60000010000 */
        /* <DEDUP_REMOVED lines=15> */
[----:B------:R-:W-:Y:S01]  /*62c0*/  MOV R192, R16 ;  /* 0x0000001000c07202 */ /* 0x000fe20000000f00 */
[----:B------:R-:W-:Y:S02]  /*62d0*/  IMAD.MOV.U32 R193, RZ, RZ, R5 ;  /* 0x000000ffffc17224 */ /* 0x000fe400078e0005 */
[----:B------:R-:W-:Y:S02]  /*62e0*/  IMAD.MOV.U32 R194, RZ, RZ, R3 ;  /* 0x000000ffffc27224 */ /* 0x000fe400078e0003 */
[----:B------:R-:W-:Y:S02]  /*62f0*/  IMAD.MOV.U32 R195, RZ, RZ, R2 ;  /* 0x000000ffffc37224 */ /* 0x000fe400078e0002 */
[----:B------:R-:W-:Y:S02]  /*6300*/  IMAD.MOV.U32 R196, RZ, RZ, R0 ;  /* 0x000000ffffc47224 */ /* 0x000fe400078e0000 */
[----:B------:R-:W-:-:S02]  /*6310*/  IMAD.MOV.U32 R197, RZ, RZ, R235 ;  /* 0x000000ffffc57224 */ /* 0x000fc400078e00eb */
[----:B------:R-:W-:Y:S02]  /*6320*/  IMAD.MOV.U32 R198, RZ, RZ, R234 ;  /* 0x000000ffffc67224 */ /* 0x000fe400078e00ea */
[----:B------:R-:W-:Y:S01]  /*6330*/  IMAD.MOV.U32 R199, RZ, RZ, R233 ;  /* 0x000000ffffc77224 */ /* 0x000fe200078e00e9 */
[----:B------:R-:W-:Y:S01]  /*6340*/  UIADD3 UR6, UR6, 0x402, URZ ;  /* 0x0000040206067890 */ /* 0x000fe2000fffe03f */
[----:B------:R-:W-:-:S06]  /*6350*/  UMOV UR41, 0x80000020 ;  /* 0x8000002000297882 */ /* 0x000fcc0000000000 */
[----:B------:R-:W-:Y:S01]  /*6360*/  UMOV UR40, UR6 ;  /* 0x0000000600287c82 */ /* 0x000fe20008000000 */
[----:B------:R-:W-:Y:S02]  /*6370*/  WARPGROUP.DEPBAR.LE gsb0, 0x0 ;  /* 0x00008000000079c5 */ /* 0x000fe40000010000 */
[----:B------:R-:W-:-:S06]  /*6380*/  WARPGROUP.ARRIVE ;  /* 0x00000000000079c5 */ /* 0x000fcc0000000000 */
[----:B------:R-:W-:Y:S01]  /*6390*/  HGMMA.64x16x16.F32 R192, gdesc[UR40], R192, gsb0 ;  /* 0x0020000028c079f0 */ /* 0x000fe200080008c0 */
[----:B------:R-:W-:Y:S02]  /*63a0*/  IMAD.MOV.U32 R221, RZ, RZ, R19 ;  /* 0x000000ffffdd7224 */ /* 0x000fe400078e0013 */
[----:B---3--:R-:W-:Y:S02]  /*63b0*/  IMAD.MOV.U32 R222, RZ, RZ, R18 ;  /* 0x000000ffffde7224 */ /* 0x008fe400078e0012 */
[----:B------:R-:W-:Y:S01]  /*63c0*/  IMAD.MOV.U32 R223, RZ, RZ, R17 ;  /* 0x000000ffffdf7224 */ /* 0x000fe200078e0011 */
[----:B------:R-:W-:Y:S01]  /*63d0*/  UMOV UR32, UR40 ;  /* 0x0000002800207c82 */ /* 0x000fe20008000000 */
[----:B------:R-:W-:Y:S01]  /*63e0*/  UMOV UR33, UR41 ;  /* 0x0000002900217c82 */ /* 0x000fe20008000000 */
[----:B------:R0:W5:Y:S04]  /*63f0*/  LDL.LU R19, [R1+0x1e4] ;  /* 0x0001e40001137983 */ /* 0x0001680000300800 */
[----:B------:R0:W5:Y:S04]  /*6400*/  LDL.LU R18, [R1+0x1e0] ;  /* 0x0001e00001127983 */ /* 0x0001680000300800 */
[----:B------:R0:W5:Y:S04]  /*6410*/  LDL.LU R17, [R1+0x1dc] ;  /* 0x0001dc0001117983 */ /* 0x0001680000300800 */
[----:B------:R0:W5:Y:S04]  /*6420*/  LDL.LU R16, [R1+0x1d8] ;  /* 0x0001d80001107983 */ /* 0x0001680000300800 */
[----:B------:R0:W5:Y:S04]  /*6430*/  LDL.LU R5, [R1+0x1d4] ;  /* 0x0001d40001057983 */ /* 0x0001680000300800 */
[----:B------:R0:W5:Y:S04]  /*6440*/  LDL.LU R3, [R1+0x1d0] ;  /* 0x0001d00001037983 */ /* 0x0001680000300800 */
[----:B------:R0:W5:Y:S04]  /*6450*/  LDL.LU R2, [R1+0x1cc] ;  /* 0x0001cc0001027983 */ /* 0x0001680000300800 */
[----:B------:R0:W5:Y:S01]  /*6460*/  LDL.LU R0, [R1+0x1c8] ;  /* 0x0001c80001007983 */ /* 0x0001620000300800 */
[----:B------:R-:W-:-:S02]  /*6470*/  WARPGROUP.DEPBAR.LE gsb0, 0x0 ;  /* 0x00008000000079c5 */ /* 0x000fc40000010000 */
[----:B------:R-:W-:-:S06]  /*6480*/  WARPGROUP.ARRIVE ;  /* 0x00000000000079c5 */ /* 0x000fcc0000000000 */
[----:B------:R-:W-:Y:S01]  /*6490*/  HGMMA.64x16x16.F32 R216, gdesc[UR32], R216, gsb0 ;  /* 0x0020000020d879f0 */ /* 0x000fe200080008d8 */
[----:B------:R-:W-:Y:S04]  /*64a0*/  STL.64 [R1+0x40], R144 ;  /* 0x0000409001007387 */ /* 0x000fe80000100a00 */
[----:B------:R-:W-:Y:S04]  /*64b0*/  STL.64 [R1+0x48], R146 ;  /* 0x0000489201007387 */ /* 0x000fe80000100a00 */
[----:B------:R-:W-:Y:S04]  /*64c0*/  STL.64 [R1+0x50], R148 ;  /* 0x0000509401007387 */ /* 0x000fe80000100a00 */
[----:B------:R1:W-:Y:S04]  /*64d0*/  STL.64 [R1+0x58], R150 ;  /* 0x0000589601007387 */ /* 0x0003e80000100a00 */
[----:B-1----:R-:W2:Y:S04]  /*64e0*/  LDL.LU.64 R150, [R1+0x1c0] ;  /* 0x0001c00001967983 */ /* 0x002ea80000300a00 */
[----:B------:R-:W2:Y:S04]  /*64f0*/  LDL.LU.64 R148, [R1+0x1b8] ;  /* 0x0001b80001947983 */ /* 0x000ea80000300a00 */
[----:B------:R-:W2:Y:S04]  /*6500*/  LDL.LU.64 R146, [R1+0x1b0] ;  /* 0x0001b00001927983 */ /* 0x000ea80000300a00 */
[----:B------:R-:W2:Y:S04]  /*6510*/  LDL.LU.64 R144, [R1+0x1a8] ;  /* 0x0001a80001907983 */ /* 0x000ea80000300a00 */
[----:B------:R-:W-:Y:S04]  /*6520*/  STL.64 [R1+0xa0], R168 ;  /* 0x0000a0a801007387 */ /* 0x000fe80000100a00 */
[----:B------:R-:W-:Y:S04]  /*6530*/  STL.64 [R1+0xa8], R170 ;  /* 0x0000a8aa01007387 */ /* 0x000fe80000100a00 */
[----:B------:R-:W-:Y:S04]  /*6540*/  STL.64 [R1+0xb0], R172 ;  /* 0x0000b0ac01007387 */ /* 0x000fe80000100a00 */
[----:B------:R1:W-:Y:S04]  /*6550*/  STL.64 [R1+0xb8], R174 ;  /* 0x0000b8ae01007387 */ /* 0x0003e80000100a00 */
[----:B-1----:R-:W3:Y:S04]  /*6560*/  LDL.LU.64 R174, [R1+0x1a0] ;  /* 0x0001a00001ae7983 */ /* 0x002ee80000300a00 */
[----:B------:R-:W3:Y:S04]  /*6570*/  LDL.LU.64 R172, [R1+0x198] ;  /* 0x0001980001ac7983 */ /* 0x000ee80000300a00 */
[----:B------:R-:W3:Y:S04]  /*6580*/  LDL.LU.64 R170, [R1+0x190] ;  /* 0x0001900001aa7983 */ /* 0x000ee80000300a00 */
[----:B------:R-:W3:Y:S04]  /*6590*/  LDL.LU.64 R168, [R1+0x188] ;  /* 0x0001880001a87983 */ /* 0x000ee80000300a00 */
[----:B------:R-:W-:Y:S04]  /*65a0*/  STL.64 [R1+0x80], R192 ;  /* 0x000080c001007387 */ /* 0x000fe80000100a00 */
[----:B------:R-:W-:Y:S04]  /*65b0*/  STL.64 [R1+0x88], R194 ;  /* 0x000088c201007387 */ /* 0x000fe80000100a00 */
[----:B------:R-:W-:Y:S04]  /*65c0*/  STL.64 [R1+0x90], R196 ;  /* 0x000090c401007387 */ /* 0x000fe80000100a00 */
[----:B------:R1:W-:Y:S01]  /*65d0*/  STL.64 [R1+0x98], R198 ;  /* 0x000098c601007387 */ /* 0x0003e20000100a00 */
[----:B------:R-:W-:-:S03]  /*65e0*/  WARPGROUP.DEPBAR.LE gsb0, 0x0 ;  /* 0x00008000000079c5 */ /* 0x000fc60000010000 */
[----:B-1----:R-:W4:Y:S04]  /*65f0*/  LDL.LU.64 R198, [R1+0x180] ;  /* 0x0001800001c67983 */ /* 0x002f280000300a00 */
[----:B------:R-:W4:Y:S04]  /*6600*/  LDL.LU.64 R196, [R1+0x178] ;  /* 0x0001780001c47983 */ /* 0x000f280000300a00 */
[----:B------:R-:W4:Y:S04]  /*6610*/  LDL.LU.64 R194, [R1+0x170] ;  /* 0x0001700001c27983 */ /* 0x000f280000300a00 */
[----:B------:R-:W4:Y:S04]  /*6620*/  LDL.LU.64 R192, [R1+0x168] ;  /* 0x0001680001c07983 */ /* 0x000f280000300a00 */
[----:B------:R-:W-:Y:S04]  /*6630*/  STL.64 [R1+0x20], R216 ;  /* 0x000020d801007387 */ /* 0x000fe80000100a00 */
[----:B------:R-:W-:Y:S04]  /*6640*/  STL.64 [R1+0x28], R218 ;  /* 0x000028da01007387 */ /* 0x000fe80000100a00 */
[----:B------:R-:W-:Y:S04]  /*6650*/  STL.64 [R1+0x30], R220 ;  /* 0x000030dc01007387 */ /* 0x000fe80000100a00 */
[----:B------:R1:W-:Y:S04]  /*6660*/  STL.64 [R1+0x38], R222 ;  /* 0x000038de01007387 */ /* 0x0003e80000100a00 */
[----:B-1----:R-:W2:Y:S04]  /*6670*/  LDL.LU.64 R222, [R1+0x160] ;  /* 0x0001600001de7983 */ /* 0x002ea80000300a00 */
        /* <DEDUP_REMOVED lines=46> */
[----:B------:R-:W-:Y:S03]  /*6960*/  HGMMA.64x16x16.F32 R24, gdesc[UR40], R24, gsb0 ;  /* 0x00200000281879f0 */ /* 0x000fe60008000818 */
[----:B------:R-:W-:Y:S02]  /*6970*/  WARPGROUP.DEPBAR.LE gsb0, 0x0 ;  /* 0x00008000000079c5 */ /* 0x000fe40000010000 */
[----:B0-----:R-:W-:Y:S05]  /*6980*/  @!P0 BRA `(.L_x_27) ;  /* 0x0000000000048947 */ /* 0x001fea0003800000 */
[----:B------:R-:W-:Y:S01]  /*6990*/  BPT.TRAP 0x1 ;  /* 0x000000040000795c */ /* 0x000fe20000300000 */
.L_x_27:
[----:B------:R-:W2:Y:S04]  /*69a0*/  LDL R4, [R1+0x10c] ;  /* 0x00010c0001047983 */ /* 0x000ea80000100800 */
[----:B------:R-:W3:Y:S01]  /*69b0*/  LDL R6, [R1+0x100] ;  /* 0x0001000001067983 */ /* 0x000ee20000100800 */
[----:B-----5:R-:W-:Y:S02]  /*69c0*/  ISETP.NE.AND P1, PT, R17, RZ, PT ;  /* 0x000000ff1100720c */ /* 0x020fe40003f25270 */
[----:B--2---:R-:W-:Y:S01]  /*69d0*/  R2UR UR5, R4 ;  /* 0x00000000040572ca */ /* 0x004fe200000e0000 */
[----:B------:R-:W-:-:S10]  /*69e0*/  IMAD.U32 R4, RZ, RZ, UR7 ;  /* 0x00000007ff047e24 */ /* 0x000fd4000f8e00ff */
[----:B------:R-:W-:-:S05]  /*69f0*/  @P1 LEA R4, R4, UR39, 0x3 ;  /* 0x0000002704041c11 */ /* 0x000fca000f8e18ff */
[----:B------:R-:W-:Y:S01]  /*6a00*/  @P1 VIADD R4, R4, 0x30 ;  /* 0x0000003004041836 */ /* 0x000fe20000000000 */
[----:B------:R-:W-:-:S04]  /*6a10*/  UISETP.GT.U32.AND UP0, UPT, UR5, 0x1, UPT ;  /* 0x000000010500788c */ /* 0x000fc8000bf04070 */
[----:B---3--:R-:W-:-:S04]  /*6a20*/  @P1 PRMT R4, R6, 0x654, R4 ;  /* 0x0000065406041816 */ /* 0x008fc80000000004 */
[----:B------:R0:W-:Y:S01]  /*6a30*/  @P1 SYNCS.ARRIVE.TRANS64.RED.A1T0 RZ, [R4+URZ], RZ ;  /* 0x000000ff04ff19a7 */ /* 0x0001e2000810043f */
[----:B------:R-:W-:-:S13]  /*6a40*/  PLOP3.LUT P1, PT, PT, PT, UP0, 0x80, 0x0 ;  /* 0x000000000000781c */ /* 0x000fda0003f2f008 */
[----:B0-----:R-:W-:Y:S05]  /*6a50*/  @P1 BRA `(.L_x_28) ;  /* 0x0000000000041947 */ /* 0x001fea0003800000 */
[----:B------:R-:W-:Y:S01]  /*6a60*/  BPT.TRAP 0x1 ;  /* 0x000000040000795c */ /* 0x000fe20000300000 */
.L_x_28:
[----:B------:R-:W-:Y:S01]  /*6a70*/  UIADD3 UR4, UR4, 0x1, URZ ;  /* 0x0000000104047890 */ /* 0x000fe2000fffe03f */
[C---:B------:R-:W-:Y:S01]  /*6a80*/  ISETP.GT.AND P1, PT, R0.reuse, 0x1, PT ;  /* 0x000000010000780c */ /* 0x040fe20003f24270 */
[----:B------:R-:W-:Y:S01]  /*6a90*/  UIADD3 UR7, UR7, 0x1, URZ ;  /* 0x0000000107077890 */ /* 0x000fe2000fffe03f */
[----:B------:R-:W-:Y:S01]  /*6aa0*/  VIADD R0, R0, 0xffffffff ;  /* 0xffffffff00007836 */ /* 0x000fe20000000000 */
[----:B------:R-:W-:Y:S02]  /*6ab0*/  UISETP.NE.AND UP0, UPT, UR4, 0x6, UPT ;  /* 0x000000060400788c */ /* 0x000fe4000bf05270 */
[----:B------:R-:W-:Y:S02]  /*6ac0*/  UISETP.NE.AND UP1, UPT, UR7, 0x6, UPT ;  /* 0x000000060700788c */ /* 0x000fe4000bf25270 */
[----:B------:R-:W-:Y:S02]  /*6ad0*/  USEL UR5, URZ, 0x1, UP0 ;  /* 0x000000013f057887 */ /* 0x000fe40008000000 */
[----:B------:R-:W-:-:S02]  /*6ae0*/  USEL UR4, UR4, URZ, UP0 ;  /* 0x0000003f04047287 */ /* 0x000fc40008000000 */
[----:B------:R-:W-:Y:S02]  /*6af0*/  USEL UR7, UR7, URZ, UP1 ;  /* 0x0000003f07077287 */ /* 0x000fe40008800000 */
[----:B------:R-:W-:Y:S01]  /*6b00*/  LOP3.LUT R3, R3, UR5, RZ, 0x3c, !PT ;  /* 0x0000000503037c12 */ /* 0x000fe2000f8e3cff */
[----:B------:R-:W-:Y:S09]  /*6b10*/  @P1 BRA `(.L_x_29) ;  /* 0xffffffd400181947 */ /* 0x000ff2000383ffff */
.L_x_22:
[----:B------:R0:W5:Y:S01]  /*6b20*/  LDL R7, [R1+0x134] ;  /* 0x0001340001077983 */ /* 0x0001620000100800 */
[----:B------:R-:W1:Y:S02]  /*6b30*/  LDC R0, c[0x0][0x28c] ;  /* 0x0000a300ff007b82 */ /* 0x000e640000000800 */
[----:B-1----:R-:W-:-:S13]  /*6b40*/  ISETP.GE.AND P1, PT, R0, 0x1, PT ;  /* 0x000000010000780c */ /* 0x002fda0003f26270 */
[----:B0-----:R-:W-:Y:S05]  /*6b50*/  @!P1 BRA `(.L_x_30) ;  /* 0x00000000004c9947 */ /* 0x001fea0003800000 */
[----:B------:R-:W-:Y:S05]  /*6b60*/  @!P0 BRA `(.L_x_31) ;  /* 0x0000000000048947 */ /* 0x000fea0003800000 */
[----:B------:R-:W-:Y:S01]  /*6b70*/  BPT.TRAP 0x1 ;  /* 0x000000040000795c */ /* 0x000fe20000300000 */
.L_x_31:
[----:B------:R-:W2:Y:S04]  /*6b80*/  LDL R0, [R1+0x10c] ;  /* 0x00010c0001007983 */ /* 0x000ea80000100800 */
[----:B------:R-:W3:Y:S01]  /*6b90*/  LDL R3, [R1+0x100] ;  /* 0x0001000001037983 */ /* 0x000ee20000100800 */
[----:B-----5:R-:W-:Y:S02]  /*6ba0*/  R2UR UR5, R7 ;  /* 0x00000000070572ca */ /* 0x020fe400000e0000 */
[----:B------:R-:W-:Y:S02]  /*6bb0*/  ISETP.NE.AND P0, PT, R17, RZ, PT ;  /* 0x000000ff1100720c */ /* 0x000fe40003f05270 */
[----:B--2---:R-:W-:-:S11]  /*6bc0*/  R2UR UR4, R0 ;  /* 0x00000000000472ca */ /* 0x004fd600000e0000 */
[----:B------:R-:W-:-:S05]  /*6bd0*/  @P0 IADD3 R0, R5, UR5, RZ ;  /* 0x0000000505000c10 */ /* 0x000fca000fffe0ff */
[----:B------:R-:W-:-:S05]  /*6be0*/  @P0 IMAD.WIDE.U32 R4, R0, -0x55555555, RZ ;  /* 0xaaaaaaab00040825 */ /* 0x000fca00078e00ff */
[----:B------:R-:W-:Y:S01]  /*6bf0*/  @P0 SHF.R.U32.HI R4, RZ, 0x2, R5 ;  /* 0x00000002ff040819 */ /* 0x000fe20000011605 */
[----:B------:R-:W-:-:S04]  /*6c00*/  UISETP.GT.U32.AND UP0, UPT, UR4, 0x1, UPT ;  /* 0x000000010400788c */ /* 0x000fc8000bf04070 */
[----:B------:R-:W-:-:S05]  /*6c10*/  @P0 IMAD R0, R4, -0x6, R0 ;  /* 0xfffffffa04000824 */ /* 0x000fca00078e0200 */
[----:B------:R-:W-:-:S05]  /*6c20*/  @P0 LEA R0, R0, UR39, 0x3 ;  /* 0x0000002700000c11 */ /* 0x000fca000f8e18ff */
[----:B------:R-:W-:-:S05]  /*6c30*/  @P0 VIADD R0, R0, 0x30 ;  /* 0x0000003000000836 */ /* 0x000fca0000000000 */
[----:B---3--:R-:W-:-:S04]  /*6c40*/  @P0 PRMT R0, R3, 0x654, R0 ;  /* 0x0000065403000816 */ /* 0x008fc80000000000 */
[----:B------:R0:W-:Y:S01]  /*6c50*/  @P0 SYNCS.ARRIVE.TRANS64.RED.A1T0 RZ, [R0+URZ], RZ ;  /* 0x000000ff00ff09a7 */ /* 0x0001e2000810043f */
[----:B------:R-:W-:-:S13]  /*6c60*/  PLOP3.LUT P0, PT, PT, PT, UP0, 0x80, 0x0 ;  /* 0x000000000000781c */ /* 0x000fda0003f0f008 */
[----:B0-----:R-:W-:Y:S05]  /*6c70*/  @P0 BRA `(.L_x_30) ;  /* 0x0000000000040947 */ /* 0x001fea0003800000 */
[----:B------:R-:W-:Y:S01]  /*6c80*/  BPT.TRAP 0x1 ;  /* 0x000000040000795c */ /* 0x000fe20000300000 */
.L_x_30:
[----:B------:R-:W2:Y:S01]  /*6c90*/  LDL R0, [R1+0x140] ;  /* 0x0001400001007983 */ /* 0x000ea20000100800 */
[----:B------:R-:W0:Y:S01]  /*6ca0*/  S2R R8, SR_TID.X ;  /* 0x0000000000087919 */ /* 0x000e220000002100 */
[----:B------:R-:W-:Y:S01]  /*6cb0*/  R2UR UR4, R18 ;  /* 0x00000000120472ca */ /* 0x000fe200000e0000 */
[----:B------:R-:W-:Y:S01]  /*6cc0*/  ULDC.64 UR8, c[0x0][0x5d0] ;  /* 0x0001740000087ab9 */ /* 0x000fe20000000a00 */
[----:B------:R-:W3:Y:S04]  /*6cd0*/  LDL.LU R6, [R1+0x13c] ;  /* 0x00013c0001067983 */ /* 0x000ee80000300800 */
[----:B------:R-:W4:Y:S01]  /*6ce0*/  LDL R22, [R1+0x110] ;  /* 0x0001100001167983 */ /* 0x000f220000100800 */
[----:B------:R-:W-:Y:S02]  /*6cf0*/  R2UR UR7, R19 ;  /* 0x00000000130772ca */ /* 0x000fe400000e0000 */
[----:B-----5:R-:W-:-:S04]  /*6d00*/  R2UR UR14, R7 ;  /* 0x00000000070e72ca */ /* 0x020fc800000e0000 */
[----:B------:R-:W-:-:S06]  /*6d10*/  UIMAD UR6, UR4, 0xb0, URZ ;  /* 0x000000b0040678a4 */ /* 0x000fcc000f8e023f */
[----:B------:R-:W-:Y:S01]  /*6d20*/  IMAD.U32 R18, RZ, RZ, UR6 ;  /* 0x00000006ff127e24 */ /* 0x000fe2000f8e00ff */
[----:B------:R-:W-:Y:S02]  /*6d30*/  UIMAD.WIDE UR10, UR7, 0x180, URZ ;  /* 0x00000180070a78a5 */ /* 0x000fe4000f8e023f */
[----:B------:R-:W-:Y:S01]  /*6d40*/  UIMAD UR7, UR7, 0x180, URZ ;  /* 0x00000180070778a4 */ /* 0x000fe2000f8e023f */
[----:B0-----:R-:W-:Y:S01]  /*6d50*/  SHF.R.U32.HI R4, RZ, 0x7, R8 ;  /* 0x00000007ff047819 */ /* 0x001fe20000011608 */
[C---:B------:R-:W-:Y:S01]  /*6d60*/  IMAD.SHL.U32 R19, R8.reuse, 0x2, RZ ;  /* 0x0000000208137824 */ /* 0x040fe200078e00ff */
[----:B------:R-:W-:Y:S02]  /*6d70*/  LOP3.LUT R5, R8, 0x60, RZ, 0xc0, !PT ;  /* 0x0000006008057812 */ /* 0x000fe400078ec0ff */
[----:B------:R-:W-:Y:S02]  /*6d80*/  LOP3.LUT R4, R4, 0x1, RZ, 0xc0, !PT ;  /* 0x0000000104047812 */ /* 0x000fe400078ec0ff */
[----:B------:R-:W-:-:S02]  /*6d90*/  SHF.R.U32.HI R5, RZ, 0x1, R5 ;  /* 0x00000001ff057819 */ /* 0x000fc40000011605 */
[----:B------:R-:W-:Y:S01]  /*6da0*/  LOP3.LUT R18, R18, 0x6, R19, 0xf8, !PT ;  /* 0x0000000612127812 */ /* 0x000fe200078ef813 */
[----:B------:R-:W-:-:S03]  /*6db0*/  IMAD.SHL.U32 R3, R4, 0x40, RZ ;  /* 0x0000004004037824 */ /* 0x000fc600078e00ff */
[----:B------:R-:W-:Y:S02]  /*6dc0*/  SHF.R.S32.HI R19, RZ, 0x1f, R18 ;  /* 0x0000001fff137819 */ /* 0x000fe40000011412 */
[----:B--2---:R-:W-:Y:S02]  /*6dd0*/  R2UR UR5, R0 ;  /* 0x00000000000572ca */ /* 0x004fe400000e0000 */
[----:B------:R-:W-:-:S04]  /*6de0*/  SHF.R.U32.HI R0, RZ, 0x2, R8 ;  /* 0x00000002ff007819 */ /* 0x000fc80000011608 */
[----:B------:R-:W-:Y:S02]  /*6df0*/  LOP3.LUT R0, R0, 0x7, RZ, 0xc0, !PT ;  /* 0x0000000700007812 */ /* 0x000fe400078ec0ff */
[----:B---3--:R-:W-:Y:S02]  /*6e00*/  R2UR UR13, R6 ;  /* 0x00000000060d72ca */ /* 0x008fe400000e0000 */
[--C-:B------:R-:W-:Y:S02]  /*6e10*/  LOP3.LUT R3, R3, 0x40, R0.reuse, 0xe2, !PT ;  /* 0x0000004003037812 */ /* 0x100fe400078ee200 */
[----:B----4-:R-:W-:Y:S01]  /*6e20*/  R2UR UR15, R22 ;  /* 0x00000000160f72ca */ /* 0x010fe200000e0000 */
[----:B------:R-:W-:Y:S01]  /*6e30*/  UISETP.GE.U32.AND UP2, UPT, UR5, 0x6, UPT ;  /* 0x000000060500788c */ /* 0x000fe2000bf46070 */
[----:B------:R-:W-:Y:S02]  /*6e40*/  IADD3 R0, RZ, -R5, -R0 ;  /* 0x80000005ff007210 */ /* 0x000fe40007ffe800 */
[----:B------:R-:W-:-:S03]  /*6e50*/  LOP3.LUT R3, R3, UR10, R5, 0xfe, !PT ;  /* 0x0000000a03037c12 */ /* 0x000fc6000f8efe05 */
[----:B------:R-:W-:Y:S02]  /*6e60*/  IMAD R0, R4, -0x40, R0 ;  /* 0xffffffc004007824 */ /* 0x000fe400078e0200 */
[----:B------:R-:W-:-:S04]  /*6e70*/  IMAD.U32 R4, RZ, RZ, UR8 ;  /* 0x00000008ff047e24 */ /* 0x000fc8000f8e00ff */
[----:B------:R-:W-:Y:S02]  /*6e80*/  USHF.R.S32.HI UR12, URZ, 0x1f, UR15 ;  /* 0x0000001f3f0c7899 */ /* 0x000fe4000801140f */
[----:B------:R-:W-:Y:S02]  /*6e90*/  IMAD.WIDE.U32 R4, R4, UR15, R18 ;  /* 0x0000000f04047c25 */ /* 0x000fe4000f8e0012 */
[----:B------:R-:W-:Y:S02]  /*6ea0*/  UIMAD UR4, UR12, UR8, URZ ;  /* 0x000000080c0472a4 */ /* 0x000fe4000f8e023f */
[----:B------:R-:W-:Y:S02]  /*6eb0*/  UIADD3 UR8, UR5, UR14, URZ ;  /* 0x0000000e05087290 */ /* 0x000fe4000fffe03f */
[----:B------:R-:W-:Y:S02]  /*6ec0*/  UIMAD UR4, UR15, UR9, UR4 ;  /* 0x000000090f0472a4 */ /* 0x000fe4000f8e0204 */
[----:B------:R-:W-:Y:S01]  /*6ed0*/  UISETP.GT.U32.AND UP1, UPT, UR8, 0x5, UPT ;  /* 0x000000050800788c */ /* 0x000fe2000bf24070 */
[----:B------:R-:W-:-:S02]  /*6ee0*/  ULDC UR9, c[0x0][0x284] ;  /* 0x0000a10000097ab9 */ /* 0x000fc40000000800 */
[----:B------:R-:W-:Y:S01]  /*6ef0*/  IMAD.U32 R6, RZ, RZ, UR9 ;  /* 0x00000009ff067e24 */ /* 0x000fe2000f8e00ff */
[----:B------:R-:W-:Y:S01]  /*6f00*/  UISETP.LT.U32.AND UP1, UPT, UR5, 0x6, UP1 ;  /* 0x000000060500788c */ /* 0x000fe20008f21070 */
[----:B------:R-:W-:Y:S01]  /*6f10*/  VIADD R5, R5, UR4 ;  /* 0x0000000405057c36 */ /* 0x000fe20008000000 */
[----:B------:R-:W-:Y:S02]  /*6f20*/  ULDC UR4, c[0x0][0x288] ;  /* 0x0000a20000047ab9 */ /* 0x000fe40000000800 */
[----:B------:R-:W-:Y:S01]  /*6f30*/  IADD3 R7, R6, -UR7, R0 ;  /* 0x8000000706077c10 */ /* 0x000fe2000fffe000 */
[----:B------:R-:W-:Y:S01]  /*6f40*/  IMAD.MOV.U32 R6, RZ, RZ, -0x2 ;  /* 0xfffffffeff067424 */ /* 0x000fe200078e00ff */
[----:B------:R-:W-:Y:S01]  /*6f50*/  LOP3.LUT R0, R8, 0x3, RZ, 0xc0, !PT ;  /* 0x0000000308007812 */ /* 0x000fe200078ec0ff */
[----:B------:R-:W-:Y:S02]  /*6f60*/  UISETP.GE.AND UP0, UPT, UR6, UR4, UPT ;  /* 0x000000040600728c */ /* 0x000fe4000bf06270 */
[----:B------:R-:W-:Y:S02]  /*6f70*/  STL [R1+0x104], R7 ;  /* 0x0001040701007387 */ /* 0x000fe40000100800 */
[----:B------:R-:W-:Y:S01]  /*6f80*/  IMAD R0, R0, R6, UR4 ;  /* 0x0000000400007e24 */ /* 0x000fe2000f8e0206 */
[----:B------:R-:W-:-:S02]  /*6f90*/  UIMAD.WIDE.U32 UR4, UR8, -0x55555555, URZ ;  /* 0xaaaaaaab080478a5 */ /* 0x000fc4000f8e003f */
[----:B------:R-:W-:Y:S01]  /*6fa0*/  UISETP.GE.OR UP0, UPT, UR7, UR9, UP0 ;  /* 0x000000090700728c */ /* 0x000fe20008706670 */
[----:B------:R-:W-:Y:S01]  /*6fb0*/  VIADD R0, R0, -UR6 ;  /* 0x8000000600007c36 */ /* 0x000fe20008000000 */
[----:B------:R-:W-:Y:S02]  /*6fc0*/  USHF.R.U32.HI UR4, URZ, 0x2, UR5 ;  /* 0x000000023f047899 */ /* 0x000fe40008011605 */
[----:B------:R-:W-:Y:S02]  /*6fd0*/  USEL UR7, URZ, 0x1, !UP1 ;  /* 0x000000013f077887 */ /* 0x000fe4000c800000 */
[----:B------:R-:W-:Y:S01]  /*6fe0*/  UIMAD UR5, UR4, -0x6, UR8 ;  /* 0xfffffffa040578a4 */ /* 0x000fe2000f8e0208 */
[----:B------:R-:W-:Y:S01]  /*6ff0*/  PLOP3.LUT P0, PT, PT, PT, UP0, 0x80, 0x0 ;  /* 0x000000000000781c */ /* 0x000fe20003f0f008 */
[----:B------:R-:W-:Y:S01]  /*7000*/  ULOP3.LUT UR13, UR13, UR7, URZ, 0x3c, !UPT ;  /* 0x000000070d0d7292 */ /* 0x000fe2000f8e3c3f */
[----:B------:R-:W-:-:S03]  /*7010*/  UMOV UR6, 0xffffffff ;  /* 0xffffffff00067882 */ /* 0x000fc60000000000 */
[----:B------:R-:W-:Y:S01]  /*7020*/  @UP2 ULOP3.LUT UR13, UR13, 0x1, UR4, 0x78, !UPT ;  /* 0x000000010d0d2892 */ /* 0x000fe2000f8e7804 */
[----:B------:R-:W-:-:S05]  /*7030*/  MOV R6, UR5 ;  /* 0x0000000500067c02 */ /* 0x000fca0008000f00 */
[----:B------:R0:W-:Y:S02]  /*7040*/  STL [R1+0x134], R6 ;  /* 0x0001340601007387 */ /* 0x0001e40000100800 */
[----:B0-----:R-:W-:-:S05]  /*7050*/  IMAD.U32 R6, RZ, RZ, UR13 ;  /* 0x0000000dff067e24 */ /* 0x001fca000f8e00ff */
[----:B------:R0:W-:Y:S01]  /*7060*/  STL [R1+0x13c], R6 ;  /* 0x00013c0601007387 */ /* 0x0001e20000100800 */
[----:B------:R-:W-:Y:S05]  /*7070*/  @P0 BRA `(.L_x_32) ;  /* 0x00000134006c0947 */ /* 0x000fea0003800000 */
[----:B------:R-:W-:Y:S01]  /*7080*/  FSETP.NEU.AND P2, PT, R16, RZ, PT ;  /* 0x000000ff1000720b */ /* 0x000fe20003f4d000 */
[----:B------:R-:W-:Y:S01]  /*7090*/  ULDC.64 UR8, c[0x0][0x5c8] ;  /* 0x0001720000087ab9 */ /* 0x000fe20000000a00 */
[----:B------:R-:W-:Y:S01]  /*70a0*/  ISETP.GT.AND P0, PT, R7, RZ, PT ;  /* 0x000000ff0700720c */ /* 0x000fe20003f04270 */
[----:B------:R-:W-:Y:S01]  /*70b0*/  UIMAD UR4, UR11, UR8, URZ ;  /* 0x000000080b0472a4 */ /* 0x000fe2000f8e023f */
[----:B------:R-:W-:Y:S01]  /*70c0*/  IMAD.U32 R11, RZ, RZ, UR9 ;  /* 0x00000009ff0b7e24 */ /* 0x000fe2000f8e00ff */
[----:B------:R-:W-:Y:S01]  /*70d0*/  BSSY B0, `(.L_x_32) ;  /* 0x0001355000007945 */ /* 0x000fe20003800000 */
[----:B------:R-:W-:Y:S01]  /*70e0*/  IMAD.WIDE.U32 R4, R3, UR8, R4 ;  /* 0x0000000803047c25 */ /* 0x000fe2000f8e0004 */
[----:B------:R-:W-:-:S03]  /*70f0*/  ISETP.GT.AND P1, PT, R0, RZ, P0 ;  /* 0x000000ff0000720c */ /* 0x000fc60000724270 */
[----:B------:R-:W-:-:S04]  /*7100*/  IMAD R11, R3, R11, UR4 ;  /* 0x00000004030b7e24 */ /* 0x000fc8000f8e020b */
[----:B------:R-:W-:Y:S01]  /*7110*/  IMAD.IADD R11, R5, 0x1, R11 ;  /* 0x00000001050b7824 */ /* 0x000fe200078e020b */
[----:B------:R-:W-:Y:S06]  /*7120*/  @!P2 BRA `(.L_x_33) ;  /* 0x000000ec0008a947 */ /* 0x000fec0003800000 */
[----:B------:R-:W0:Y:S01]  /*7130*/  LDC.64 R8, c[0x0][0x5b0] ;  /* 0x00016c00ff087b82 */ /* 0x000e220000000a00 */
[----:B------:R-:W2:Y:S01]  /*7140*/  LDL.LU R23, [R1+0xc0] ;  /* 0x0000c00001177983 */ /* 0x000ea20000300800 */
[----:B------:R-:W-:-:S03]  /*7150*/  R2UR UR7, R22 ;  /* 0x00000000160772ca */ /* 0x000fc600000e0000 */
[----:B------:R-:W-:Y:S03]  /*7160*/  STL.64 [R1+0x148], R24 ;  /* 0x0001481801007387 */ /* 0x000fe60000100a00 */
[----:B------:R-:W1:Y:S08]  /*7170*/  LDC.64 R12, c[0x0][0x5b8] ;  /* 0x00016e00ff0c7b82 */ /* 0x000e700000000a00 */
[----:B------:R-:W3:Y:S01]  /*7180*/  LDC.64 R14, c[0x0][0x5a8] ;  /* 0x00016a00ff0e7b82 */ /* 0x000ee20000000a00 */
[----:B0-----:R-:W-:Y:S01]  /*7190*/  IMAD.MOV.U32 R6, RZ, RZ, R8 ;  /* 0x000000ffff067224 */ /* 0x001fe200078e0008 */
[----:B------:R0:W-:Y:S04]  /*71a0*/  STL.64 [R1+0xe8], R8 ;  /* 0x0000e80801007387 */ /* 0x0001e80000100a00 */
[----:B------:R-:W-:Y:S01]  /*71b0*/  R2UR UR4, R6 ;  /* 0x00000000060472ca */ /* 0x000fe200000e0000 */
[----:B-1----:R-:W-:Y:S01]  /*71c0*/  IMAD.MOV.U32 R233, RZ, RZ, R12 ;  /* 0x000000ffffe97224 */ /* 0x002fe200078e000c */
[----:B------:R1:W-:Y:S01]  /*71d0*/  STL [R1+0xf8], R12 ;  /* 0x0000f80c01007387 */ /* 0x0003e20000100800 */
[----:B------:R-:W-:-:S02]  /*71e0*/  IMAD.MOV.U32 R7, RZ, RZ, R13 ;  /* 0x000000ffff077224 */ /* 0x000fc400078e000d */
[----:B------:R-:W-:Y:S02]  /*71f0*/  IMAD R5, R233, UR12, RZ ;  /* 0x0000000ce9057c24 */ /* 0x000fe4000f8e02ff */
[----:B0-----:R-:W-:Y:S02]  /*7200*/  IMAD.MOV.U32 R8, RZ, RZ, R9 ;  /* 0x000000ffff087224 */ /* 0x001fe400078e0009 */
[----:B------:R-:W-:-:S04]  /*7210*/  IMAD R232, R7, UR7, R5 ;  /* 0x0000000707e87c24 */ /* 0x000fc8000f8e0205 */
[----:B------:R-:W-:Y:S01]  /*7220*/  UIMAD UR4, UR11, UR4, URZ ;  /* 0x000000040b0472a4 */ /* 0x000fe2000f8e023f */
[----:B-1----:R-:W-:Y:S01]  /*7230*/  IMAD.WIDE.U32 R12, R233, UR7, R18 ;  /* 0x00000007e90c7c25 */ /* 0x002fe2000f8e0012 */
[----:B------:R-:W-:Y:S03]  /*7240*/  STL [R1+0x114], R232 ;  /* 0x000114e801007387 */ /* 0x000fe60000100800 */
[----:B------:R-:W-:Y:S01]  /*7250*/  IMAD.MOV.U32 R234, RZ, RZ, R12 ;  /* 0x000000ffffea7224 */ /* 0x000fe200078e000c */
[----:B------:R-:W-:Y:S01]  /*7260*/  IADD3 R235, R13, R232, RZ ;  /* 0x000000e80deb7210 */ /* 0x000fe20007ffe0ff */
[C---:B------:R-:W-:Y:S01]  /*7270*/  IMAD R21, R3.reuse, R8, UR4 ;  /* 0x0000000403157e24 */ /* 0x040fe2000f8e0208 */
[----:B------:R-:W-:Y:S01]  /*7280*/  ULDC.64 UR4, c[0x0][0x5c0] ;  /* 0x0001700000047ab9 */ /* 0x000fe20000000a00 */
[----:B------:R-:W-:Y:S02]  /*7290*/  IMAD.WIDE.U32 R6, R3, R6, R234 ;  /* 0x0000000603067225 */ /* 0x000fe400078e00ea */
[----:B------:R-:W-:Y:S02]  /*72a0*/  STL.64 [R1+0xf0], R234 ;  /* 0x0000f0ea01007387 */ /* 0x000fe40000100a00 */
[----:B------:R-:W-:Y:S01]  /*72b0*/  IMAD.IADD R5, R7, 0x1, R21 ;  /* 0x0000000107057824 */ /* 0x000fe200078e0215 */
[C---:B---3--:R-:W-:Y:S01]  /*72c0*/  LEA R8, P2, R6.reuse, R14, 0x1 ;  /* 0x0000000e06087211 */ /* 0x048fe200078408ff */
[----:B------:R-:W-:Y:S03]  /*72d0*/  STL [R1+0x118], R21 ;  /* 0x0001181501007387 */ /* 0x000fe60000100800 */
[----:B------:R-:W-:-:S05]  /*72e0*/  LEA.HI.X R9, R6, R15, R5, 0x1, P2 ;  /* 0x0000000f06097211 */ /* 0x000fca00010f0c05 */
[----:B------:R-:W3:Y:S04]  /*72f0*/  @P1 LDG.E.LTC128B.U16 R20, desc[UR36][R8.64] ;  /* 0x0000002408141981 */ /* 0x000ee8000c1e1520 */
[----:B------:R-:W4:Y:S01]  /*7300*/  LDL R9, [R1+0xe8] ;  /* 0x0000e80001097983 */ /* 0x000f220000100800 */
[----:B------:R-:W-:-:S04]  /*7310*/  LEA R10, P2, R4, UR4, 0x1 ;  /* 0x00000004040a7c11 */ /* 0x000fc8000f8408ff */
[----:B------:R-:W-:Y:S01]  /*7320*/  LEA.HI.X R11, R4, UR5, R11, 0x1, P2 ;  /* 0x00000005040b7c11 */ /* 0x000fe200090f0c0b */
[----:B----4-:R-:W-:-:S04]  /*7330*/  IMAD.WIDE.U32 R6, R3, R9, R18 ;  /* 0x0000000903067225 */ /* 0x010fc800078e0012 */
[----:B------:R-:W-:Y:S02]  /*7340*/  IMAD.IADD R5, R21, 0x1, R7 ;  /* 0x0000000115057824 */ /* 0x000fe400078e0207 */
[----:B------:R-:W-:Y:S02]  /*7350*/  IMAD.MOV.U32 R4, RZ, RZ, R6 ;  /* 0x000000ffff047224 */ /* 0x000fe400078e0006 */
[----:B---3--:R-:W-:Y:S02]  /*7360*/  HADD2.F32 R7, -RZ, R20.H0_H0 ;  /* 0x20000014ff077230 */ /* 0x008fe40000004100 */
[----:B------:R-:W-:-:S04]  /*7370*/  IMAD.WIDE.U32 R4, R233, UR7, R4 ;  /* 0x00000007e9047c25 */ /* 0x000fc8000f8e0004 */
[----:B------:R-:W-:Y:S01]  /*7380*/  FMUL R6, R7, R16 ;  /* 0x0000001007067220 */ /* 0x000fe20000400000 */
[----:B------:R-:W-:Y:S01]  /*7390*/  IMAD.IADD R5, R232, 0x1, R5 ;  /* 0x00000001e8057824 */ /* 0x000fe200078e0205 */
[C---:B------:R-:W-:Y:S02]  /*73a0*/  LEA R24, P2, R4.reuse, R14, 0x1 ;  /* 0x0000000e04187211 */ /* 0x040fe400078408ff */
[----:B--2---:R-:W-:Y:S02]  /*73b0*/  FFMA R6, R23, R2, R6 ;  /* 0x0000000217067223 */ /* 0x004fe40000000006 */
[----:B------:R-:W-:-:S05]  /*73c0*/  LEA.HI.X R25, R4, R15, R5, 0x1, P2 ;  /* 0x0000000f04197211 */ /* 0x000fca00010f0c05 */
[----:B------:R0:W-:Y:S04]  /*73d0*/  STL.64 [R1+0xe0], R24 ;  /* 0x0000e01801007387 */ /* 0x0001e80000100a00 */
[----:B0-----:R0:W5:Y:S01]  /*73e0*/  LDL.LU.64 R24, [R1+0x148] ;  /* 0x0001480001187983 */ /* 0x0011620000300a00 */
[----:B------:R-:W-:Y:S01]  /*73f0*/  F2FP.F16.F32.PACK_AB R4, RZ, R6 ;  /* 0x00000006ff04723e */ /* 0x000fe200000000ff */
[----:B------:R-:W-:Y:S01]  /*7400*/  BSSY B1, `(.L_x_34) ;  /* 0x0000007000017945 */ /* 0x000fe20003800000 */
[----:B------:R-:W-:Y:S02]  /*7410*/  ISETP.GT.AND P2, PT, R0, 0x1, P0 ;  /* 0x000000010000780c */ /* 0x000fe40000744270 */
[----:B------:R-:W-:Y:S01]  /*7420*/  PRMT R8, R20, 0x7610, R8 ;  /* 0x0000761014087816 */ /* 0x000fe20000000008 */
[----:B------:R0:W-:Y:S10]  /*7430*/  @P1 STG.E.U16 desc[UR36][R10.64], R4 ;  /* 0x000000040a001986 */ /* 0x0001f4000c101524 */
[----:B------:R-:W-:Y:S05]  /*7440*/  @!P2 BRA `(.L_x_35) ;  /* 0x000000000008a947 */ /* 0x000fea0003800000 */
[----:B------:R-:W2:Y:S04]  /*7450*/  LDL.64 R6, [R1+0xe0] ;  /* 0x0000e00001067983 */ /* 0x000ea80000100a00 */
[----:B--2---:R1:W5:Y:S02]  /*7460*/  LDG.E.LTC128B.U16 R8, desc[UR36][R6.64+0x2] ;  /* 0x0000022406087981 */ /* 0x004364000c1e1520 */
.L_x_35:
[----:B------:R-:W-:Y:S05]  /*7470*/  BSYNC B1 ;  /* 0x0000000000017941 */ /* 0x000fea0003800000 */
.L_x_34:
[----:B-1----:R-:W2:Y:S04]  /*7480*/  LDL.LU R7, [R1+0xc4] ;  /* 0x0000c40001077983 */ /* 0x002ea80000300800 */
[----:B------:R-:W3:Y:S04]  /*7490*/  LDL R5, [R1+0xec] ;  /* 0x0000ec0001057983 */ /* 0x000ee80000100800 */
[----:B------:R-:W4:Y:S01]  /*74a0*/  LDL R6, [R1+0x104] ;  /* 0x0001040001067983 */ /* 0x000f220000100800 */
[----:B0----5:R-:W-:-:S03]  /*74b0*/  HADD2.F32 R4, -RZ, R8.H0_H0 ;  /* 0x20000008ff047230 */ /* 0x021fc60000004100 */
[----:B------:R-:W4:Y:S01]  /*74c0*/  LDL.LU R23, [R1+0xc8] ;  /* 0x0000c80001177983 */ /* 0x000f220000300800 */
[----:B------:R-:W-:Y:S01]  /*74d0*/  R2UR UR4, R22 ;  /* 0x00000000160472ca */ /* 0x000fe200000e0000 */
[----:B------:R-:W-:-:S04]  /*74e0*/  FMUL R4, R4, R16 ;  /* 0x0000001004047220 */ /* 0x000fc80000400000 */
[----:B--2---:R-:W-:Y:S01]  /*74f0*/  FFMA R20, R7, R2, R4 ;  /* 0x0000000207147223 */ /* 0x004fe20000000004 */
[C---:B------:R-:W-:Y:S01]  /*7500*/  IMAD.SHL.U32 R4, R9.reuse, 0x8, RZ ;  /* 0x0000000809047824 */ /* 0x040fe200078e00ff */
[----:B---3--:R-:W-:-:S03]  /*7510*/  SHF.L.U64.HI R5, R9, 0x3, R5 ;  /* 0x0000000309057819 */ /* 0x008fc60000010205 */
[----:B------:R-:W-:Y:S02]  /*7520*/  F2FP.F16.F32.PACK_AB R20, RZ, R20 ;  /* 0x00000014ff14723e */ /* 0x000fe400000000ff */
[----:B----4-:R-:W-:Y:S01]  /*7530*/  ISETP.GT.AND P1, PT, R6, 0x8, PT ;  /* 0x000000080600780c */ /* 0x010fe20003f24270 */
[----:B------:R0:W-:Y:S03]  /*7540*/  STL.64 [R1+0xc0], R4 ;  /* 0x0000c00401007387 */ /* 0x0001e60000100a00 */
[----:B------:R-:W-:Y:S01]  /*7550*/  ISETP.GT.AND P3, PT, R0, RZ, P1 ;  /* 0x000000ff0000720c */ /* 0x000fe20000f64270 */
[----:B------:R1:W-:Y:S01]  /*7560*/  @P2 STG.E.U16 desc[UR36][R10.64+0x2], R20 ;  /* 0x000002140a002986 */ /* 0x0003e2000c101524 */
[----:B0-----:R-:W-:-:S04]  /*7570*/  IMAD.WIDE.U32 R4, R3, R9, R4 ;  /* 0x0000000903047225 */ /* 0x001fc800078e0004 */
[----:B------:R-:W-:Y:S01]  /*7580*/  IMAD.IADD R9, R21, 0x1, R5 ;  /* 0x0000000115097824 */ /* 0x000fe200078e0205 */
[----:B------:R-:W-:-:S05]  /*7590*/  IADD3 R7, P4, R12, R4, RZ ;  /* 0x000000040c077210 */ /* 0x000fca0007f9e0ff */
[----:B------:R-:W-:Y:S01]  /*75a0*/  IMAD.X R21, R9, 0x1, R235, P4 ;  /* 0x0000000109157824 */ /* 0x000fe200020e06eb */
[----:B------:R-:W-:-:S04]  /*75b0*/  LEA R6, P4, R7, R14, 0x1 ;  /* 0x0000000e07067211 */ /* 0x000fc800078808ff */
[----:B------:R-:W-:-:S05]  /*75c0*/  LEA.HI.X R7, R7, R15, R21, 0x1, P4 ;  /* 0x0000000f07077211 */ /* 0x000fca00020f0c15 */
[----:B------:R0:W2:Y:S01]  /*75d0*/  @P3 LDG.E.LTC128B.U16 R8, desc[UR36][R6.64] ;  /* 0x0000002406083981 */ /* 0x0000a2000c1e1520 */
[----:B------:R-:W-:Y:S01]  /*75e0*/  IMAD.U32 R21, RZ, RZ, UR8 ;  /* 0x00000008ff157e24 */ /* 0x000fe2000f8e00ff */
[----:B------:R-:W-:Y:S01]  /*75f0*/  ISETP.GT.AND P4, PT, R0, 0x1, P1 ;  /* 0x000000010000780c */ /* 0x000fe20000f84270 */
[----:B-1----:R-:W-:Y:S01]  /*7600*/  IMAD.U32 R20, RZ, RZ, UR9 ;  /* 0x00000009ff147e24 */ /* 0x002fe2000f8e00ff */
[----:B------:R-:W-:Y:S01]  /*7610*/  BSSY B1, `(.L_x_36) ;  /* 0x0000016000017945 */ /* 0x000fe20003800000 */
[----:B0-----:R-:W-:-:S04]  /*7620*/  IADD3 R6, P2, R18, R4, RZ ;  /* 0x0000000412067210 */ /* 0x001fc80007f5e0ff */
[----:B------:R-:W-:-:S03]  /*7630*/  IADD3.X R7, R19, R9, RZ, P2, !PT ;  /* 0x0000000913077210 */ /* 0x000fc600017fe4ff */
[----:B------:R-:W-:-:S04]  /*7640*/  IMAD.WIDE.U32 R6, R233, UR4, R6 ;  /* 0x00000004e9067c25 */ /* 0x000fc8000f8e0006 */
[----:B------:R-:W-:Y:S01]  /*7650*/  IMAD.IADD R7, R232, 0x1, R7 ;  /* 0x00000001e8077824 */ /* 0x000fe200078e0207 */
[----:B------:R-:W-:-:S04]  /*7660*/  LEA R236, P2, R6, R14, 0x1 ;  /* 0x0000000e06ec7211 */ /* 0x000fc800078408ff */
[----:B------:R-:W-:Y:S01]  /*7670*/  LEA.HI.X R237, R6, R15, R7, 0x1, P2 ;  /* 0x0000000f06ed7211 */ /* 0x000fe200010f0c07 */
[----:B--2---:R-:W-:-:S05]  /*7680*/  HADD2.F32 R6, -RZ, R8.H0_H0 ;  /* 0x20000008ff067230 */ /* 0x004fca0000004100 */
[----:B------:R-:W-:-:S04]  /*7690*/  FMUL R6, R6, R16 ;  /* 0x0000001006067220 */ /* 0x000fc80000400000 */
[----:B------:R-:W-:Y:S01]  /*76a0*/  FFMA R7, R23, R2, R6 ;  /* 0x0000000217077223 */ /* 0x000fe20000000006 */
[----:B------:R-:W-:Y:S01]  /*76b0*/  IMAD.U32 R6, RZ, RZ, UR8 ;  /* 0x00000008ff067e24 */ /* 0x000fe2000f8e00ff */
[----:B------:R-:W-:-:S03]  /*76c0*/  SHF.L.U64.HI R23, R21, 0x4, R20 ;  /* 0x0000000415177819 */ /* 0x000fc60000010214 */
[----:B------:R-:W-:Y:S01]  /*76d0*/  IMAD.SHL.U32 R234, R6, 0x10, RZ ;  /* 0x0000001006ea7824 */ /* 0x000fe200078e00ff */
[----:B------:R-:W-:-:S04]  /*76e0*/  F2FP.F16.F32.PACK_AB R7, RZ, R7 ;  /* 0x00000007ff07723e */ /* 0x000fc800000000ff */
[----:B------:R-:W-:Y:S01]  /*76f0*/  IADD3 R6, P2, R234, R10, RZ ;  /* 0x0000000aea067210 */ /* 0x000fe20007f5e0ff */
[----:B------:R0:W-:Y:S01]  /*7700*/  STL [R1+0xfc], R234 ;  /* 0x0000fcea01007387 */ /* 0x0001e20000100800 */
[----:B------:R-:W-:-:S03]  /*7710*/  PRMT R20, R7, 0x7610, R20 ;  /* 0x0000761007147816 */ /* 0x000fc60000000014 */
[----:B------:R-:W-:Y:S01]  /*7720*/  IMAD.X R7, R23, 0x1, R11, P2 ;  /* 0x0000000117077824 */ /* 0x000fe200010e060b */
[----:B------:R0:W-:Y:S04]  /*7730*/  STL [R1+0xc8], R23 ;  /* 0x0000c81701007387 */ /* 0x0001e80000100800 */
[----:B------:R0:W-:Y:S01]  /*7740*/  @P3 STG.E.U16 desc[UR36][R6.64], R20 ;  /* 0x0000001406003986 */ /* 0x0001e2000c101524 */
[----:B------:R-:W-:Y:S05]  /*7750*/  @!P4 BRA `(.L_x_37) ;  /* 0x000000000004c947 */ /* 0x000fea0003800000 */
[----:B------:R1:W5:Y:S02]  /*7760*/  LDG.E.LTC128B.U16 R8, desc[UR36][R236.64+0x2] ;  /* 0x00000224ec087981 */ /* 0x000364000c1e1520 */
.L_x_37:
[----:B------:R-:W-:Y:S05]  /*7770*/  BSYNC B1 ;  /* 0x0000000000017941 */ /* 0x000fea0003800000 */
.L_x_36:
[----:B------:R-:W2:Y:S01]  /*7780*/  LDL.LU R21, [R1+0xcc] ;  /* 0x0000cc0001157983 */ /* 0x000ea20000300800 */
[----:B0----5:R-:W-:Y:S01]  /*7790*/  HADD2.F32 R20, -RZ, R8.H0_H0 ;  /* 0x20000008ff147230 */ /* 0x021fe20000004100 */
[----:B------:R-:W-:Y:S01]  /*77a0*/  ISETP.GT.AND P2, PT, R0, 0x8, P0 ;  /* 0x000000080000780c */ /* 0x000fe20000744270 */
[----:B------:R-:W-:Y:S01]  /*77b0*/  IMAD.MOV.U32 R234, RZ, RZ, R6 ;  /* 0x000000ffffea7224 */ /* 0x000fe200078e0006 */
[----:B------:R-:W-:Y:S01]  /*77c0*/  BSSY B1, `(.L_x_38) ;  /* 0x0000009000017945 */ /* 0x000fe20003800000 */
[----:B------:R-:W-:Y:S02]  /*77d0*/  IMAD.MOV.U32 R235, RZ, RZ, R7 ;  /* 0x000000ffffeb7224 */ /* 0x000fe400078e0007 */
[----:B------:R-:W-:-:S04]  /*77e0*/  FMUL R20, R20, R16 ;  /* 0x0000001014147220 */ /* 0x000fc80000400000 */
[----:B--2---:R-:W-:-:S05]  /*77f0*/  FFMA R20, R21, R2, R20 ;  /* 0x0000000215147223 */ /* 0x004fca0000000014 */
[----:B------:R-:W-:-:S05]  /*7800*/  F2FP.F16.F32.PACK_AB R20, RZ, R20 ;  /* 0x00000014ff14723e */ /* 0x000fca00000000ff */
[----:B------:R0:W-:Y:S01]  /*7810*/  @P4 STG.E.U16 desc[UR36][R234.64+0x2], R20 ;  /* 0x00000214ea004986 */ /* 0x0001e2000c101524 */
[----:B------:R-:W-:Y:S05]  /*7820*/  @!P2 BRA `(.L_x_39) ;  /* 0x000000000008a947 */ /* 0x000fea0003800000 */
[----:B0-----:R-:W2:Y:S04]  /*7830*/  LDL.64 R20, [R1+0xe0] ;  /* 0x0000e00001147983 */ /* 0x001ea80000100a00 */
[----:B--2---:R2:W5:Y:S02]  /*7840*/  LDG.E.LTC128B.U16 R8, desc[UR36][R20.64+0x10] ;  /* 0x0000102414087981 */ /* 0x004564000c1e1520 */
.L_x_39:
[----:B------:R-:W-:Y:S05]  /*7850*/  BSYNC B1 ;  /* 0x0000000000017941 */ /* 0x000fea0003800000 */
.L_x_38:
[----:B--2---:R-:W2:Y:S01]  /*7860*/  LDL.LU R21, [R1+0xd0] ;  /* 0x0000d00001157983 */ /* 0x004ea20000300800 */
[----:B0----5:R-:W-:Y:S01]  /*7870*/  HADD2.F32 R20, -RZ, R8.H0_H0 ;  /* 0x20000008ff147230 */ /* 0x021fe20000004100 */
[----:B------:R-:W-:Y:S01]  /*7880*/  ISETP.GT.AND P3, PT, R0, 0x9, P0 ;  /* 0x000000090000780c */ /* 0x000fe20000764270 */
[----:B------:R-:W-:Y:S03]  /*7890*/  BSSY B1, `(.L_x_40) ;  /* 0x0000008000017945 */ /* 0x000fe60003800000 */
[----:B------:R-:W-:-:S04]  /*78a0*/  FMUL R20, R20, R16 ;  /* 0x0000001014147220 */ /* 0x000fc80000400000 */
[----:B--2---:R-:W-:-:S05]  /*78b0*/  FFMA R20, R21, R2, R20 ;  /* 0x0000000215147223 */ /* 0x004fca0000000014 */
[----:B------:R-:W-:-:S05]  /*78c0*/  F2FP.F16.F32.PACK_AB R20, RZ, R20 ;  /* 0x00000014ff14723e */ /* 0x000fca00000000ff */
[----:B------:R0:W-:Y:S01]  /*78d0*/  @P2 STG.E.U16 desc[UR36][R10.64+0x10], R20 ;  /* 0x000010140a002986 */ /* 0x0001e2000c101524 */
[----:B------:R-:W-:Y:S05]  /*78e0*/  @!P3 BRA `(.L_x_41) ;  /* 0x000000000008b947 */ /* 0x000fea0003800000 */
[----:B0-----:R-:W2:Y:S04]  /*78f0*/  LDL.64 R20, [R1+0xe0] ;  /* 0x0000e00001147983 */ /* 0x001ea80000100a00 */
[----:B--2---:R2:W5:Y:S02]  /*7900*/  LDG.E.LTC128B.U16 R8, desc[UR36][R20.64+0x12] ;  /* 0x0000122414087981 */ /* 0x004564000c1e1520 */
.L_x_41:
[----:B------:R-:W-:Y:S05]  /*7910*/  BSYNC B1 ;  /* 0x0000000000017941 */ /* 0x000fea0003800000 */
.L_x_40:
        /* <DEDUP_REMOVED lines=9> */
[----:B------:R2:W5:Y:S02]  /*79b0*/  LDG.E.LTC128B.U16 R8, desc[UR36][R236.64+0x10] ;  /* 0x00001024ec087981 */ /* 0x000564000c1e1520 */
.L_x_43:
[----:B------:R-:W-:Y:S05]  /*79c0*/  BSYNC B1 ;  /* 0x0000000000017941 */ /* 0x000fea0003800000 */
.L_x_42:
[----:B------:R-:W3:Y:S01]  /*79d0*/  LDL.LU R21, [R1+0xd8] ;  /* 0x0000d80001157983 */ /* 0x000ee20000300800 */
[----:B0----5:R-:W-:Y:S01]  /*79e0*/  HADD2.F32 R20, -RZ, R8.H0_H0 ;  /* 0x20000008ff147230 */ /* 0x021fe20000004100 */
[----:B------:R-:W-:Y:S01]  /*79f0*/  ISETP.GT.AND P4, PT, R0, 0x9, P1 ;  /* 0x000000090000780c */ /* 0x000fe20000f84270 */
[----:B------:R-:W-:Y:S03]  /*7a00*/  BSSY B1, `(.L_x_44) ;  /* 0x0000007000017945 */ /* 0x000fe60003800000 */
[----:B------:R-:W-:-:S04]  /*7a10*/  FMUL R20, R20, R16 ;  /* 0x0000001014147220 */ /* 0x000fc80000400000 */
[----:B---3--:R-:W-:-:S05]  /*7a20*/  FFMA R20, R21, R2, R20 ;  /* 0x0000000215147223 */ /* 0x008fca0000000014 */
[----:B------:R-:W-:-:S05]  /*7a30*/  F2FP.F16.F32.PACK_AB R20, RZ, R20 ;  /* 0x00000014ff14723e */ /* 0x000fca00000000ff */
[----:B------:R0:W-:Y:S01]  /*7a40*/  @P2 STG.E.U16 desc[UR36][R234.64+0x10], R20 ;  /* 0x00001014ea002986 */ /* 0x0001e2000c101524 */
[----:B------:R-:W-:Y:S05]  /*7a50*/  @!P4 BRA `(.L_x_45) ;  /* 0x000000000004c947 */ /* 0x000fea0003800000 */
[----:B------:R3:W5:Y:S02]  /*7a60*/  LDG.E.LTC128B.U16 R8, desc[UR36][R236.64+0x12] ;  /* 0x00001224ec087981 */ /* 0x000764000c1e1520 */
.L_x_45:
[----:B------:R-:W-:Y:S05]  /*7a70*/  BSYNC B1 ;  /* 0x0000000000017941 */ /* 0x000fea0003800000 */
.L_x_44:
[----:B------:R-:W4:Y:S04]  /*7a80*/  LDL.LU R21, [R1+0xec] ;  /* 0x0000ec0001157983 */ /* 0x000f280000300800 */
[----:B------:R1:W-:Y:S04]  /*7a90*/  STL.64 [R1+0x150], R26 ;  /* 0x0001501a01007387 */ /* 0x0003e80000100a00 */
[----:B-1----:R-:W2:Y:S01]  /*7aa0*/  LDL.LU R27, [R1+0xdc] ;  /* 0x0000dc00011b7983 */ /* 0x002ea20000300800 */
[----:B-----5:R-:W-:-:S03]  /*7ab0*/  HADD2.F32 R5, -RZ, R8.H0_H0 ;  /* 0x20000008ff057230 */ /* 0x020fc60000004100 */
[----:B------:R1:W-:Y:S02]  /*7ac0*/  STL.64 [R1+0x148], R24 ;  /* 0x0001481801007387 */ /* 0x0003e40000100a00 */
[----:B0-----:R-:W-:Y:S01]  /*7ad0*/  FMUL R20, R5, R16 ;  /* 0x0000001005147220 */ /* 0x001fe20000400000 */
[----:B------:R-:W-:Y:S02]  /*7ae0*/  R2UR UR4, R22 ;  /* 0x00000000160472ca */ /* 0x000fe400000e0000 */
[----:B------:R-:W-:Y:S01]  /*7af0*/  MOV R5, R9 ;  /* 0x0000000900057202 */ /* 0x000fe20000000f00 */
[----:B-1----:R-:W3:Y:S04]  /*7b00*/  LDL.64 R24, [R1+0xf0] ;  /* 0x0000f00001187983 */ /* 0x002ee80000100a00 */
[----:B------:R0:W-:Y:S04]  /*7b10*/  STL [R1+0x144], R10 ;  /* 0x0001440a01007387 */ /* 0x0001e80000100800 */
[----:B0-----:R-:W3:Y:S04]  /*7b20*/  LDL R10, [R1+0xe8] ;  /* 0x0000e800010a7983 */ /* 0x001ee80000100800 */
[----:B------:R-:W3:Y:S01]  /*7b30*/  LDL.LU R22, [R1+0xa0] ;  /* 0x0000a00001167983 */ /* 0x000ee20000300800 */
[----:B--2---:R-:W-:-:S03]  /*7b40*/  FFMA R9, R27, R2, R20 ;  /* 0x000000021b097223 */ /* 0x004fc60000000014 */
[----:B------:R-:W2:Y:S01]  /*7b50*/  LDL R20, [R1+0x104] ;  /* 0x0001040001147983 */ /* 0x000ea20000100800 */
[----:B----4-:R-:W-:Y:S01]  /*7b60*/  IMAD R21, R21, 0x78, RZ ;  /* 0x0000007815157824 */ /* 0x010fe200078e02ff */
[----:B------:R-:W-:Y:S02]  /*7b70*/  PRMT R23, R8, 0x7610, R23 ;  /* 0x0000761008177816 */ /* 0x000fe40000000017 */
[----:B------:R-:W-:Y:S02]  /*7b80*/  F2FP.F16.F32.PACK_AB R9, RZ, R9 ;  /* 0x00000009ff09723e */ /* 0x000fe400000000ff */
[----:B------:R-:W-:Y:S01]  /*7b90*/  STL [R1+0xec], R21 ;  /* 0x0000ec1501007387 */ /* 0x000fe20000100800 */
[----:B---3--:R-:W-:-:S04]  /*7ba0*/  IMAD.WIDE.U32 R26, R10, 0x78, R4 ;  /* 0x000000780a1a7825 */ /* 0x008fc800078e0004 */
[----:B------:R-:W-:Y:S01]  /*7bb0*/  IMAD.IADD R4, R27, 0x1, R21 ;  /* 0x000000011b047824 */ /* 0x000fe200078e0215 */
[----:B------:R-:W-:Y:S01]  /*7bc0*/  IADD3 R5, P5, R12, R26, RZ ;  /* 0x0000001a0c057210 */ /* 0x000fe20007fbe0ff */
[----:B------:R0:W-:Y:S04]  /*7bd0*/  STL.64 [R1+0xd0], R26 ;  /* 0x0000d01a01007387 */ /* 0x0001e80000100a00 */
[----:B0-----:R-:W5:Y:S04]  /*7be0*/  LDL.LU.64 R26, [R1+0x150] ;  /* 0x00015000011a7983 */ /* 0x001f680000300a00 */
[----:B------:R0:W-:Y:S04]  /*7bf0*/  STL [R1+0xd8], R4 ;  /* 0x0000d80401007387 */ /* 0x0001e80000100800 */
[----:B------:R1:W-:Y:S01]  /*7c00*/  @P4 STG.E.U16 desc[UR36][R234.64+0x12], R9 ;  /* 0x00001209ea004986 */ /* 0x0003e2000c101524 */
[----:B--2---:R-:W-:Y:S01]  /*7c10*/  ISETP.GT.AND P2, PT, R20, 0x80, PT ;  /* 0x000000801400780c */ /* 0x004fe20003f44270 */
[----:B------:R-:W-:-:S03]  /*7c20*/  IMAD.X R20, R4, 0x1, R25, P5 ;  /* 0x0000000104147824 */ /* 0x000fc600028e0619 */
[----:B------:R-:W-:Y:S01]  /*7c30*/  ISETP.GT.AND P3, PT, R0, RZ, P2 ;  /* 0x000000ff0000720c */ /* 0x000fe20001764270 */
[----:B------:R-:W5:Y:S01]  /*7c40*/  LDL.LU.64 R24, [R1+0x148] ;  /* 0x0001480001187983 */ /* 0x000f620000300a00 */
[----:B0-----:R-:W-:-:S03]  /*7c50*/  LEA R4, P5, R5, R14, 0x1 ;  /* 0x0000000e05047211 */ /* 0x001fc600078a08ff */
[----:B-1----:R-:W2:Y:S01]  /*7c60*/  LDL R9, [R1+0x118] ;  /* 0x0001180001097983 */ /* 0x002ea20000100800 */
[----:B------:R-:W-:-:S07]  /*7c70*/  LEA.HI.X R5, R5, R15, R20, 0x1, P5 ;  /* 0x0000000f05057211 */ /* 0x000fce00028f0c14 */
[----:B------:R0:W3:Y:S04]  /*7c80*/  @P3 LDG.E.LTC128B.U16 R23, desc[UR36][R4.64] ;  /* 0x0000002404173981 */ /* 0x0000e8000c1e1520 */
[----:B------:R-:W0:Y:S01]  /*7c90*/  LDL.64 R4, [R1+0xc0] ;  /* 0x0000c00001047983 */ /* 0x000e220000100a00 */
[----:B------:R-:W-:Y:S01]  /*7ca0*/  BSSY B1, `(.L_x_46) ;  /* 0x000001f000017945 */ /* 0x000fe20003800000 */
[----:B0-----:R-:W-:-:S04]  /*7cb0*/  IMAD.WIDE.U32 R4, R10, 0x78, R4 ;  /* 0x000000780a047825 */ /* 0x001fc800078e0004 */
[----:B------:R-:W-:Y:S02]  /*7cc0*/  IMAD.IADD R21, R21, 0x1, R5 ;  /* 0x0000000115157824 */ /* 0x000fe400078e0205 */
[----:B------:R-:W-:Y:S01]  /*7cd0*/  IMAD.MOV.U32 R20, RZ, RZ, R4 ;  /* 0x000000ffff147224 */ /* 0x000fe200078e0004 */
[----:B------:R0:W-:Y:S03]  /*7ce0*/  STL.64 [R1+0x128], R4 ;  /* 0x0001280401007387 */ /* 0x0001e60000100a00 */
[----:B0-----:R-:W-:Y:S02]  /*7cf0*/  IMAD.WIDE.U32 R4, R3, R10, R20 ;  /* 0x0000000a03047225 */ /* 0x001fe400078e0014 */
[----:B------:R0:W5:Y:S01]  /*7d00*/  LDL.LU R10, [R1+0x144] ;  /* 0x00014400010a7983 */ /* 0x0001620000300800 */
[----:B------:R-:W-:-:S04]  /*7d10*/  IADD3 R4, P4, R18, R4, RZ ;  /* 0x0000000412047210 */ /* 0x000fc80007f9e0ff */
[----:B--2---:R-:W-:-:S03]  /*7d20*/  IADD3.X R5, R19, R9, R5, P4, !PT ;  /* 0x0000000913057210 */ /* 0x004fc600027fe405 */
[----:B------:R-:W-:-:S04]  /*7d30*/  IMAD.WIDE.U32 R4, R233, UR4, R4 ;  /* 0x00000004e9047c25 */ /* 0x000fc8000f8e0004 */
[----:B------:R-:W-:Y:S01]  /*7d40*/  IMAD.IADD R5, R232, 0x1, R5 ;  /* 0x00000001e8057824 */ /* 0x000fe200078e0205 */
[----:B------:R-:W-:-:S04]  /*7d50*/  LEA R232, P4, R4, R14, 0x1 ;  /* 0x0000000e04e87211 */ /* 0x000fc800078808ff */
[----:B------:R-:W-:Y:S01]  /*7d60*/  LEA.HI.X R233, R4, R15, R5, 0x1, P4 ;  /* 0x0000000f04e97211 */ /* 0x000fe200020f0c05 */
[----:B---3--:R-:W-:Y:S01]  /*7d70*/  HADD2.F32 R4, -RZ, R23.H0_H0 ;  /* 0x20000017ff047230 */ /* 0x008fe20000004100 */
[----:B------:R1:W-:Y:S04]  /*7d80*/  STL [R1+0xcc], R23 ;  /* 0x0000cc1701007387 */ /* 0x0003e80000100800 */
[----:B------:R-:W-:-:S04]  /*7d90*/  FMUL R4, R4, R16 ;  /* 0x0000001004047220 */ /* 0x000fc80000400000 */
[----:B------:R-:W-:Y:S01]  /*7da0*/  FFMA R5, R22, R2, R4 ;  /* 0x0000000216057223 */ /* 0x000fe20000000004 */
[----:B------:R-:W-:Y:S02]  /*7db0*/  IMAD.U32 R4, RZ, RZ, UR8 ;  /* 0x00000008ff047e24 */ /* 0x000fe4000f8e00ff */
[----:B------:R-:W-:Y:S02]  /*7dc0*/  IMAD.MOV.U32 R22, RZ, RZ, R6 ;  /* 0x000000ffff167224 */ /* 0x000fe400078e0006 */
[----:B-1----:R-:W-:Y:S02]  /*7dd0*/  IMAD.MOV.U32 R23, RZ, RZ, R7 ;  /* 0x000000ffff177224 */ /* 0x002fe400078e0007 */
[----:B------:R-:W-:Y:S01]  /*7de0*/  IMAD.WIDE.U32 R22, R4, 0xf0, R22 ;  /* 0x000000f004167825 */ /* 0x000fe200078e0016 */
[----:B------:R-:W-:-:S05]  /*7df0*/  MOV R4, UR9 ;  /* 0x0000000900047c02 */ /* 0x000fca0008000f00 */
[----:B------:R-:W-:Y:S01]  /*7e00*/  IMAD R4, R4, 0xf0, RZ ;  /* 0x000000f004047824 */ /* 0x000fe200078e02ff */
[----:B------:R-:W-:Y:S01]  /*7e10*/  F2FP.F16.F32.PACK_AB R5, RZ, R5 ;  /* 0x00000005ff05723e */ /* 0x000fe200000000ff */
[----:B------:R-:W-:Y:S02]  /*7e20*/  @P3 IMAD.MOV.U32 R8, RZ, RZ, R22 ;  /* 0x000000ffff083224 */ /* 0x000fe400078e0016 */
[----:B------:R-:W-:-:S05]  /*7e30*/  IMAD.IADD R9, R23, 0x1, R4 ;  /* 0x0000000117097824 */ /* 0x000fca00078e0204 */
[----:B------:R0:W-:Y:S01]  /*7e40*/  @P3 STG.E.U16 desc[UR36][R8.64], R5 ;  /* 0x0000000508003986 */ /* 0x0001e2000c101524 */
[----:B------:R-:W-:-:S13]  /*7e50*/  ISETP.GT.AND P4, PT, R0, 0x1, P2 ;  /* 0x000000010000780c */ /* 0x000fda0001784270 */
[----:B0-----:R-:W-:Y:S05]  /*7e60*/  @!P4 BRA `(.L_x_47) ;  /* 0x000000000008c947 */ /* 0x001fea0003800000 */
[----:B------:R-:W2:Y:S04]  /*7e70*/  LDG.E.LTC128B.U16 R5, desc[UR36][R232.64+0x2] ;  /* 0x00000224e8057981 */ /* 0x000ea8000c1e1520 */
[----:B--2---:R0:W-:Y:S02]  /*7e80*/  STL [R1+0xcc], R5 ;  /* 0x0000cc0501007387 */ /* 0x0041e40000100800 */
.L_x_47:
[----:B------:R-:W-:Y:S05]  /*7e90*/  BSYNC B1 ;  /* 0x0000000000017941 */ /* 0x000fea0003800000 */
.L_x_46:
[----:B------:R-:W2:Y:S04]  /*7ea0*/  LDL.LU R6, [R1+0xa4] ;  /* 0x0000a40001067983 */ /* 0x000ea80000300800 */
[----:B------:R-:W-:Y:S04]  /*7eb0*/  STL [R1+0x174], R23 ;  /* 0x0001741701007387 */ /* 0x000fe80000100800 */
[----:B------:R-:W-:Y:S04]  /*7ec0*/  STL [R1+0x170], R22 ;  /* 0x0001701601007387 */ /* 0x000fe80000100800 */
[----:B------:R1:W-:Y:S04]  /*7ed0*/  STL.64 [R1+0x168], R20 ;  /* 0x0001681401007387 */ /* 0x0003e80000100a00 */
[----:B-1----:R-:W3:Y:S04]  /*7ee0*/  LDL.64 R20, [R1+0xc0] ;  /* 0x0000c00001147983 */ /* 0x002ee80000100a00 */
[----:B------:R1:W-:Y:S04]  /*7ef0*/  STL.64 [R1+0x160], R18 ;  /* 0x0001601201007387 */ /* 0x0003e80000100a00 */
[----:B-1----:R-:W4:Y:S04]  /*7f00*/  LDL.64 R18, [R1+0xf0] ;  /* 0x0000f00001127983 */ /* 0x002f280000100a00 */
[----:B------:R1:W-:Y:S04]  /*7f10*/  STL [R1+0x15c], R17 ;  /* 0x00015c1101007387 */ /* 0x0003e80000100800 */
[----:B-1----:R-:W4:Y:S04]  /*7f20*/  LDL.LU R17, [R1+0x108] ;  /* 0x0001080001117983 */ /* 0x002f280000300800 */
[----:B------:R1:W-:Y:S04]  /*7f30*/  STL [R1+0x158], R9 ;  /* 0x0001580901007387 */ /* 0x0003e80000100800 */
[----:B-1----:R-:W4:Y:S04]  /*7f40*/  LDL.LU R9, [R1+0xd8] ;  /* 0x0000d80001097983 */ /* 0x002f280000300800 */
[----:B-----5:R1:W-:Y:S04]  /*7f50*/  STL.64 [R1+0x150], R10 ;  /* 0x0001500a01007387 */ /* 0x0203e80000100a00 */
[----:B-1----:R-:W3:Y:S04]  /*7f60*/  LDL.LU.64 R10, [R1+0xd0] ;  /* 0x0000d000010a7983 */ /* 0x002ee80000300a00 */
[----:B------:R1:W-:Y:S04]  /*7f70*/  STL [R1+0x148], R8 ;  /* 0x0001480801007387 */ /* 0x0003e80000100800 */
[----:B-1----:R-:W0:Y:S04]  /*7f80*/  LDL.LU R8, [R1+0xcc] ;  /* 0x0000cc0001087983 */ /* 0x002e280000300800 */
[----:B------:R-:W-:Y:S01]  /*7f90*/  STL [R1+0x144], R3 ;  /* 0x0001440301007387 */ /* 0x000fe20000100800 */
[----:B0-----:R-:W-:-:S05]  /*7fa0*/  HADD2.F32 R5, -RZ, R8.H0_H0 ;  /* 0x20000008ff057230 */ /* 0x001fca0000004100 */
[----:B------:R-:W-:-:S04]  /*7fb0*/  FMUL R5, R5, R16 ;  /* 0x0000001005057220 */ /* 0x000fc80000400000 */
[----:B--2---:R-:W-:Y:S01]  /*7fc0*/  FFMA R5, R6, R2, R5 ;  /* 0x0000000206057223 */ /* 0x004fe20000000005 */
[----:B------:R-:W-:-:S04]  /*7fd0*/  IMAD.U32 R6, RZ, RZ, UR8 ;  /* 0x00000008ff067e24 */ /* 0x000fc8000f8e00ff */
[----:B------:R-:W-:-:S04]  /*7fe0*/  F2FP.F16.F32.PACK_AB R7, RZ, R5 ;  /* 0x00000005ff07723e */ /* 0x000fc800000000ff */
[----:B------:R-:W-:Y:S01]  /*7ff0*/  PRMT R23, R7, 0x7610, R23 ;  /* 0x0000761007177816 */ /* 0x000fe20000000017 */
[----:B------:R-:W-:-:S03]  /*8000*/  IMAD.WIDE.U32 R6, R6, 0xf0, R234 ;  /* 0x000000f006067825 */ /* 0x000fc600078e00ea */
[----:B------:R-:W-:Y:S01]  /*8010*/  PRMT R22, R23, 0x7610, R22 ;  /* 0x0000761017167816 */ /* 0x000fe20000000016 */
[----:B------:R-:W-:Y:S01]  /*8020*/  IMAD.IADD R5, R4, 0x1, R7 ;  /* 0x0000000104057824 */ /* 0x000fe200078e0207 */
[----:B------:R0:W5:Y:S01]  /*8030*/  LDL.LU R23, [R1+0x174] ;  /* 0x0001740001177983 */ /* 0x0001620000300800 */
[----:B------:R-:W-:-:S05]  /*8040*/  @P4 IMAD.MOV.U32 R4, RZ, RZ, R6 ;  /* 0x000000ffff044224 */ /* 0x000fca00078e0006 */
[----:B------:R1:W-:Y:S04]  /*8050*/  @P4 STG.E.U16 desc[UR36][R4.64+0x2], R22 ;  /* 0x0000021604004986 */ /* 0x0003e8000c101524 */
[----:B-1----:R0:W5:Y:S01]  /*8060*/  LDL.LU R22, [R1+0x170] ;  /* 0x0001700001167983 */ /* 0x0021620000300800 */
[----:B---3--:R-:W-:-:S03]  /*8070*/  IADD3 R10, P3, R20, R10, RZ ;  /* 0x0000000a140a7210 */ /* 0x008fc60007f7e0ff */
[----:B------:R-:W2:Y:S01]  /*8080*/  LDL R11, [R1+0x104] ;  /* 0x00010400010b7983 */ /* 0x000ea20000100800 */
[----:B----4-:R-:W-:Y:S02]  /*8090*/  LOP3.LUT R17, R17, 0xfffffffb, RZ, 0xc0, !PT ;  /* 0xfffffffb11117812 */ /* 0x010fe400078ec0ff */
[----:B------:R-:W-:Y:S02]  /*80a0*/  PRMT R3, R8, 0x7610, R3 ;  /* 0x0000761008037816 */ /* 0x000fe40000000003 */
[----:B--2---:R-:W-:Y:S01]  /*80b0*/  ISETP.GT.AND P5, PT, R11, 0x88, PT ;  /* 0x000000880b00780c */ /* 0x004fe20003fa4270 */
[----:B------:R-:W-:Y:S01]  /*80c0*/  IMAD.X R11, R9, 0x1, R21, P3 ;  /* 0x00000001090b7824 */ /* 0x000fe200018e0615 */
[----:B------:R-:W-:Y:S01]  /*80d0*/  IADD3 R9, P4, R10, R12, RZ ;  /* 0x0000000c0a097210 */ /* 0x000fe20007f9e0ff */
[----:B------:R0:W5:Y:S01]  /*80e0*/  LDL.LU.64 R20, [R1+0x168] ;  /* 0x0001680001147983 */ /* 0x0001620000300a00 */
[----:B------:R-:W-:-:S03]  /*80f0*/  ISETP.GT.AND P3, PT, R0, RZ, P5 ;  /* 0x000000ff0000720c */ /* 0x000fc60002f64270 */
[----:B------:R-:W-:Y:S06]  /*8100*/  STL.64 [R1+0xa0], R10 ;  /* 0x0000a00a01007387 */ /* 0x000fec0000100a00 */
[----:B------:R-:W-:-:S05]  /*8110*/  @P5 LOP3.LUT R17, R17, 0x4, RZ, 0xfc, !PT ;  /* 0x0000000411115812 */ /* 0x000fca00078efcff */
[----:B------:R1:W-:Y:S02]  /*8120*/  STL [R1+0x108], R17 ;  /* 0x0001081101007387 */ /* 0x0003e40000100800 */
[----:B-1----:R-:W-:Y:S01]  /*8130*/  IMAD.X R17, R11, 0x1, R19, P4 ;  /* 0x000000010b117824 */ /* 0x002fe200020e0613 */
[C---:B------:R-:W-:Y:S01]  /*8140*/  LEA R10, P4, R9.reuse, R14, 0x1 ;  /* 0x0000000e090a7211 */ /* 0x040fe200078808ff */
[----:B------:R0:W5:Y:S03]  /*8150*/  LDL.LU.64 R18, [R1+0x160] ;  /* 0x0001600001127983 */ /* 0x0001660000300a00 */
[----:B------:R-:W-:Y:S02]  /*8160*/  LEA.HI.X R11, R9, R15, R17, 0x1, P4 ;  /* 0x0000000f090b7211 */ /* 0x000fe400020f0c11 */
[----:B------:R0:W5:Y:S04]  /*8170*/  LDL.LU R17, [R1+0x15c] ;  /* 0x00015c0001117983 */ /* 0x0001680000300800 */
[----:B------:R0:W5:Y:S04]  /*8180*/  LDL.LU R9, [R1+0x158] ;  /* 0x0001580001097983 */ /* 0x0001680000300800 */
[----:B------:R1:W-:Y:S04]  /*8190*/  STL.64 [R1+0xd0], R10 ;  /* 0x0000d00a01007387 */ /* 0x0003e80000100a00 */
[----:B-1----:R0:W5:Y:S04]  /*81a0*/  LDL.LU.64 R10, [R1+0x150] ;  /* 0x00015000010a7983 */ /* 0x0021680000300a00 */
[----:B------:R0:W5:Y:S04]  /*81b0*/  LDL.LU R8, [R1+0x148] ;  /* 0x0001480001087983 */ /* 0x0001680000300800 */
[----:B------:R1:W-:Y:S04]  /*81c0*/  STL.S16 [R1+0xcc], R3 ;  /* 0x0000cc0301007387 */ /* 0x0003e80000100600 */
[----:B-1----:R0:W5:Y:S01]  /*81d0*/  LDL.LU R3, [R1+0x144] ;  /* 0x0001440001037983 */ /* 0x0021620000300800 */
[----:B------:R-:W-:Y:S04]  /*81e0*/  BSSY B1, `(.L_x_48) ;  /* 0x0000009000017945 */ /* 0x000fe80003800000 */
[----:B------:R-:W-:Y:S05]  /*81f0*/  @!P3 BRA `(.L_x_49) ;  /* 0x00000000001cb947 */ /* 0x000fea0003800000 */
[----:B-----5:R1:W-:Y:S04]  /*8200*/  STL.64 [R1+0x148], R2 ;  /* 0x0001480201007387 */ /* 0x0203e80000100a00 */
[----:B-1----:R-:W2:Y:S04]  /*8210*/  LDL.LU.64 R2, [R1+0xd0] ;  /* 0x0000d00001027983 */ /* 0x002ea80000300a00 */
[----:B------:R2:W-:Y:S04]  /*8220*/  STL [R1+0x144], R0 ;  /* 0x0001440001007387 */ /* 0x0005e80000100800 */
[----:B--2---:R-:W2:Y:S04]  /*8230*/  LDG.E.LTC128B.U16 R0, desc[UR36][R2.64] ;  /* 0x0000002402007981 */ /* 0x004ea8000c1e1520 */
[----:B------:R1:W5:Y:S04]  /*8240*/  LDL.LU.64 R2, [R1+0x148] ;  /* 0x0001480001027983 */ /* 0x0003680000300a00 */
[----:B--2---:R2:W-:Y:S04]  /*8250*/  STL [R1+0xcc], R0 ;  /* 0x0000cc0001007387 */ /* 0x0045e80000100800 */
[----:B--2---:R1:W5:Y:S02]  /*8260*/  LDL.LU R0, [R1+0x144] ;  /* 0x0001440001007983 */ /* 0x0043640000300800 */
.L_x_49:
[----:B------:R-:W-:Y:S05]  /*8270*/  BSYNC B1 ;  /* 0x0000000000017941 */ /* 0x000fea0003800000 */
.L_x_48:
[----:B-----5:R-:W2:Y:S04]  /*8280*/  LDL R8, [R1+0x110] ;  /* 0x0001100001087983 */ /* 0x020ea80000100800 */
[----:B------:R3:W-:Y:S04]  /*8290*/  STL [R1+0x164], R13 ;  /* 0x0001640d01007387 */ /* 0x0007e80000100800 */
[----:B---3--:R-:W3:Y:S04]  /*82a0*/  LDL.LU R13, [R1+0xa8] ;  /* 0x0000a800010d7983 */ /* 0x008ee80000300800 */
[----:B------:R4:W-:Y:S04]  /*82b0*/  STL [R1+0x160], R12 ;  /* 0x0001600c01007387 */ /* 0x0009e80000100800 */
[----:B----4-:R-:W4:Y:S04]  /*82c0*/  LDL R12, [R1+0xfc] ;  /* 0x0000fc00010c7983 */ /* 0x010f280000100800 */
[----:B------:R0:W-:Y:S04]  /*82d0*/  STL.64 [R1+0x158], R10 ;  /* 0x0001580a01007387 */ /* 0x0001e80000100a00 */
[----:B0-----:R-:W3:Y:S04]  /*82e0*/  LDL.64 R10, [R1+0xc0] ;  /* 0x0000c000010a7983 */ /* 0x001ee80000100a00 */
[----:B------:R0:W-:Y:S04]  /*82f0*/  STL.64 [R1+0x150], R6 ;  /* 0x0001500601007387 */ /* 0x0001e80000100a00 */
[----:B0-----:R-:W3:Y:S04]  /*8300*/  LDL.LU.64 R6, [R1+0x128] ;  /* 0x0001280001067983 */ /* 0x001ee80000300a00 */
[----:B------:R0:W-:Y:S04]  /*8310*/  STL [R1+0x148], R5 ;  /* 0x0001480501007387 */ /* 0x0001e80000100800 */
[----:B0-----:R-:W3:Y:S04]  /*8320*/  LDL R5, [R1+0x118] ;  /* 0x0001180001057983 */ /* 0x001ee80000100800 */
[----:B------:R0:W-:Y:S04]  /*8330*/  STL [R1+0x144], R4 ;  /* 0x0001440401007387 */ /* 0x0001e80000100800 */
[----:B0-----:R-:W3:Y:S01]  /*8340*/  LDL.LU R4, [R1+0xcc] ;  /* 0x0000cc0001047983 */ /* 0x001ee20000300800 */
[----:B--2---:R-:W-:-:S02]  /*8350*/  R2UR UR4, R8 ;  /* 0x00000000080472ca */ /* 0x004fc400000e0000 */
[----:B----4-:R-:W-:Y:S01]  /*8360*/  IADD3 R22, P4, R12, R22, RZ ;  /* 0x000000160c167210 */ /* 0x010fe20007f9e0ff */
[----:B---3--:R-:W-:-:S05]  /*8370*/  HADD2.F32 R8, -RZ, R4.H0_H0 ;  /* 0x20000004ff087230 */ /* 0x008fca0000004100 */
[----:B------:R-:W-:-:S04]  /*8380*/  FMUL R8, R8, R16 ;  /* 0x0000001008087220 */ /* 0x000fc80000400000 */
[----:B------:R-:W-:Y:S02]  /*8390*/  FFMA R8, R13, R2, R8 ;  /* 0x000000020d087223 */ /* 0x000fe40000000008 */
[----:B------:R0:W5:Y:S04]  /*83a0*/  LDL.LU R13, [R1+0x164] ;  /* 0x00016400010d7983 */ /* 0x0001680000300800 */
[----:B------:R0:W5:Y:S04]  /*83b0*/  LDL.LU R12, [R1+0x160] ;  /* 0x00016000010c7983 */ /* 0x0001680000300800 */
[----:B------:R-:W2:Y:S01]  /*83c0*/  LDL R23, [R1+0xc8] ;  /* 0x0000c80001177983 */ /* 0x000ea20000100800 */
[----:B------:R-:W-:Y:S01]  /*83d0*/  F2FP.F16.F32.PACK_AB R8, RZ, R8 ;  /* 0x00000008ff08723e */ /* 0x000fe200000000ff */
[----:B--2---:R-:W-:-:S02]  /*83e0*/  IMAD.X R23, R9, 0x1, R23, P4 ;  /* 0x0000000109177824 */ /* 0x004fc400020e0617 */
[----:B------:R-:W2:Y:S04]  /*83f0*/  LDL R9, [R1+0xe8] ;  /* 0x0000e80001097983 */ /* 0x000ea80000100800 */
[----:B------:R3:W-:Y:S04]  /*8400*/  @P3 STG.E.U16 desc[UR36][R22.64], R8 ;  /* 0x0000000816003986 */ /* 0x0007e8000c101524 */
[----:B---3--:R-:W3:Y:S04]  /*8410*/  LDL R22, [R1+0xf8] ;  /* 0x0000f80001167983 */ /* 0x008ee80000100800 */
[----:B------:R-:W4:Y:S01]  /*8420*/  LDL R23, [R1+0x114] ;  /* 0x0001140001177983 */ /* 0x000f220000100800 */
[----:B------:R-:W-:-:S04]  /*8430*/  IADD3 R6, P3, R10, R6, RZ ;  /* 0x000000060a067210 */ /* 0x000fc80007f7e0ff */
[----:B------:R-:W-:Y:S02]  /*8440*/  IADD3.X R7, R21, R11, RZ, P3, !PT ;  /* 0x0000000b15077210 */ /* 0x000fe40001ffe4ff */
[----:B------:R0:W5:Y:S04]  /*8450*/  LDL.LU.64 R10, [R1+0x158] ;  /* 0x00015800010a7983 */ /* 0x0001680000300a00 */
[----:B------:R1:W-:Y:S01]  /*8460*/  STL.64 [R1+0xd0], R6 ;  /* 0x0000d00601007387 */ /* 0x0003e20000100a00 */
[----:B------:R-:W-:Y:S01]  /*8470*/  BSSY B1, `(.L_x_50) ;  /* 0x0000011000017945 */ /* 0x000fe20003800000 */
[----:B--2---:R-:W-:Y:S02]  /*8480*/  IMAD.WIDE.U32 R8, R3, R9, R6 ;  /* 0x0000000903087225 */ /* 0x004fe400078e0006 */
[----:B-1----:R0:W5:Y:S01]  /*8490*/  LDL.LU.64 R6, [R1+0x150] ;  /* 0x0001500001067983 */ /* 0x0021620000300a00 */
[----:B------:R-:W-:-:S04]  /*84a0*/  IADD3 R8, P3, R18, R8, RZ ;  /* 0x0000000812087210 */ /* 0x000fc80007f7e0ff */
[----:B------:R-:W-:Y:S02]  /*84b0*/  IADD3.X R9, R19, R5, R9, P3, !PT ;  /* 0x0000000513097210 */ /* 0x000fe40001ffe409 */
[----:B------:R0:W5:Y:S01]  /*84c0*/  LDL.LU R5, [R1+0x148] ;  /* 0x0001480001057983 */ /* 0x0001620000300800 */
[----:B---3--:R-:W-:-:S04]  /*84d0*/  IMAD.WIDE.U32 R8, R22, UR4, R8 ;  /* 0x0000000416087c25 */ /* 0x008fc8000f8e0008 */
[----:B----4-:R-:W-:Y:S01]  /*84e0*/  IMAD.IADD R9, R23, 0x1, R9 ;  /* 0x0000000117097824 */ /* 0x010fe200078e0209 */
[----:B------:R-:W-:-:S04]  /*84f0*/  LEA R22, P3, R8, R14, 0x1 ;  /* 0x0000000e08167211 */ /* 0x000fc800078608ff */
[----:B------:R-:W-:Y:S02]  /*8500*/  LEA.HI.X R23, R8, R15, R9, 0x1, P3 ;  /* 0x0000000f08177211 */ /* 0x000fe400018f0c09 */
[----:B------:R-:W-:Y:S02]  /*8510*/  PRMT R8, R4, 0x7610, R8 ;  /* 0x0000761004087816 */ /* 0x000fe40000000008 */
[----:B------:R0:W5:Y:S01]  /*8520*/  LDL.LU R4, [R1+0x144] ;  /* 0x0001440001047983 */ /* 0x0001620000300800 */
[----:B------:R-:W-:-:S03]  /*8530*/  ISETP.GT.AND P3, PT, R0, 0x1, P5 ;  /* 0x000000010000780c */ /* 0x000fc60002f64270 */
[----:B------:R0:W-:Y:S10]  /*8540*/  STL.S16 [R1+0xa8], R8 ;  /* 0x0000a80801007387 */ /* 0x0001f40000100600 */
[----:B0-----:R-:W-:Y:S05]  /*8550*/  @!P3 BRA `(.L_x_51) ;  /* 0x000000000008b947 */ /* 0x001fea0003800000 */
[----:B------:R-:W2:Y:S04]  /*8560*/  LDG.E.LTC128B.U16 R8, desc[UR36][R22.64+0x2] ;  /* 0x0000022416087981 */ /* 0x000ea8000c1e1520 */
[----:B--2---:R0:W-:Y:S02]  /*8570*/  STL [R1+0xa8], R8 ;  /* 0x0000a80801007387 */ /* 0x0041e40000100800 */
.L_x_51:
[----:B------:R-:W-:Y:S05]  /*8580*/  BSYNC B1 ;  /* 0x0000000000017941 */ /* 0x000fea0003800000 */
.L_x_50:
[----:B------:R-:W2:Y:S04]  /*8590*/  LDL.LU R9, [R1+0xac] ;  /* 0x0000ac0001097983 */ /* 0x000ea80000300800 */
[----:B-----5:R-:W-:Y:S04]  /*85a0*/  STL [R1+0x150], R12 ;  /* 0x0001500c01007387 */ /* 0x020fe80000100800 */
[----:B------:R-:W-:Y:S04]  /*85b0*/  STL [R1+0x14c], R11 ;  /* 0x00014c0b01007387 */ /* 0x000fe80000100800 */
[----:B------:R1:W-:Y:S04]  /*85c0*/  STL [R1+0x148], R10 ;  /* 0x0001480a01007387 */ /* 0x0003e80000100800 */
[----:B-1----:R-:W0:Y:S04]  /*85d0*/  LDL.LU R10, [R1+0xa8] ;  /* 0x0000a800010a7983 */ /* 0x002e280000300800 */
[----:B------:R1:W-:Y:S01]  /*85e0*/  STL [R1+0x144], R3 ;  /* 0x0001440301007387 */ /* 0x0003e20000100800 */
[----:B0-----:R-:W-:-:S05]  /*85f0*/  HADD2.F32 R8, -RZ, R10.H0_H0 ;  /* 0x2000000aff087230 */ /* 0x001fca0000004100 */
[----:B------:R-:W-:-:S04]  /*8600*/  FMUL R8, R8, R16 ;  /* 0x0000001008087220 */ /* 0x000fc80000400000 */
[----:B--2---:R-:W-:Y:S02]  /*8610*/  FFMA R9, R9, R2, R8 ;  /* 0x0000000209097223 */ /* 0x004fe40000000008 */
[----:B------:R-:W2:Y:S03]  /*8620*/  LDL R8, [R1+0xfc] ;  /* 0x0000fc0001087983 */ /* 0x000ea60000100800 */
[----:B------:R-:W-:-:S04]  /*8630*/  F2FP.F16.F32.PACK_AB R9, RZ, R9 ;  /* 0x00000009ff09723e */ /* 0x000fc800000000ff */
[----:B------:R-:W-:Y:S02]  /*8640*/  PRMT R12, R9, 0x7610, R12 ;  /* 0x00007610090c7816 */ /* 0x000fe4000000000c */
[----:B------:R-:W3:Y:S02]  /*8650*/  LDL R9, [R1+0xc8] ;  /* 0x0000c80001097983 */ /* 0x000ee40000100800 */
[----:B------:R-:W-:Y:S02]  /*8660*/  PRMT R11, R12, 0x7610, R11 ;  /* 0x000076100c0b7816 */ /* 0x000fe4000000000b */
[----:B-1----:R-:W-:Y:S01]  /*8670*/  PRMT R3, R10, 0x7610, R3 ;  /* 0x000076100a037816 */ /* 0x002fe20000000003 */
[----:B------:R0:W5:Y:S01]  /*8680*/  LDL.LU R12, [R1+0x150] ;  /* 0x00015000010c7983 */ /* 0x0001620000300800 */
[----:B--2---:R-:W-:-:S05]  /*8690*/  IADD3 R8, P4, R8, R6, RZ ;  /* 0x0000000608087210 */ /* 0x004fca0007f9e0ff */
[----:B---3--:R-:W-:-:S05]  /*86a0*/  IMAD.X R9, R5, 0x1, R9, P4 ;  /* 0x0000000105097824 */ /* 0x008fca00020e0609 */
[----:B------:R1:W-:Y:S04]  /*86b0*/  @P3 STG.E.U16 desc[UR36][R8.64+0x2], R11 ;  /* 0x0000020b08003986 */ /* 0x0003e8000c101524 */
[----:B-1----:R0:W5:Y:S04]  /*86c0*/  LDL.LU R11, [R1+0x14c] ;  /* 0x00014c00010b7983 */ /* 0x0021680000300800 */
[----:B------:R0:W5:Y:S04]  /*86d0*/  LDL.LU R10, [R1+0x148] ;  /* 0x00014800010a7983 */ /* 0x0001680000300800 */
[----:B------:R1:W-:Y:S04]  /*86e0*/  STL.S16 [R1+0xa8], R3 ;  /* 0x0000a80301007387 */ /* 0x0003e80000100600 */
[----:B-1----:R0:W5:Y:S01]  /*86f0*/  LDL.LU R3, [R1+0x144] ;  /* 0x0001440001037983 */ /* 0x0021620000300800 */
[----:B------:R-:W-:Y:S01]  /*8700*/  ISETP.GT.AND P4, PT, R0, 0x8, P2 ;  /* 0x000000080000780c */ /* 0x000fe20001784270 */
[----:B------:R-:W-:-:S12]  /*8710*/  BSSY B1, `(.L_x_52) ;  /* 0x0000006000017945 */ /* 0x000fd80003800000 */
[----:B0-----:R-:W-:Y:S05]  /*8720*/  @!P4 BRA `(.L_x_53) ;  /* 0x000000000010c947 */ /* 0x001fea0003800000 */
[----:B------:R0:W-:Y:S04]  /*8730*/  STL [R1+0x144], R0 ;  /* 0x0001440001007387 */ /* 0x0001e80000100800 */
[----:B0-----:R-:W2:Y:S04]  /*8740*/  LDG.E.LTC128B.U16 R0, desc[UR36][R232.64+0x10] ;  /* 0x00001024e8007981 */ /* 0x001ea8000c1e1520 */
[----:B--2---:R0:W-:Y:S04]  /*8750*/  STL [R1+0xa8], R0 ;  /* 0x0000a80001007387 */ /* 0x0041e80000100800 */
[----:B0-----:R0:W5:Y:S02]  /*8760*/  LDL.LU R0, [R1+0x144] ;  /* 0x0001440001007983 */ /* 0x0011640000300800 */
.L_x_53:
[----:B------:R-:W-:Y:S05]  /*8770*/  BSYNC B1 ;  /* 0x0000000000017941 */ /* 0x000fea0003800000 */
.L_x_52:
[----:B------:R1:W-:Y:S04]  /*8780*/  STL.64 [R1+0x178], R22 ;  /* 0x0001781601007387 */ /* 0x0003e80000100a00 */
[----:B-1----:R-:W2:Y:S04]  /*8790*/  LDL.LU R23, [R1+0xb0] ;  /* 0x0000b00001177983 */ /* 0x002ea80000300800 */
[----:B------:R-:W-:Y:S04]  /*87a0*/  STL [R1+0x170], R20 ;  /* 0x0001701401007387 */ /* 0x000fe80000100800 */
[----:B------:R-:W-:Y:S04]  /*87b0*/  STL [R1+0x16c], R17 ;  /* 0x00016c1101007387 */ /* 0x000fe80000100800 */
[----:B------:R-:W-:Y:S04]  /*87c0*/  STL [R1+0x168], R9 ;  /* 0x0001680901007387 */ /* 0x000fe80000100800 */
[----:B------:R1:W-:Y:S04]  /*87d0*/  STL.64 [R1+0x160], R18 ;  /* 0x0001601201007387 */ /* 0x0003e80000100a00 */
[----:B-1----:R-:W3:Y:S04]  /*87e0*/  LDL R19, [R1+0xfc] ;  /* 0x0000fc0001137983 */ /* 0x002ee80000100800 */
[----:B------:R1:W-:Y:S04]  /*87f0*/  STL.64 [R1+0x158], R14 ;  /* 0x0001580e01007387 */ /* 0x0003e80000100a00 */
[----:B-1----:R-:W4:Y:S04]  /*8800*/  LDL.LU.64 R14, [R1+0xa0] ;  /* 0x0000a000010e7983 */ /* 0x002f280000300a00 */
[----:B-----5:R1:W-:Y:S04]  /*8810*/  STL.64 [R1+0x150], R12 ;  /* 0x0001500c01007387 */ /* 0x0203e80000100a00 */
[----:B-1----:R-:W4:Y:S04]  /*8820*/  LDL R12, [R1+0xc8] ;  /* 0x0000c800010c7983 */ /* 0x002f280000100800 */
[----:B------:R-:W4:Y:S04]  /*8830*/  LDL R13, [R1+0xe8] ;  /* 0x0000e800010d7983 */ /* 0x000f280000100800 */
[----:B------:R1:W-:Y:S04]  /*8840*/  STL [R1+0x148], R8 ;  /* 0x0001480801007387 */ /* 0x0003e80000100800 */
[----:B-1----:R-:W2:Y:S04]  /*8850*/  LDL.LU R8, [R1+0xa8] ;  /* 0x0000a80001087983 */ /* 0x002ea80000300800 */
[----:B------:R-:W-:Y:S01]  /*8860*/  STL [R1+0x144], R3 ;  /* 0x0001440301007387 */ /* 0x000fe20000100800 */
[----:B--2---:R-:W-:-:S05]  /*8870*/  HADD2.F32 R22, -RZ, R8.H0_H0 ;  /* 0x20000008ff167230 */ /* 0x004fca0000004100 */
[----:B------:R-:W-:Y:S01]  /*8880*/  FMUL R20, R22, R16 ;  /* 0x0000001016147220 */ /* 0x000fe20000400000 */
[----:B------:R-:W-:-:S03]  /*8890*/  @P4 IMAD.MOV.U32 R22, RZ, RZ, R6 ;  /* 0x000000ffff164224 */ /* 0x000fc600078e0006 */
[----:B------:R-:W-:Y:S01]  /*88a0*/  FFMA R20, R23, R2, R20 ;  /* 0x0000000217147223 */ /* 0x000fe20000000014 */
[----:B------:R-:W-:-:S04]  /*88b0*/  @P4 IMAD.MOV.U32 R23, RZ, RZ, R5 ;  /* 0x000000ffff174224 */ /* 0x000fc800078e0005 */
[----:B------:R-:W-:-:S04]  /*88c0*/  F2FP.F16.F32.PACK_AB R18, RZ, R20 ;  /* 0x00000014ff12723e */ /* 0x000fc800000000ff */
[----:B------:R-:W-:-:S04]  /*88d0*/  PRMT R17, R18, 0x7610, R17 ;  /* 0x0000761012117816 */ /* 0x000fc80000000011 */
[----:B------:R-:W-:Y:S01]  /*88e0*/  PRMT R9, R17, 0x7610, R9 ;  /* 0x0000761011097816 */ /* 0x000fe20000000009 */
[----:B------:R-:W-:-:S04]  /*88f0*/  IMAD.U32 R17, RZ, RZ, UR9 ;  /* 0x00000009ff117e24 */ /* 0x000fc8000f8e00ff */
[----:B------:R1:W-:Y:S02]  /*8900*/  @P4 STG.E.U16 desc[UR36][R22.64+0x10], R9 ;  /* 0x0000100916004986 */ /* 0x0003e4000c101524 */
[----:B-1----:R-:W-:Y:S02]  /*8910*/  IMAD.U32 R9, RZ, RZ, UR8 ;  /* 0x00000008ff097e24 */ /* 0x002fe4000f8e00ff */
[----:B------:R1:W5:Y:S01]  /*8920*/  LDL.LU.64 R22, [R1+0x178] ;  /* 0x0001780001167983 */ /* 0x0003620000300a00 */
[----:B------:R-:W-:Y:S02]  /*8930*/  MOV R20, UR9 ;  /* 0x0000000900147c02 */ /* 0x000fe40008000f00 */
[----:B------:R-:W-:Y:S01]  /*8940*/  SHF.L.U64.HI R9, R9, 0x9, R17 ;  /* 0x0000000909097819 */ /* 0x000fe20000010211 */
[----:B------:R-:W-:-:S04]  /*8950*/  IMAD.U32 R17, RZ, RZ, UR8 ;  /* 0x00000008ff117e24 */ /* 0x000fc8000f8e00ff */
[C---:B------:R-:W-:Y:S01]  /*8960*/  IMAD.SHL.U32 R18, R17.reuse, 0x200, RZ ;  /* 0x0000020011127824 */ /* 0x040fe200078e00ff */
[----:B------:R-:W-:Y:S01]  /*8970*/  STL [R1+0x124], R9 ;  /* 0x0001240901007387 */ /* 0x000fe20000100800 */
[----:B------:R-:W-:-:S03]  /*8980*/  SHF.L.U64.HI R17, R17, 0x8, R20 ;  /* 0x0000000811117819 */ /* 0x000fc60000010214 */
[----:B------:R3:W-:Y:S04]  /*8990*/  STL [R1+0xb0], R18 ;  /* 0x0000b01201007387 */ /* 0x0007e80000100800 */
[----:B------:R1:W5:Y:S04]  /*89a0*/  LDL.LU R20, [R1+0x170] ;  /* 0x0001700001147983 */ /* 0x0003680000300800 */
[----:B------:R2:W-:Y:S01]  /*89b0*/  STL [R1+0x130], R17 ;  /* 0x0001301101007387 */ /* 0x0005e20000100800 */
[----:B---3--:R-:W-:-:S04]  /*89c0*/  IADD3 R18, P3, P4, R19, R10, R18 ;  /* 0x0000000a13127210 */ /* 0x008fc80007c7e012 */
[----:B----4-:R-:W-:Y:S01]  /*89d0*/  IADD3.X R19, R12, R11, R9, P3, P4 ;  /* 0x0000000b0c137210 */ /* 0x010fe20001fe8409 */
[----:B------:R-:W-:Y:S01]  /*89e0*/  IMAD.U32 R12, RZ, RZ, UR8 ;  /* 0x00000008ff0c7e24 */ /* 0x000fe2000f8e00ff */
[----:B--2---:R1:W5:Y:S03]  /*89f0*/  LDL.LU R17, [R1+0x16c] ;  /* 0x00016c0001117983 */ /* 0x0043660000300800 */
[----:B------:R-:W-:Y:S01]  /*8a00*/  IMAD.SHL.U32 R12, R12, 0x100, RZ ;  /* 0x000001000c0c7824 */ /* 0x000fe200078e00ff */
[----:B------:R1:W5:Y:S04]  /*8a10*/  LDL.LU R9, [R1+0x168] ;  /* 0x0001680001097983 */ /* 0x0003680000300800 */
[----:B------:R2:W-:Y:S01]  /*8a20*/  STL.64 [R1+0xd8], R18 ;  /* 0x0000d81201007387 */ /* 0x0005e20000100a00 */
[----:B------:R-:W-:-:S03]  /*8a30*/  PRMT R3, R8, 0x7610, R3 ;  /* 0x0000761008037816 */ /* 0x000fc60000000003 */
[----:B--2---:R1:W5:Y:S01]  /*8a40*/  LDL.LU.64 R18, [R1+0x160] ;  /* 0x0001600001127983 */ /* 0x0043620000300a00 */
[----:B------:R-:W-:-:S03]  /*8a50*/  ISETP.GT.AND P3, PT, R0, 0x9, P2 ;  /* 0x000000090000780c */ /* 0x000fc60001764270 */
[----:B------:R2:W-:Y:S02]  /*8a60*/  STL [R1+0x12c], R12 ;  /* 0x00012c0c01007387 */ /* 0x0005e40000100800 */
[----:B--2---:R-:W-:Y:S02]  /*8a70*/  IMAD.WIDE.U32 R12, R13, 0x78, R14 ;  /* 0x000000780d0c7825 */ /* 0x004fe400078e000e */
[----:B------:R1:W5:Y:S04]  /*8a80*/  LDL.LU.64 R14, [R1+0x158] ;  /* 0x00015800010e7983 */ /* 0x0003680000300a00 */
[----:B------:R2:W-:Y:S04]  /*8a90*/  STL.64 [R1+0xa0], R12 ;  /* 0x0000a00c01007387 */ /* 0x0005e80000100a00 */
[----:B--2---:R1:W5:Y:S04]  /*8aa0*/  LDL.LU.64 R12, [R1+0x150] ;  /* 0x00015000010c7983 */ /* 0x0043680000300a00 */
[----:B------:R1:W5:Y:S04]  /*8ab0*/  LDL.LU R8, [R1+0x148] ;  /* 0x0001480001087983 */ /* 0x0003680000300800 */
[----:B------:R2:W-:Y:S04]  /*8ac0*/  STL.S16 [R1+0xa8], R3 ;  /* 0x0000a80301007387 */ /* 0x0005e80000100600 */
[----:B--2---:R1:W5:Y:S01]  /*8ad0*/  LDL.LU R3, [R1+0x144] ;  /* 0x0001440001037983 */ /* 0x0043620000300800 */
[----:B------:R-:W-:Y:S04]  /*8ae0*/  BSSY B1, `(.L_x_54) ;  /* 0x0000006000017945 */ /* 0x000fe80003800000 */
[----:B------:R-:W-:Y:S05]  /*8af0*/  @!P3 BRA `(.L_x_55) ;  /* 0x000000000010b947 */ /* 0x000fea0003800000 */
[----:B------:R2:W-:Y:S04]  /*8b00*/  STL [R1+0x144], R0 ;  /* 0x0001440001007387 */ /* 0x0005e80000100800 */
[----:B--2---:R-:W2:Y:S04]  /*8b10*/  LDG.E.LTC128B.U16 R0, desc[UR36][R232.64+0x12] ;  /* 0x00001224e8007981 */ /* 0x004ea8000c1e1520 */
[----:B--2---:R2:W-:Y:S04]  /*8b20*/  STL [R1+0xa8], R0 ;  /* 0x0000a80001007387 */ /* 0x0045e80000100800 */
[----:B--2---:R2:W5:Y:S02]  /*8b30*/  LDL.LU R0, [R1+0x144] ;  /* 0x0001440001007983 */ /* 0x0045640000300800 */
.L_x_55:
[----:B------:R-:W-:Y:S05]  /*8b40*/  BSYNC B1 ;  /* 0x0000000000017941 */ /* 0x000fea0003800000 */
.L_x_54:
[----:B------:R-:W-:Y:S04]  /*8b50*/  STL [R1+0x184], R25 ;  /* 0x0001841901007387 */ /* 0x000fe80000100800 */
[----:B------:R3:W-:Y:S04]  /*8b60*/  STL [R1+0x180], R24 ;  /* 0x0001801801007387 */ /* 0x0007e80000100800 */
[----:B---3--:R-:W3:Y:S04]  /*8b70*/  LDL R24, [R1+0x130] ;  /* 0x0001300001187983 */ /* 0x008ee80000100800 */
[----:B-----5:R4:W-:Y:S04]  /*8b80*/  STL.64 [R1+0x178], R22 ;  /* 0x0001781601007387 */ /* 0x0209e80000100a00 */
[----:B----4-:R-:W4:Y:S04]  /*8b90*/  LDL.LU.64 R22, [R1+0xa0] ;  /* 0x0000a00001167983 */ /* 0x010f280000300a00 */
[----:B------:R0:W-:Y:S04]  /*8ba0*/  STL.64 [R1+0x170], R20 ;  /* 0x0001701401007387 */ /* 0x0001e80000100a00 */
[----:B0-----:R-:W2:Y:S04]  /*8bb0*/  LDL.64 R20, [R1+0xc0] ;  /* 0x0000c00001147983 */ /* 0x001ea80000100a00 */
[----:B------:R0:W-:Y:S04]  /*8bc0*/  STL.64 [R1+0x168], R18 ;  /* 0x0001681201007387 */ /* 0x0001e80000100a00 */
[----:B0-----:R-:W3:Y:S04]  /*8bd0*/  LDL.64 R18, [R1+0xf0] ;  /* 0x0000f00001127983 */ /* 0x001ee80000100a00 */
[----:B------:R0:W-:Y:S04]  /*8be0*/  STL [R1+0x160], R17 ;  /* 0x0001601101007387 */ /* 0x0001e80000100800 */
[----:B0-----:R-:W3:Y:S04]  /*8bf0*/  LDL R17, [R1+0xec] ;  /* 0x0000ec0001117983 */ /* 0x001ee80000100800 */
[----:B------:R0:W-:Y:S04]  /*8c00*/  STL [R1+0x15c], R15 ;  /* 0x00015c0f01007387 */ /* 0x0001e80000100800 */
[----:B0-----:R-:W2:Y:S04]  /*8c10*/  LDL.LU R15, [R1+0x108] ;  /* 0x00010800010f7983 */ /* 0x001ea80000300800 */
[----:B------:R0:W-:Y:S04]  /*8c20*/  STL [R1+0x158], R14 ;  /* 0x0001580e01007387 */ /* 0x0001e80000100800 */
[----:B0-----:R-:W3:Y:S04]  /*8c30*/  LDL.LU R14, [R1+0xb4] ;  /* 0x0000b400010e7983 */ /* 0x001ee80000300800 */
[----:B------:R-:W-:Y:S04]  /*8c40*/  STL.64 [R1+0x150], R10 ;  /* 0x0001500a01007387 */ /* 0x000fe80000100a00 */
[----:B------:R-:W-:Y:S04]  /*8c50*/  STL [R1+0x14c], R9 ;  /* 0x00014c0901007387 */ /* 0x000fe80000100800 */
[----:B------:R0:W-:Y:S04]  /*8c60*/  STL [R1+0x148], R8 ;  /* 0x0001480801007387 */ /* 0x0001e80000100800 */
[----:B0-----:R-:W3:Y:S04]  /*8c70*/  LDL.LU R8, [R1+0xa8] ;  /* 0x0000a80001087983 */ /* 0x001ee80000300800 */
[----:B------:R-:W-:Y:S01]  /*8c80*/  STL [R1+0x144], R3 ;  /* 0x0001440301007387 */ /* 0x000fe20000100800 */
[----:B----4-:R-:W-:-:S05]  /*8c90*/  IADD3 R25, P6, R12, R22, RZ ;  /* 0x000000160c197210 */ /* 0x010fca0007fde0ff */
[----:B------:R0:W-:Y:S04]  /*8ca0*/  STL [R1+0xcc], R25 ;  /* 0x0000cc1901007387 */ /* 0x0001e80000100800 */
[----:B0-----:R0:W5:Y:S01]  /*8cb0*/  LDL.LU R25, [R1+0x184] ;  /* 0x0001840001197983 */ /* 0x0011620000300800 */
[----:B--2---:R-:W-:-:S04]  /*8cc0*/  LOP3.LUT R15, R15, 0xffffffef, RZ, 0xc0, !PT ;  /* 0xffffffef0f0f7812 */ /* 0x004fc800078ec0ff */
[----:B------:R-:W-:Y:S02]  /*8cd0*/  @P0 LOP3.LUT R15, R15, 0x10, RZ, 0xfc, !PT ;  /* 0x000000100f0f0812 */ /* 0x000fe400078efcff */
[----:B------:R-:W-:Y:S02]  /*8ce0*/  IADD3 R13, P0, P4, R12, R22, R20 ;  /* 0x000000160c0d7210 */ /* 0x000fe40007c1e014 */
[----:B------:R-:W2:Y:S04]  /*8cf0*/  LDL R12, [R1+0x12c] ;  /* 0x00012c00010c7983 */ /* 0x000ea80000100800 */
[----:B------:R4:W-:Y:S04]  /*8d00*/  STL [R1+0x128], R13 ;  /* 0x0001280d01007387 */ /* 0x0009e80000100800 */
[----:B----4-:R-:W2:Y:S01]  /*8d10*/  LDL R13, [R1+0xfc] ;  /* 0x0000fc00010d7983 */ /* 0x010ea20000100800 */
[----:B------:R-:W-:-:S04]  /*8d20*/  LOP3.LUT R15, R15, 0xfffffffd, RZ, 0xc0, !PT ;  /* 0xfffffffd0f0f7812 */ /* 0x000fc800078ec0ff */
[----:B------:R-:W-:Y:S02]  /*8d30*/  @P6 LOP3.LUT R15, R15, 0x2, RZ, 0xfc, !PT ;  /* 0x000000020f0f6812 */ /* 0x000fe400078efcff */
[----:B--2---:R-:W-:Y:S02]  /*8d40*/  IADD3 R12, P5, P6, R13, R6, R12 ;  /* 0x000000060d0c7210 */ /* 0x004fe40007ebe00c */
[----:B------:R-:W2:Y:S01]  /*8d50*/  LDL R13, [R1+0xc8] ;  /* 0x0000c800010d7983 */ /* 0x000ea20000100800 */
[----:B---3--:R-:W-:Y:S01]  /*8d60*/  IMAD.IADD R17, R17, 0x1, R23 ;  /* 0x0000000111117824 */ /* 0x008fe200078e0217 */
[----:B------:R-:W-:Y:S02]  /*8d70*/  PRMT R3, R8, 0x7610, R3 ;  /* 0x0000761008037816 */ /* 0x000fe40000000003 */
[----:B--2---:R-:W-:Y:S02]  /*8d80*/  IADD3.X R13, R13, R5, R24, P5, P6 ;  /* 0x000000050d0d7210 */ /* 0x004fe40002fec418 */
[----:B------:R0:W5:Y:S04]  /*8d90*/  LDL.LU R24, [R1+0x180] ;  /* 0x0001800001187983 */ /* 0x0001680000300800 */
[----:B------:R-:W-:Y:S01]  /*8da0*/  STL [R1+0x108], R15 ;  /* 0x0001080f01007387 */ /* 0x000fe20000100800 */
[----:B------:R-:W-:-:S03]  /*8db0*/  LOP3.LUT P6, RZ, R15, 0x4, RZ, 0xc0, !PT ;  /* 0x000000040fff7812 */ /* 0x000fc600078cc0ff */
[----:B------:R0:W5:Y:S04]  /*8dc0*/  LDL.LU.64 R22, [R1+0x178] ;  /* 0x0001780001167983 */ /* 0x0001680000300a00 */
[----:B------:R2:W-:Y:S02]  /*8dd0*/  STL [R1+0xac], R17 ;  /* 0x0000ac1101007387 */ /* 0x0005e40000100800 */
[----:B--2---:R-:W-:Y:S02]  /*8de0*/  IADD3.X R17, R19, R17, R21, P0, P4 ;  /* 0x0000001113117210 */ /* 0x004fe400007e8415 */
[----:B------:R-:W-:Y:S01]  /*8df0*/  LOP3.LUT P0, RZ, R15, 0x10, RZ, 0xc0, !PT ;  /* 0x000000100fff7812 */ /* 0x000fe2000780c0ff */
[----:B------:R-:W-:Y:S01]  /*8e00*/  HADD2.F32 R15, -RZ, R8.H0_H0 ;  /* 0x20000008ff0f7230 */ /* 0x000fe20000004100 */
[----:B------:R0:W5:Y:S04]  /*8e10*/  LDL.LU.64 R20, [R1+0x170] ;  /* 0x0001700001147983 */ /* 0x0001680000300a00 */
[----:B------:R-:W-:Y:S01]  /*8e20*/  FMUL R15, R15, R16 ;  /* 0x000000100f0f7220 */ /* 0x000fe20000400000 */
[----:B------:R0:W5:Y:S03]  /*8e30*/  LDL.LU.64 R18, [R1+0x168] ;  /* 0x0001680001127983 */ /* 0x0001660000300a00 */
[----:B------:R-:W-:-:S05]  /*8e40*/  FFMA R14, R14, R2, R15 ;  /* 0x000000020e0e7223 */ /* 0x000fca000000000f */
[----:B------:R-:W-:-:S04]  /*8e50*/  F2FP.F16.F32.PACK_AB R11, RZ, R14 ;  /* 0x0000000eff0b723e */ /* 0x000fc800000000ff */
[----:B------:R-:W-:Y:S01]  /*8e60*/  PRMT R10, R11, 0x7610, R10 ;  /* 0x000076100b0a7816 */ /* 0x000fe2000000000a */
[----:B------:R-:W-:-:S03]  /*8e70*/  @P3 IMAD.MOV.U32 R11, RZ, RZ, R5 ;  /* 0x000000ffff0b3224 */ /* 0x000fc600078e0005 */
[----:B------:R-:W-:Y:S01]  /*8e80*/  PRMT R9, R10, 0x7610, R9 ;  /* 0x000076100a097816 */ /* 0x000fe20000000009 */
[----:B------:R-:W-:Y:S01]  /*8e90*/  @P3 IMAD.MOV.U32 R10, RZ, RZ, R6 ;  /* 0x000000ffff0a3224 */ /* 0x000fe200078e0006 */
[----:B------:R2:W-:Y:S04]  /*8ea0*/  STL [R1+0x138], R17 ;  /* 0x0001381101007387 */ /* 0x0005e80000100800 */
[----:B------:R3:W-:Y:S04]  /*8eb0*/  @P3 STG.E.U16 desc[UR36][R10.64+0x12], R9 ;  /* 0x000012090a003986 */ /* 0x0007e8000c101524 */
[----:B--2---:R0:W5:Y:S04]  /*8ec0*/  LDL.LU R17, [R1+0x160] ;  /* 0x0001600001117983 */ /* 0x0041680000300800 */
[----:B------:R0:W5:Y:S04]  /*8ed0*/  LDL.LU R15, [R1+0x15c] ;  /* 0x00015c00010f7983 */ /* 0x0001680000300800 */
[----:B------:R0:W5:Y:S04]  /*8ee0*/  LDL.LU R14, [R1+0x158] ;  /* 0x00015800010e7983 */ /* 0x0001680000300800 */
[----:B---3--:R0:W5:Y:S04]  /*8ef0*/  LDL.LU.64 R10, [R1+0x150] ;  /* 0x00015000010a7983 */ /* 0x0081680000300a00 */
[----:B------:R0:W5:Y:S04]  /*8f00*/  LDL.LU R9, [R1+0x14c] ;  /* 0x00014c0001097983 */ /* 0x0001680000300800 */
[----:B------:R0:W5:Y:S04]  /*8f10*/  LDL.LU R8, [R1+0x148] ;  /* 0x0001480001087983 */ /* 0x0001680000300800 */
[----:B------:R2:W-:Y:S04]  /*8f20*/  STL.S16 [R1+0xa8], R3 ;  /* 0x0000a80301007387 */ /* 0x0005e80000100600 */
[----:B--2---:R0:W5:Y:S01]  /*8f30*/  LDL.LU R3, [R1+0x144] ;  /* 0x0001440001037983 */ /* 0x0041620000300800 */
[----:B------:R-:W-:Y:S01]  /*8f40*/  ISETP.GT.AND P3, PT, R0, 0x8, P6 ;  /* 0x000000080000780c */ /* 0x000fe20003764270 */
[----:B------:R-:W-:-:S12]  /*8f50*/  BSSY B1, `(.L_x_56) ;  /* 0x0000006000017945 */ /* 0x000fd80003800000 */
[----:B0-----:R-:W-:Y:S05]  /*8f60*/  @!P3 BRA `(.L_x_57) ;  /* 0x000000000010b947 */ /* 0x001fea0003800000 */
[----:B------:R0:W-:Y:S04]  /*8f70*/  STL [R1+0x144], R0 ;  /* 0x0001440001007387 */ /* 0x0001e80000100800 */
[----:B0----5:R-:W2:Y:S04]  /*8f80*/  LDG.E.LTC128B.U16 R0, desc[UR36][R22.64+0x10] ;  /* 0x0000102416007981 */ /* 0x021ea8000c1e1520 */
[----:B--2---:R0:W-:Y:S04]  /*8f90*/  STL [R1+0xa8], R0 ;  /* 0x0000a80001007387 */ /* 0x0041e80000100800 */
[----:B0-----:R0:W5:Y:S02]  /*8fa0*/  LDL.LU R0, [R1+0x144] ;  /* 0x0001440001007983 */ /* 0x0011640000300800 */
.L_x_57:
[----:B------:R-:W-:Y:S05]  /*8fb0*/  BSYNC B1 ;  /* 0x0000000000017941 */ /* 0x000fea0003800000 */
.L_x_56:
[----:B-----5:R2:W-:Y:S04]  /*8fc0*/  STL [R1+0x17c], R25 ;  /* 0x00017c1901007387 */ /* 0x0205e80000100800 */
[----:B--2---:R-:W2:Y:S04]  /*8fd0*/  LDL R25, [R1+0x110] ;  /* 0x0001100001197983 */ /* 0x004ea80000100800 */
[----:B------:R3:W-:Y:S04]  /*8fe0*/  STL [R1+0x178], R24 ;  /* 0x0001781801007387 */ /* 0x0007e80000100800 */
[----:B---3--:R-:W3:Y:S04]  /*8ff0*/  LDL.LU R24, [R1+0xb8] ;  /* 0x0000b80001187983 */ /* 0x008ee80000300800 */
[----:B------:R-:W-:Y:S04]  /*9000*/  STL [R1+0x174], R23 ;  /* 0x0001741701007387 */ /* 0x000fe80000100800 */
[----:B------:R-:W-:Y:S04]  /*9010*/  STL [R1+0x170], R22 ;  /* 0x0001701601007387 */ /* 0x000fe80000100800 */
[----:B------:R-:W-:Y:S04]  /*9020*/  STL [R1+0x16c], R17 ;  /* 0x00016c1101007387 */ /* 0x000fe80000100800 */
[----:B------:R4:W-:Y:S04]  /*9030*/  STL [R1+0x168], R11 ;  /* 0x0001680b01007387 */ /* 0x0009e80000100800 */
[----:B----4-:R-:W4:Y:S04]  /*9040*/  LDL R11, [R1+0xec] ;  /* 0x0000ec00010b7983 */ /* 0x010f280000100800 */
[----:B------:R1:W-:Y:S04]  /*9050*/  STL.64 [R1+0x160], R12 ;  /* 0x0001600c01007387 */ /* 0x0003e80000100a00 */
[----:B-1----:R-:W4:Y:S04]  /*9060*/  LDL.64 R12, [R1+0xc0] ;  /* 0x0000c000010c7983 */ /* 0x002f280000100a00 */
[----:B------:R1:W-:Y:S04]  /*9070*/  STL [R1+0x158], R10 ;  /* 0x0001580a01007387 */ /* 0x0003e80000100800 */
[----:B-1----:R-:W3:Y:S04]  /*9080*/  LDL R10, [R1+0xe8] ;  /* 0x0000e800010a7983 */ /* 0x002ee80000100800 */
[----:B------:R1:W-:Y:S04]  /*9090*/  STL.64 [R1+0x150], R6 ;  /* 0x0001500601007387 */ /* 0x0003e80000100a00 */
[----:B-1----:R-:W4:Y:S04]  /*90a0*/  LDL R6, [R1+0x118] ;  /* 0x0001180001067983 */ /* 0x002f280000100800 */
[----:B------:R-:W4:Y:S04]  /*90b0*/  LDL R7, [R1+0xf8] ;  /* 0x0000f80001077983 */ /* 0x000f280000100800 */
[----:B------:R1:W-:Y:S04]  /*90c0*/  STL [R1+0x148], R5 ;  /* 0x0001480501007387 */ /* 0x0003e80000100800 */
[----:B-1----:R-:W4:Y:S04]  /*90d0*/  LDL.LU R5, [R1+0xa8] ;  /* 0x0000a80001057983 */ /* 0x002f280000300800 */
[----:B------:R-:W-:Y:S01]  /*90e0*/  STL [R1+0x144], R4 ;  /* 0x0001440401007387 */ /* 0x000fe20000100800 */
[----:B--2---:R-:W-:Y:S01]  /*90f0*/  R2UR UR4, R25 ;  /* 0x00000000190472ca */ /* 0x004fe200000e0000 */
[----:B---3--:R-:W-:-:S04]  /*9100*/  IMAD.WIDE.U32 R20, R10, 0x78, R20 ;  /* 0x000000780a147825 */ /* 0x008fc800078e0014 */
[----:B----4-:R-:W-:-:S05]  /*9110*/  HADD2.F32 R25, -RZ, R5.H0_H0 ;  /* 0x20000005ff197230 */ /* 0x010fca0000004100 */
[----:B------:R-:W-:-:S04]  /*9120*/  FMUL R25, R25, R16 ;  /* 0x0000001019197220 */ /* 0x000fc80000400000 */
[----:B------:R-:W-:Y:S02]  /*9130*/  FFMA R24, R24, R2, R25 ;  /* 0x0000000218187223 */ /* 0x000fe40000000019 */
[----:B------:R1:W5:Y:S03]  /*9140*/  LDL.LU R25, [R1+0x17c] ;  /* 0x00017c0001197983 */ /* 0x0003660000300800 */
[----:B------:R-:W-:Y:S02]  /*9150*/  F2FP.F16.F32.PACK_AB R23, RZ, R24 ;  /* 0x00000018ff17723e */ /* 0x000fe400000000ff */
[----:B------:R1:W5:Y:S02]  /*9160*/  LDL.LU R24, [R1+0x178] ;  /* 0x0001780001187983 */ /* 0x0003640000300800 */
[----:B------:R-:W-:Y:S02]  /*9170*/  PRMT R22, R23, 0x7610, R22 ;  /* 0x0000761017167816 */ /* 0x000fe40000000016 */
[----:B------:R1:W5:Y:S02]  /*9180*/  LDL.LU R23, [R1+0x174] ;  /* 0x0001740001177983 */ /* 0x0003640000300800 */
[----:B------:R-:W-:-:S02]  /*9190*/  PRMT R17, R22, 0x7610, R17 ;  /* 0x0000761016117816 */ /* 0x000fc40000000011 */
[----:B------:R1:W5:Y:S04]  /*91a0*/  LDL.LU R22, [R1+0x170] ;  /* 0x0001700001167983 */ /* 0x0003680000300800 */
[----:B------:R2:W-:Y:S01]  /*91b0*/  @P3 STG.E.U16 desc[UR36][R8.64+0x10], R17 ;  /* 0x0000101108003986 */ /* 0x0005e2000c101524 */
[----:B------:R-:W-:-:S04]  /*91c0*/  IADD3 R20, P3, R12, R20, RZ ;  /* 0x000000140c147210 */ /* 0x000fc80007f7e0ff */
[----:B------:R-:W-:-:S03]  /*91d0*/  IADD3.X R21, R13, R11, R21, P3, !PT ;  /* 0x0000000b0d157210 */ /* 0x000fc60001ffe415 */
[----:B------:R-:W-:Y:S01]  /*91e0*/  IMAD.WIDE.U32 R20, R3, R10, R20 ;  /* 0x0000000a03147225 */ /* 0x000fe200078e0014 */
[----:B--2---:R1:W5:Y:S02]  /*91f0*/  LDL.LU R17, [R1+0x16c] ;  /* 0x00016c0001117983 */ /* 0x0043640000300800 */
[----:B------:R-:W-:Y:S02]  /*9200*/  IADD3 R20, P3, R18, R20, RZ ;  /* 0x0000001412147210 */ /* 0x000fe40007f7e0ff */
[----:B------:R1:W5:Y:S02]  /*9210*/  LDL.LU R11, [R1+0x168] ;  /* 0x00016800010b7983 */ /* 0x0003640000300800 */
[----:B------:R-:W-:Y:S02]  /*9220*/  IADD3.X R21, R19, R6, R21, P3, !PT ;  /* 0x0000000613157210 */ /* 0x000fe40001ffe415 */
[----:B------:R1:W5:Y:S04]  /*9230*/  LDL.LU.64 R12, [R1+0x160] ;  /* 0x00016000010c7983 */ /* 0x0003680000300a00 */
[----:B------:R1:W5:Y:S01]  /*9240*/  LDL.LU R10, [R1+0x158] ;  /* 0x00015800010a7983 */ /* 0x0003620000300800 */
[----:B------:R-:W-:-:S03]  /*9250*/  IMAD.WIDE.U32 R6, R7, UR4, R20 ;  /* 0x0000000407067c25 */ /* 0x000fc6000f8e0014 */
[----:B------:R-:W2:Y:S01]  /*9260*/  LDL R21, [R1+0x114] ;  /* 0x0001140001157983 */ /* 0x000ea20000100800 */
[----:B------:R-:W-:Y:S02]  /*9270*/  LEA R20, P3, R6, R14, 0x1 ;  /* 0x0000000e06147211 */ /* 0x000fe400078608ff */
[----:B------:R-:W-:Y:S01]  /*9280*/  PRMT R4, R5, 0x7610, R4 ;  /* 0x0000761005047816 */ /* 0x000fe20000000004 */
[----:B--2---:R-:W-:-:S05]  /*9290*/  IMAD.IADD R21, R21, 0x1, R7 ;  /* 0x0000000115157824 */ /* 0x004fca00078e0207 */
[----:B------:R-:W-:Y:S02]  /*92a0*/  LEA.HI.X R21, R6, R15, R21, 0x1, P3 ;  /* 0x0000000f06157211 */ /* 0x000fe400018f0c15 */
[----:B------:R1:W5:Y:S01]  /*92b0*/  LDL.LU.64 R6, [R1+0x150] ;  /* 0x0001500001067983 */ /* 0x0003620000300a00 */
[----:B------:R-:W-:-:S03]  /*92c0*/  ISETP.GT.AND P3, PT, R0, 0x9, P6 ;  /* 0x000000090000780c */ /* 0x000fc60003764270 */
[----:B------:R1:W5:Y:S04]  /*92d0*/  LDL.LU R5, [R1+0x148] ;  /* 0x0001480001057983 */ /* 0x0003680000300800 */
[----:B------:R2:W-:Y:S04]  /*92e0*/  STL.S16 [R1+0xa8], R4 ;  /* 0x0000a80401007387 */ /* 0x0005e80000100600 */
[----:B--2---:R1:W5:Y:S01]  /*92f0*/  LDL.LU R4, [R1+0x144] ;  /* 0x0001440001047983 */ /* 0x0043620000300800 */
[----:B------:R-:W-:Y:S04]  /*9300*/  BSSY B1, `(.L_x_58) ;  /* 0x0000006000017945 */ /* 0x000fe80003800000 */
[----:B------:R-:W-:Y:S05]  /*9310*/  @!P3 BRA `(.L_x_59) ;  /* 0x000000000010b947 */ /* 0x000fea0003800000 */
[----:B------:R2:W-:Y:S04]  /*9320*/  STL [R1+0x144], R0 ;  /* 0x0001440001007387 */ /* 0x0005e80000100800 */
[----:B--2--5:R-:W2:Y:S04]  /*9330*/  LDG.E.LTC128B.U16 R0, desc[UR36][R22.64+0x12] ;  /* 0x0000122416007981 */ /* 0x024ea8000c1e1520 */
[----:B--2---:R2:W-:Y:S04]  /*9340*/  STL [R1+0xa8], R0 ;  /* 0x0000a80001007387 */ /* 0x0045e80000100800 */
[----:B--2---:R2:W5:Y:S02]  /*9350*/  LDL.LU R0, [R1+0x144] ;  /* 0x0001440001007983 */ /* 0x0045640000300800 */
.L_x_59:
[----:B------:R-:W-:Y:S05]  /*9360*/  BSYNC B1 ;  /* 0x0000000000017941 */ /* 0x000fea0003800000 */
.L_x_58:
[----:B------:R3:W-:Y:S04]  /*9370*/  STL [R1+0x19c], R31 ;  /* 0x00019c1f01007387 */ /* 0x0007e80000100800 */
[----:B---3--:R-:W3:Y:S04]  /*9380*/  LDL R31, [R1+0x108] ;  /* 0x00010800011f7983 */ /* 0x008ee80000100800 */
[----:B------:R4:W-:Y:S04]  /*9390*/  STL [R1+0x198], R30 ;  /* 0x0001981e01007387 */ /* 0x0009e80000100800 */
[----:B----4-:R-:W4:Y:S04]  /*93a0*/  LDL.LU R30, [R1+0xbc] ;  /* 0x0000bc00011e7983 */ /* 0x010f280000300800 */
[----:B------:R-:W-:Y:S04]  /*93b0*/  STL [R1+0x194], R29 ;  /* 0x0001941d01007387 */ /* 0x000fe80000100800 */
[----:B------:R-:W-:Y:S04]  /*93c0*/  STL [R1+0x190], R28 ;  /* 0x0001901c01007387 */ /* 0x000fe80000100800 */
[----:B------:R0:W-:Y:S04]  /*93d0*/  STL [R1+0x18c], R27 ;  /* 0x00018c1b01007387 */ /* 0x0001e80000100800 */
[----:B0-----:R-:W2:Y:S04]  /*93e0*/  LDL.LU R27, [R1+0xac] ;  /* 0x0000ac00011b7983 */ /* 0x001ea80000300800 */
[----:B------:R0:W-:Y:S04]  /*93f0*/  STL [R1+0x188], R26 ;  /* 0x0001881a01007387 */ /* 0x0001e80000100800 */
[----:B0-----:R-:W2:Y:S04]  /*9400*/  LDL.LU R26, [R1+0xcc] ;  /* 0x0000cc00011a7983 */ /* 0x001ea80000300800 */
[----:B-----5:R0:W-:Y:S04]  /*9410*/  STL [R1+0x184], R25 ;  /* 0x0001841901007387 */ /* 0x0201e80000100800 */
[----:B0-----:R-:W2:Y:S04]  /*9420*/  LDL R25, [R1+0x104] ;  /* 0x0001040001197983 */ /* 0x001ea80000100800 */
[----:B------:R0:W-:Y:S04]  /*9430*/  STL [R1+0x180], R24 ;  /* 0x0001801801007387 */ /* 0x0001e80000100800 */
[----:B0-----:R-:W4:Y:S04]  /*9440*/  LDL.LU R24, [R1+0xa8] ;  /* 0x0000a80001187983 */ /* 0x001f280000300800 */
[----:B------:R0:W-:Y:S04]  /*9450*/  STL.64 [R1+0x178], R22 ;  /* 0x0001781601007387 */ /* 0x0001e80000100a00 */
[----:B0-----:R-:W2:Y:S04]  /*9460*/  LDL.LU.64 R22, [R1+0xf0] ;  /* 0x0000f00001167983 */ /* 0x001ea80000300a00 */
[----:B------:R-:W-:Y:S04]  /*9470*/  STL [R1+0x174], R21 ;  /* 0x0001741501007387 */ /* 0x000fe80000100800 */
[----:B------:R0:W-:Y:S04]  /*9480*/  STL [R1+0x170], R20 ;  /* 0x0001701401007387 */ /* 0x0001e80000100800 */
[----:B0-----:R-:W2:Y:S04]  /*9490*/  LDL.LU R20, [R1+0x80] ;  /* 0x0000800001147983 */ /* 0x001ea80000300800 */
[----:B------:R-:W-:Y:S04]  /*94a0*/  STL [R1+0x16c], R17 ;  /* 0x00016c1101007387 */ /* 0x000fe80000100800 */
[----:B------:R-:W-:Y:S04]  /*94b0*/  STL [R1+0x168], R3 ;  /* 0x0001680301007387 */ /* 0x000fe80000100800 */
[----:B------:R0:W-:Y:S04]  /*94c0*/  STL.64 [R1+0x160], R18 ;  /* 0x0001601201007387 */ /* 0x0001e80000100a00 */
[----:B0-----:R-:W2:Y:S04]  /*94d0*/  LDL.LU R19, [R1+0xb0] ;  /* 0x0000b00001137983 */ /* 0x001ea80000300800 */
[----:B------:R0:W-:Y:S04]  /*94e0*/  STL.64 [R1+0x158], R12 ;  /* 0x0001580c01007387 */ /* 0x0001e80000100a00 */
[----:B0-----:R-:W2:Y:S04]  /*94f0*/  LDL R13, [R1+0xe8] ;  /* 0x0000e800010d7983 */ /* 0x001ea80000100800 */
[----:B------:R0:W-:Y:S04]  /*9500*/  STL.64 [R1+0x150], R6 ;  /* 0x0001500601007387 */ /* 0x0001e80000100a00 */
[----:B0-----:R-:W2:Y:S04]  /*9510*/  LDL.LU.64 R6, [R1+0xc0] ;  /* 0x0000c00001067983 */ /* 0x001ea80000300a00 */
[----:B------:R0:W-:Y:S04]  /*9520*/  STL.64 [R1+0x148], R4 ;  /* 0x0001480401007387 */ /* 0x0001e80000100a00 */
[----:B0-----:R-:W2:Y:S01]  /*9530*/  LDL.LU.64 R4, [R1+0xd0] ;  /* 0x0000d00001047983 */ /* 0x001ea20000300a00 */
[----:B---3--:R-:W-:Y:S01]  /*9540*/  LOP3.LUT P4, RZ, R31, 0x2, RZ, 0xc0, !PT ;  /* 0x000000021fff7812 */ /* 0x008fe2000788c0ff */
        /* <DEDUP_REMOVED lines=10> */
[----:B------:R2:W-:Y:S02]  /*95f0*/  @P3 STG.E.U16 desc[UR36][R8.64+0x12], R18 ;  /* 0x0000121208003986 */ /* 0x0005e4000c101524 */
[----:B--2---:R-:W-:Y:S02]  /*9600*/  IADD3 R18, P3, R19, R10, RZ ;  /* 0x0000000a13127210 */ /* 0x004fe40007f7e0ff */
[----:B------:R-:W2:Y:S01]  /*9610*/  LDL.LU R19, [R1+0x124] ;  /* 0x0001240001137983 */ /* 0x000ea20000300800 */
[----:B------:R-:W-:Y:S01]  /*9620*/  IMAD.X R27, R27, 0x1, R23, P4 ;  /* 0x000000011b1b7824 */ /* 0x000fe200020e0617 */
[----:B------:R-:W-:-:S04]  /*9630*/  LEA R22, P4, R26, R14, 0x1 ;  /* 0x0000000e1a167211 */ /* 0x000fc800078808ff */
[----:B------:R-:W-:Y:S02]  /*9640*/  LEA.HI.X R23, R26, R15, R27, 0x1, P4 ;  /* 0x0000000f1a177211 */ /* 0x000fe400020f0c1b */
[----:B------:R-:W-:Y:S01]  /*9650*/  ISETP.GT.AND P4, PT, R25, 0x100, PT ;  /* 0x000001001900780c */ /* 0x000fe20003f84270 */
[----:B------:R0:W5:Y:S01]  /*9660*/  LDL.LU R27, [R1+0x18c] ;  /* 0x00018c00011b7983 */ /* 0x0001620000300800 */
[----:B------:R-:W-:-:S03]  /*9670*/  PRMT R21, R24, 0x7610, R21 ;  /* 0x0000761018157816 */ /* 0x000fc60000000015 */
[----:B------:R0:W5:Y:S04]  /*9680*/  LDL.LU R26, [R1+0x188] ;  /* 0x00018800011a7983 */ /* 0x0001680000300800 */
[----:B------:R0:W5:Y:S04]  /*9690*/  LDL.LU R25, [R1+0x184] ;  /* 0x0001840001197983 */ /* 0x0001680000300800 */
[----:B------:R0:W5:Y:S01]  /*96a0*/  LDL.LU R24, [R1+0x180] ;  /* 0x0001800001187983 */ /* 0x0001620000300800 */
[----:B--2---:R-:W-:Y:S02]  /*96b0*/  IADD3.X R19, R19, R11, RZ, P3, !PT ;  /* 0x0000000b13137210 */ /* 0x004fe40001ffe4ff */
[----:B------:R-:W-:-:S13]  /*96c0*/  ISETP.GT.AND P3, PT, R0, RZ, P4 ;  /* 0x000000ff0000720c */ /* 0x000fda0002764270 */
[----:B------:R-:W2:Y:S04]  /*96d0*/  @P3 LDG.E.LTC128B.U16 R21, desc[UR36][R22.64] ;  /* 0x0000002416153981 */ /* 0x000ea8000c1e1520 */
[----:B------:R0:W5:Y:S04]  /*96e0*/  LDL.LU.64 R22, [R1+0x178] ;  /* 0x0001780001167983 */ /* 0x0001680000300a00 */
[----:B------:R-:W-:Y:S04]  /*96f0*/  STL.64 [R1+0xa0], R18 ;  /* 0x0000a01201007387 */ /* 0x000fe80000100a00 */
[----:B--2---:R2:W-:Y:S02]  /*9700*/  STL [R1+0xa8], R21 ;  /* 0x0000a81501007387 */ /* 0x0045e40000100800 */
[----:B--2---:R-:W-:-:S05]  /*9710*/  HADD2.F32 R21, -RZ, R21.H0_H0 ;  /* 0x20000015ff157230 */ /* 0x004fca0000004100 */
        /* <DEDUP_REMOVED lines=9> */
[----:B------:R2:W-:Y:S04]  /*97b0*/  @P3 STG.E.U16 desc[UR36][R18.64], R12 ;  /* 0x0000000c12003986 */ /* 0x0005e8000c101524 */
[----:B--2---:R0:W5:Y:S01]  /*97c0*/  LDL.LU.64 R18, [R1+0x160] ;  /* 0x0001600001127983 */ /* 0x0041620000300a00 */
[----:B------:R-:W-:-:S03]  /*97d0*/  IMAD.WIDE.U32 R12, R13, 0x78, R4 ;  /* 0x000000780d0c7825 */ /* 0x000fc600078e0004 */
[----:B------:R-:W2:Y:S01]  /*97e0*/  LDL.LU R5, [R1+0xec] ;  /* 0x0000ec0001057983 */ /* 0x000ea20000300800 */
[----:B------:R-:W-:-:S04]  /*97f0*/  IADD3 R4, P3, R6, R12, RZ ;  /* 0x0000000c06047210 */ /* 0x000fc80007f7e0ff */
[----:B--2---:R-:W-:Y:S02]  /*9800*/  IADD3.X R5, R7, R5, R13, P3, !PT ;  /* 0x0000000507057210 */ /* 0x004fe40001ffe40d */
[----:B------:R0:W5:Y:S04]  /*9810*/  LDL.LU.64 R12, [R1+0x158] ;  /* 0x00015800010c7983 */ /* 0x0001680000300a00 */
[----:B------:R0:W5:Y:S04]  /*9820*/  LDL.LU.64 R6, [R1+0x150] ;  /* 0x0001500001067983 */ /* 0x0001680000300a00 */
[----:B------:R2:W-:Y:S04]  /*9830*/  STL.64 [R1+0xb0], R4 ;  /* 0x0000b00401007387 */ /* 0x0005e80000100a00 */
[----:B--2---:R0:W5:Y:S01]  /*9840*/  LDL.LU.64 R4, [R1+0x148] ;  /* 0x0001480001047983 */ /* 0x0041620000300a00 */
[----:B------:R-:W-:Y:S01]  /*9850*/  ISETP.GT.AND P3, PT, R0, 0x1, P4 ;  /* 0x000000010000780c */ /* 0x000fe20002764270 */
[----:B------:R-:W-:-:S12]  /*9860*/  BSSY B1, `(.L_x_60) ;  /* 0x0000006000017945 */ /* 0x000fd80003800000 */
[----:B0-----:R-:W-:Y:S05]  /*9870*/  @!P3 BRA `(.L_x_61) ;  /* 0x000000000010b947 */ /* 0x001fea0003800000 */
[----:B------:R0:W-:Y:S04]  /*9880*/  STL [R1+0x144], R0 ;  /* 0x0001440001007387 */ /* 0x0001e80000100800 */
[----:B0----5:R-:W2:Y:S04]  /*9890*/  LDG.E.LTC128B.U16 R0, desc[UR36][R20.64+0x2] ;  /* 0x0000022414007981 */ /* 0x021ea8000c1e1520 */
[----:B--2---:R0:W-:Y:S04]  /*98a0*/  STL [R1+0xa8], R0 ;  /* 0x0000a80001007387 */ /* 0x0041e80000100800 */
[----:B0-----:R0:W5:Y:S02]  /*98b0*/  LDL.LU R0, [R1+0x144] ;  /* 0x0001440001007983 */ /* 0x0011640000300800 */
.L_x_61:
[----:B------:R-:W-:Y:S05]  /*98c0*/  BSYNC B1 ;  /* 0x0000000000017941 */ /* 0x000fea0003800000 */
.L_x_60:
[----:B------:R2:W-:Y:S04]  /*98d0*/  STL [R1+0x178], R11 ;  /* 0x0001780b01007387 */ /* 0x0005e80000100800 */
[----:B--2---:R-:W2:Y:S04]  /*98e0*/  LDL R11, [R1+0x110] ;  /* 0x00011000010b7983 */ /* 0x004ea80000100800 */
[----:B-----5:R3:W-:Y:S04]  /*98f0*/  STL.64 [R1+0x170], R20 ;  /* 0x0001701401007387 */ /* 0x0207e80000100a00 */
[----:B---3--:R-:W3:Y:S04]  /*9900*/  LDL.LU R20, [R1+0x84] ;  /* 0x0000840001147983 */ /* 0x008ee80000300800 */
[----:B------:R-:W4:Y:S04]  /*9910*/  LDL.LU R21, [R1+0xe8] ;  /* 0x0000e80001157983 */ /* 0x000f280000300800 */
[----:B------:R1:W-:Y:S04]  /*9920*/  STL.64 [R1+0x168], R12 ;  /* 0x0001680c01007387 */ /* 0x0003e80000100a00 */
[----:B-1----:R-:W4:Y:S04]  /*9930*/  LDL.LU.64 R12, [R1+0xb0] ;  /* 0x0000b000010c7983 */ /* 0x002f280000300a00 */
[----:B------:R1:W-:Y:S04]  /*9940*/  STL [R1+0x160], R10 ;  /* 0x0001600a01007387 */ /* 0x0003e80000100800 */
[----:B-1----:R-:W3:Y:S04]  /*9950*/  LDL.LU R10, [R1+0x128] ;  /* 0x00012800010a7983 */ /* 0x002ee80000300800 */
[----:B------:R1:W-:Y:S04]  /*9960*/  STL.64 [R1+0x158], R8 ;  /* 0x0001580801007387 */ /* 0x0003e80000100a00 */
[----:B-1----:R-:W3:Y:S04]  /*9970*/  LDL.LU R8, [R1+0x118] ;  /* 0x0001180001087983 */ /* 0x002ee80000300800 */
[----:B------:R-:W3:Y:S04]  /*9980*/  LDL.LU R9, [R1+0xf8] ;  /* 0x0000f80001097983 */ /* 0x000ee80000300800 */
[----:B------:R1:W-:Y:S04]  /*9990*/  STL.64 [R1+0x150], R6 ;  /* 0x0001500601007387 */ /* 0x0003e80000100a00 */
[----:B-1----:R-:W3:Y:S04]  /*99a0*/  LDL.64 R6, [R1+0xa0] ;  /* 0x0000a00001067983 */ /* 0x002ee80000100a00 */
[----:B------:R1:W-:Y:S04]  /*99b0*/  STL [R1+0x148], R5 ;  /* 0x0001480501007387 */ /* 0x0003e80000100800 */
[----:B-1----:R-:W3:Y:S04]  /*99c0*/  LDL.LU R5, [R1+0x104] ;  /* 0x0001040001057983 */ /* 0x002ee80000300800 */
[----:B------:R1:W-:Y:S04]  /*99d0*/  STL [R1+0x144], R4 ;  /* 0x0001440401007387 */ /* 0x0003e80000100800 */
[----:B-1----:R-:W3:Y:S01]  /*99e0*/  LDL.LU R4, [R1+0xa8] ;  /* 0x0000a80001047983 */ /* 0x002ee20000300800 */
[----:B--2---:R-:W-:Y:S01]  /*99f0*/  R2UR UR4, R11 ;  /* 0x000000000b0472ca */ /* 0x004fe200000e0000 */
[----:B----4-:R-:W-:-:S04]  /*9a00*/  IMAD.WIDE.U32 R12, R3, R21, R12 ;  /* 0x00000015030c7225 */ /* 0x010fc800078e000c */
[----:B---3--:R-:W-:Y:S02]  /*9a10*/  @P3 IMAD.MOV.U32 R21, RZ, RZ, R7 ;  /* 0x000000ffff153224 */ /* 0x008fe400078e0007 */
[----:B------:R-:W-:-:S05]  /*9a20*/  HADD2.F32 R11, -RZ, R4.H0_H0 ;  /* 0x20000004ff0b7230 */ /* 0x000fca0000004100 */
[----:B------:R-:W-:-:S04]  /*9a30*/  FMUL R11, R11, R16 ;  /* 0x000000100b0b7220 */ /* 0x000fc80000400000 */
[----:B------:R-:W-:Y:S02]  /*9a40*/  FFMA R20, R20, R2, R11 ;  /* 0x0000000214147223 */ /* 0x000fe4000000000b */
[----:B------:R1:W5:Y:S03]  /*9a50*/  LDL.LU R11, [R1+0x178] ;  /* 0x00017800010b7983 */ /* 0x0003660000300800 */
[----:B------:R-:W-:Y:S01]  /*9a60*/  F2FP.F16.F32.PACK_AB R3, RZ, R20 ;  /* 0x00000014ff03723e */ /* 0x000fe200000000ff */
[----:B------:R-:W-:-:S05]  /*9a70*/  @P3 IMAD.MOV.U32 R20, RZ, RZ, R6 ;  /* 0x000000ffff143224 */ /* 0x000fca00078e0006 */
[----:B------:R2:W-:Y:S01]  /*9a80*/  @P3 STG.E.U16 desc[UR36][R20.64+0x2], R3 ;  /* 0x0000020314003986 */ /* 0x0005e2000c101524 */
[----:B------:R-:W-:-:S04]  /*9a90*/  IADD3 R18, P3, R18, R12, RZ ;  /* 0x0000000c12127210 */ /* 0x000fc80007f7e0ff */
[----:B------:R-:W-:-:S03]  /*9aa0*/  IADD3.X R19, R19, R8, R13, P3, !PT ;  /* 0x0000000813137210 */ /* 0x000fc60001ffe40d */
[----:B------:R-:W-:Y:S01]  /*9ab0*/  IMAD.WIDE.U32 R18, R9, UR4, R18 ;  /* 0x0000000409127c25 */ /* 0x000fe2000f8e0012 */
[----:B--2---:R1:W5:Y:S04]  /*9ac0*/  LDL.LU.64 R20, [R1+0x170] ;  /* 0x0001700001147983 */ /* 0x0043680000300a00 */
[----:B------:R-:W2:Y:S04]  /*9ad0*/  LDL.LU R3, [R1+0x114] ;  /* 0x0001140001037983 */ /* 0x000ea80000300800 */
[----:B------:R1:W5:Y:S01]  /*9ae0*/  LDL.LU.64 R12, [R1+0x168] ;  /* 0x00016800010c7983 */ /* 0x0003620000300a00 */
[----:B------:R-:W-:-:S03]  /*9af0*/  LEA R8, P3, R10, R14, 0x1 ;  /* 0x0000000e0a087211 */ /* 0x000fc600078608ff */
[----:B------:R-:W3:Y:S01]  /*9b00*/  LDL.LU R9, [R1+0x138] ;  /* 0x0001380001097983 */ /* 0x000ee20000300800 */
[----:B--2---:R-:W-:Y:S01]  /*9b10*/  IMAD.IADD R3, R3, 0x1, R19 ;  /* 0x0000000103037824 */ /* 0x004fe200078e0213 */
[----:B---3--:R-:W-:Y:S02]  /*9b20*/  LEA.HI.X R9, R10, R15, R9, 0x1, P3 ;  /* 0x0000000f0a097211 */ /* 0x008fe400018f0c09 */
[----:B------:R1:W5:Y:S04]  /*9b30*/  LDL.LU R10, [R1+0x160] ;  /* 0x00016000010a7983 */ /* 0x0003680000300800 */
[----:B------:R2:W-:Y:S04]  /*9b40*/  STL.64 [R1+0x80], R8 ;  /* 0x0000800801007387 */ /* 0x0005e80000100a00 */
[----:B--2---:R1:W5:Y:S01]  /*9b50*/  LDL.LU.64 R8, [R1+0x158] ;  /* 0x0001580001087983 */ /* 0x0043620000300a00 */
[----:B------:R-:W-:-:S03]  /*9b60*/  LEA R14, P3, R18, R14, 0x1 ;  /* 0x0000000e120e7211 */ /* 0x000fc600078608ff */
[----:B------:R-:W2:Y:S01]  /*9b70*/  LDL R19, [R1+0xfc] ;  /* 0x0000fc0001137983 */ /* 0x000ea20000100800 */
[--C-:B------:R-:W-:Y:S02]  /*9b80*/  LEA.HI.X R15, R18, R15, R3.reuse, 0x1, P3 ;  /* 0x0000000f120f7211 */ /* 0x100fe400018f0c03 */
[----:B--2---:R-:W-:Y:S02]  /*9b90*/  IADD3 R18, P3, R6, R19, RZ ;  /* 0x0000001306127210 */ /* 0x004fe40007f7e0ff */
[----:B------:R-:W2:Y:S01]  /*9ba0*/  LDL R19, [R1+0xc8] ;  /* 0x0000c80001137983 */ /* 0x000ea20000100800 */
[----:B------:R-:W-:Y:S01]  /*9bb0*/  PRMT R3, R4, 0x7610, R3 ;  /* 0x0000761004037816 */ /* 0x000fe20000000003 */
[----:B------:R-:W-:Y:S01]  /*9bc0*/  BSSY B1, `(.L_x_62) ;  /* 0x000000c000017945 */ /* 0x000fe20003800000 */
[----:B--2---:R-:W-:Y:S01]  /*9bd0*/  IMAD.X R19, R7, 0x1, R19, P3 ;  /* 0x0000000107137824 */ /* 0x004fe200018e0613 */
[----:B------:R-:W-:Y:S01]  /*9be0*/  ISETP.GT.AND P3, PT, R5, 0x108, PT ;  /* 0x000001080500780c */ /* 0x000fe20003f64270 */
[----:B------:R1:W5:Y:S04]  /*9bf0*/  LDL.LU.64 R6, [R1+0x150] ;  /* 0x0001500001067983 */ /* 0x0003680000300a00 */
[----:B------:R1:W5:Y:S04]  /*9c00*/  LDL.LU R5, [R1+0x148] ;  /* 0x0001480001057983 */ /* 0x0003680000300800 */
[----:B------:R1:W5:Y:S01]  /*9c10*/  LDL.LU R4, [R1+0x144] ;  /* 0x0001440001047983 */ /* 0x0003620000300800 */
[----:B------:R-:W-:-:S13]  /*9c20*/  ISETP.GT.AND P5, PT, R0, RZ, P3 ;  /* 0x000000ff0000720c */ /* 0x000fda0001fa4270 */
[----:B-1----:R-:W-:Y:S05]  /*9c30*/  @!P5 BRA `(.L_x_63) ;  /* 0x000000000010d947 */ /* 0x002fea0003800000 */
[----:B------:R1:W-:Y:S04]  /*9c40*/  STL [R1+0x144], R2 ;  /* 0x0001440201007387 */ /* 0x0003e80000100800 */
[----:B-1----:R-:W2:Y:S04]  /*9c50*/  LDL.LU.64 R2, [R1+0x80] ;  /* 0x0000800001027983 */ /* 0x002ea80000300a00 */
[----:B--2---:R1:W5:Y:S04]  /*9c60*/  LDG.E.LTC128B.U16 R3, desc[UR36][R2.64] ;  /* 0x0000002402037981 */ /* 0x004368000c1e1520 */
[----:B------:R1:W5:Y:S02]  /*9c70*/  LDL.LU R2, [R1+0x144] ;  /* 0x0001440001027983 */ /* 0x0003640000300800 */
.L_x_63:
[----:B------:R-:W-:Y:S05]  /*9c80*/  BSYNC B1 ;  /* 0x0000000000017941 */ /* 0x000fea0003800000 */
.L_x_62:
[----:B-----5:R-:W-:Y:S04]  /*9c90*/  STL [R1+0x154], R8 ;  /* 0x0001540801007387 */ /* 0x020fe80000100800 */
[----:B------:R2:W-:Y:S04]  /*9ca0*/  STL [R1+0x150], R7 ;  /* 0x0001500701007387 */ /* 0x0005e80000100800 */
[----:B--2---:R-:W2:Y:S01]  /*9cb0*/  LDL.LU R7, [R1+0x88] ;  /* 0x0000880001077983 */ /* 0x004ea20000300800 */
[----:B------:R-:W-:-:S03]  /*9cc0*/  HADD2.F32 R8, -RZ, R3.H0_H0 ;  /* 0x20000003ff087230 */ /* 0x000fc60000004100 */
[----:B------:R3:W-:Y:S02]  /*9cd0*/  STL [R1+0x14c], R6 ;  /* 0x00014c0601007387 */ /* 0x0007e40000100800 */
[----:B------:R-:W-:Y:S02]  /*9ce0*/  FMUL R8, R8, R16 ;  /* 0x0000001008087220 */ /* 0x000fe40000400000 */
[----:B------:R4:W-:Y:S04]  /*9cf0*/  STL [R1+0x148], R5 ;  /* 0x0001480501007387 */ /* 0x0009e80000100800 */
[----:B------:R0:W-:Y:S01]  /*9d00*/  STL [R1+0x144], R4 ;  /* 0x0001440401007387 */ /* 0x0001e20000100800 */
[----:B--2---:R-:W-:-:S03]  /*9d10*/  FFMA R7, R7, R2, R8 ;  /* 0x0000000207077223 */ /* 0x004fc60000000008 */
[----:B------:R2:W5:Y:S02]  /*9d20*/  LDL.LU R8, [R1+0x154] ;  /* 0x0001540001087983 */ /* 0x0005640000300800 */
[----:B---3--:R-:W-:Y:S02]  /*9d30*/  F2FP.F16.F32.PACK_AB R6, RZ, R7 ;  /* 0x00000007ff06723e */ /* 0x008fe400000000ff */
[----:B------:R2:W5:Y:S02]  /*9d40*/  LDL.LU R7, [R1+0x150] ;  /* 0x0001500001077983 */ /* 0x0005640000300800 */
[----:B----4-:R-:W-:Y:S02]  /*9d50*/  PRMT R5, R6, 0x7610, R5 ;  /* 0x0000761006057816 */ /* 0x010fe40000000005 */
[----:B------:R2:W5:Y:S02]  /*9d60*/  LDL.LU R6, [R1+0x14c] ;  /* 0x00014c0001067983 */ /* 0x0005640000300800 */
[----:B0-----:R-:W-:-:S02]  /*9d70*/  PRMT R4, R5, 0x7610, R4 ;  /* 0x0000761005047816 */ /* 0x001fc40000000004 */
[----:B------:R2:W5:Y:S04]  /*9d80*/  LDL.LU R5, [R1+0x148] ;  /* 0x0001480001057983 */ /* 0x0005680000300800 */
[----:B------:R0:W-:Y:S04]  /*9d90*/  @P5 STG.E.U16 desc[UR36][R18.64], R4 ;  /* 0x0000000412005986 */ /* 0x0001e8000c101524 */
[----:B0-----:R2:W5:Y:S01]  /*9da0*/  LDL.LU R4, [R1+0x144] ;  /* 0x0001440001047983 */ /* 0x0015620000300800 */
[----:B------:R-:W-:Y:S01]  /*9db0*/  ISETP.GT.AND P5, PT, R0, 0x1, P3 ;  /* 0x000000010000780c */ /* 0x000fe20001fa4270 */
[----:B------:R-:W-:-:S12]  /*9dc0*/  BSSY B1, `(.L_x_64) ;  /* 0x0000003000017945 */ /* 0x000fd80003800000 */
[----:B--2---:R-:W-:Y:S05]  /*9dd0*/  @!P5 BRA `(.L_x_65) ;  /* 0x000000000004d947 */ /* 0x004fea0003800000 */
[----:B------:R0:W5:Y:S02]  /*9de0*/  LDG.E.LTC128B.U16 R3, desc[UR36][R14.64+0x2] ;  /* 0x000002240e037981 */ /* 0x000164000c1e1520 */
.L_x_65:
[----:B------:R-:W-:Y:S05]  /*9df0*/  BSYNC B1 ;  /* 0x0000000000017941 */ /* 0x000fea0003800000 */
.L_x_64:
        /* <DEDUP_REMOVED lines=14> */
[----:B-1----:R-:W-:-:S02]  /*9ee0*/  PRMT R4, R5, 0x7610, R4 ;  /* 0x0000761005047816 */ /* 0x002fc40000000004 */
[----:B------:R2:W5:Y:S04]  /*9ef0*/  LDL.LU R5, [R1+0x148] ;  /* 0x0001480001057983 */ /* 0x0005680000300800 */
[----:B------:R1:W-:Y:S04]  /*9f00*/  @P5 STG.E.U16 desc[UR36][R18.64+0x2], R4 ;  /* 0x0000020412005986 */ /* 0x0003e8000c101524 */
[----:B-1----:R2:W5:Y:S01]  /*9f10*/  LDL.LU R4, [R1+0x144] ;  /* 0x0001440001047983 */ /* 0x0025620000300800 */
[----:B------:R-:W-:Y:S01]  /*9f20*/  ISETP.GT.AND P5, PT, R0, 0x8, P4 ;  /* 0x000000080000780c */ /* 0x000fe200027a4270 */
[----:B------:R-:W-:-:S12]  /*9f30*/  BSSY B1, `(.L_x_66) ;  /* 0x0000003000017945 */ /* 0x000fd80003800000 */
[----:B--2---:R-:W-:Y:S05]  /*9f40*/  @!P5 BRA `(.L_x_67) ;  /* 0x000000000004d947 */ /* 0x004fea0003800000 */
[----:B------:R1:W5:Y:S02]  /*9f50*/  LDG.E.LTC128B.U16 R3, desc[UR36][R20.64+0x10] ;  /* 0x0000102414037981 */ /* 0x000364000c1e1520 */
.L_x_67:
[----:B------:R-:W-:Y:S05]  /*9f60*/  BSYNC B1 ;  /* 0x0000000000017941 */ /* 0x000fea0003800000 */
.L_x_66:
[----:B------:R-:W2:Y:S01]  /*9f70*/  LDL.LU R19, [R1+0x90] ;  /* 0x0000900001137983 */ /* 0x000ea20000300800 */
[----:B-----5:R-:W-:-:S03]  /*9f80*/  HADD2.F32 R18, -RZ, R3.H0_H0 ;  /* 0x20000003ff127230 */ /* 0x020fc60000004100 */
[----:B------:R3:W-:Y:S02]  /*9f90*/  STL [R1+0x144], R4 ;  /* 0x0001440401007387 */ /* 0x0007e40000100800 */
[----:B------:R-:W-:-:S04]  /*9fa0*/  FMUL R18, R18, R16 ;  /* 0x0000001012127220 */ /* 0x000fc80000400000 */
[----:B--2---:R-:W-:-:S05]  /*9fb0*/  FFMA R18, R19, R2, R18 ;  /* 0x0000000213127223 */ /* 0x004fca0000000012 */
[----:B------:R-:W-:-:S04]  /*9fc0*/  F2FP.F16.F32.PACK_AB R18, RZ, R18 ;  /* 0x00000012ff12723e */ /* 0x000fc800000000ff */
[----:B---3--:R-:W-:Y:S02]  /*9fd0*/  PRMT R4, R18, 0x7610, R4 ;  /* 0x0000761012047816 */ /* 0x008fe40000000004 */
[----:B------:R-:W2:Y:S01]  /*9fe0*/  LDL.64 R18, [R1+0xa0] ;  /* 0x0000a00001127983 */ /* 0x000ea20000100a00 */
[----:B------:R-:W-:Y:S03]  /*9ff0*/  BSSY B1, `(.L_x_68) ;  /* 0x0000006000017945 */ /* 0x000fe60003800000 */
[----:B--2---:R2:W-:Y:S04]  /*a000*/  @P5 STG.E.U16 desc[UR36][R18.64+0x10], R4 ;  /* 0x0000100412005986 */ /* 0x0045e8000c101524 */
[----:B--2---:R2:W5:Y:S01]  /*a010*/  LDL.LU R4, [R1+0x144] ;  /* 0x0001440001047983 */ /* 0x0045620000300800 */
[----:B------:R-:W-:-:S13]  /*a020*/  ISETP.GT.AND P5, PT, R0, 0x9, P4 ;  /* 0x000000090000780c */ /* 0x000fda00027a4270 */
[----:B--2---:R-:W-:Y:S05]  /*a030*/  @!P5 BRA `(.L_x_69) ;  /* 0x000000000004d947 */ /* 0x004fea0003800000 */
[----:B------:R2:W5:Y:S02]  /*a040*/  LDG.E.LTC128B.U16 R3, desc[UR36][R20.64+0x12] ;  /* 0x0000122414037981 */ /* 0x000564000c1e1520 */
.L_x_69:
[----:B------:R-:W-:Y:S05]  /*a050*/  BSYNC B1 ;  /* 0x0000000000017941 */ /* 0x000fea0003800000 */
.L_x_68:
[----:B------:R-:W3:Y:S04]  /*a060*/  LDL.LU R19, [R1+0x94] ;  /* 0x0000940001137983 */ /* 0x000ee80000300800 */
[----:B------:R-:W-:Y:S04]  /*a070*/  STL [R1+0x150], R6 ;  /* 0x0001500601007387 */ /* 0x000fe80000100800 */
[----:B-----5:R4:W-:Y:S04]  /*a080*/  STL.64 [R1+0x148], R4 ;  /* 0x0001480401007387 */ /* 0x0209e80000100a00 */
[----:B----4-:R-:W4:Y:S01]  /*a090*/  LDL.LU.64 R4, [R1+0xa0] ;  /* 0x0000a00001047983 */ /* 0x010f220000300a00 */
[----:B------:R-:W-:-:S05]  /*a0a0*/  HADD2.F32 R18, -RZ, R3.H0_H0 ;  /* 0x20000003ff127230 */ /* 0x000fca0000004100 */
[----:B------:R-:W-:-:S04]  /*a0b0*/  FMUL R18, R18, R16 ;  /* 0x0000001012127220 */ /* 0x000fc80000400000 */
[----:B---3--:R-:W-:-:S05]  /*a0c0*/  FFMA R18, R19, R2, R18 ;  /* 0x0000000213127223 */ /* 0x008fca0000000012 */
[----:B------:R-:W-:-:S04]  /*a0d0*/  F2FP.F16.F32.PACK_AB R18, RZ, R18 ;  /* 0x00000012ff12723e */ /* 0x000fc800000000ff */
[----:B------:R-:W-:Y:S01]  /*a0e0*/  PRMT R6, R18, 0x7610, R6 ;  /* 0x0000761012067816 */ /* 0x000fe20000000006 */
[----:B----4-:R-:W-:Y:S02]  /*a0f0*/  @P5 IMAD.MOV.U32 R18, RZ, RZ, R4 ;  /* 0x000000ffff125224 */ /* 0x010fe400078e0004 */
[----:B------:R-:W-:-:S05]  /*a100*/  @P5 IMAD.MOV.U32 R19, RZ, RZ, R5 ;  /* 0x000000ffff135224 */ /* 0x000fca00078e0005 */
[----:B------:R3:W-:Y:S04]  /*a110*/  @P5 STG.E.U16 desc[UR36][R18.64+0x12], R6 ;  /* 0x0000120612005986 */ /* 0x0007e8000c101524 */
[----:B---3--:R3:W5:Y:S04]  /*a120*/  LDL.LU R6, [R1+0x150] ;  /* 0x0001500001067983 */ /* 0x0087680000300800 */
[----:B------:R-:W4:Y:S02]  /*a130*/  LDL R19, [R1+0xfc] ;  /* 0x0000fc0001137983 */ /* 0x000f240000100800 */
[----:B----4-:R-:W-:-:S02]  /*a140*/  IADD3 R18, P5, R4, R19, RZ ;  /* 0x0000001304127210 */ /* 0x010fc40007fbe0ff */
[----:B------:R-:W4:Y:S01]  /*a150*/  LDL R19, [R1+0xc8] ;  /* 0x0000c80001137983 */ /* 0x000f220000100800 */
[----:B------:R-:W-:Y:S02]  /*a160*/  BSSY B1, `(.L_x_70) ;  /* 0x0000006000017945 */ /* 0x000fe40003800000 */
[----:B----4-:R-:W-:Y:S02]  /*a170*/  IMAD.X R19, R5, 0x1, R19, P5 ;  /* 0x0000000105137824 */ /* 0x010fe400028e0613 */
[----:B------:R3:W5:Y:S01]  /*a180*/  LDL.LU.64 R4, [R1+0x148] ;  /* 0x0001480001047983 */ /* 0x0007620000300a00 */
[----:B------:R-:W-:-:S13]  /*a190*/  ISETP.GT.AND P5, PT, R0, 0x8, P3 ;  /* 0x000000080000780c */ /* 0x000fda0001fa4270 */
[----:B---3--:R-:W-:Y:S05]  /*a1a0*/  @!P5 BRA `(.L_x_71) ;  /* 0x000000000004d947 */ /* 0x008fea0003800000 */
[----:B------:R3:W5:Y:S02]  /*a1b0*/  LDG.E.LTC128B.U16 R3, desc[UR36][R14.64+0x10] ;  /* 0x000010240e037981 */ /* 0x000764000c1e1520 */
.L_x_71:
[----:B------:R-:W-:Y:S05]  /*a1c0*/  BSYNC B1 ;  /* 0x0000000000017941 */ /* 0x000fea0003800000 */
.L_x_70:
[----:B------:R-:W-:Y:S04]  /*a1d0*/  STL [R1+0x160], R14 ;  /* 0x0001600e01007387 */ /* 0x000fe80000100800 */
[----:B------:R4:W-:Y:S04]  /*a1e0*/  STL [R1+0x15c], R13 ;  /* 0x00015c0d01007387 */ /* 0x0009e80000100800 */
[----:B----4-:R-:W4:Y:S01]  /*a1f0*/  LDL.LU R13, [R1+0x98] ;  /* 0x00009800010d7983 */ /* 0x010f220000300800 */
[----:B0--3-5:R-:W-:-:S03]  /*a200*/  HADD2.F32 R14, -RZ, R3.H0_H0 ;  /* 0x20000003ff0e7230 */ /* 0x029fc60000004100 */
[----:B------:R-:W-:Y:S02]  /*a210*/  STL [R1+0x158], R12 ;  /* 0x0001580c01007387 */ /* 0x000fe40000100800 */
[----:B------:R-:W-:Y:S02]  /*a220*/  FMUL R14, R14, R16 ;  /* 0x000000100e0e7220 */ /* 0x000fe40000400000 */
[----:B------:R-:W-:Y:S04]  /*a230*/  STL [R1+0x154], R11 ;  /* 0x0001540b01007387 */ /* 0x000fe80000100800 */
[----:B------:R-:W-:Y:S04]  /*a240*/  STL [R1+0x150], R10 ;  /* 0x0001500a01007387 */ /* 0x000fe80000100800 */
[----:B------:R0:W-:Y:S04]  /*a250*/  STL.64 [R1+0x148], R8 ;  /* 0x0001480801007387 */ /* 0x0001e80000100a00 */
[----:B0-----:R-:W3:Y:S04]  /*a260*/  LDL.LU R8, [R1+0x130] ;  /* 0x0001300001087983 */ /* 0x001ee80000300800 */
[----:B------:R-:W2:Y:S01]  /*a270*/  LDL.LU R9, [R1+0xfc] ;  /* 0x0000fc0001097983 */ /* 0x000ea20000300800 */
[----:B----4-:R-:W-:-:S03]  /*a280*/  FFMA R13, R13, R2, R14 ;  /* 0x000000020d0d7223 */ /* 0x010fc6000000000e */
[----:B------:R0:W5:Y:S02]  /*a290*/  LDL.LU R14, [R1+0x160] ;  /* 0x00016000010e7983 */ /* 0x0001640000300800 */
[----:B------:R-:W-:Y:S02]  /*a2a0*/  F2FP.F16.F32.PACK_AB R12, RZ, R13 ;  /* 0x0000000dff0c723e */ /* 0x000fe400000000ff */
[----:B------:R0:W5:Y:S02]  /*a2b0*/  LDL.LU R13, [R1+0x15c] ;  /* 0x00015c00010d7983 */ /* 0x0001640000300800 */
[----:B------:R-:W-:Y:S02]  /*a2c0*/  PRMT R11, R12, 0x7610, R11 ;  /* 0x000076100c0b7816 */ /* 0x000fe4000000000b */
[----:B------:R0:W5:Y:S02]  /*a2d0*/  LDL.LU R12, [R1+0x158] ;  /* 0x00015800010c7983 */ /* 0x0001640000300800 */
[----:B------:R-:W-:-:S02]  /*a2e0*/  PRMT R10, R11, 0x7610, R10 ;  /* 0x000076100b0a7816 */ /* 0x000fc4000000000a */
[----:B------:R0:W5:Y:S04]  /*a2f0*/  LDL.LU R11, [R1+0x154] ;  /* 0x00015400010b7983 */ /* 0x0001680000300800 */
[----:B------:R4:W-:Y:S04]  /*a300*/  @P5 STG.E.U16 desc[UR36][R18.64+0x10], R10 ;  /* 0x0000100a12005986 */ /* 0x0009e8000c101524 */
[----:B----4-:R0:W5:Y:S04]  /*a310*/  LDL.LU R10, [R1+0x150] ;  /* 0x00015000010a7983 */ /* 0x0101680000300800 */
[----:B------:R-:W4:Y:S02]  /*a320*/  LDL.LU R19, [R1+0x12c] ;  /* 0x00012c0001137983 */ /* 0x000f240000300800 */
[----:B----4-:R-:W-:-:S04]  /*a330*/  IADD3 R18, P5, R19, R6, RZ ;  /* 0x0000000613127210 */ /* 0x010fc80007fbe0ff */
[----:B---3--:R-:W-:Y:S02]  /*a340*/  IADD3.X R19, R5, R8, RZ, P5, !PT ;  /* 0x0000000805137210 */ /* 0x008fe40002ffe4ff */
[----:B--2---:R-:W-:Y:S02]  /*a350*/  IADD3 R8, P5, R9, R18, RZ ;  /* 0x0000001209087210 */ /* 0x004fe40007fbe0ff */
[----:B------:R-:W2:Y:S01]  /*a360*/  LDL.LU R9, [R1+0xc8] ;  /* 0x0000c80001097983 */ /* 0x000ea20000300800 */
[----:B------:R-:W-:Y:S02]  /*a370*/  BSSY B1, `(.L_x_72) ;  /* 0x0000007000017945 */ /* 0x000fe40003800000 */
[----:B--2---:R-:W-:-:S05]  /*a380*/  IMAD.X R9, R9, 0x1, R19, P5 ;  /* 0x0000000109097824 */ /* 0x004fca00028e0613 */
[----:B------:R2:W-:Y:S04]  /*a390*/  STL.64 [R1+0x80], R8 ;  /* 0x0000800801007387 */ /* 0x0005e80000100a00 */
[----:B--2---:R0:W5:Y:S01]  /*a3a0*/  LDL.LU.64 R8, [R1+0x148] ;  /* 0x0001480001087983 */ /* 0x0041620000300a00 */
[----:B------:R-:W-:-:S13]  /*a3b0*/  ISETP.GT.AND P5, PT, R0, 0x9, P3 ;  /* 0x000000090000780c */ /* 0x000fda0001fa4270 */
[----:B0-----:R-:W-:Y:S05]  /*a3c0*/  @!P5 BRA `(.L_x_73) ;  /* 0x000000000004d947 */ /* 0x001fea0003800000 */
[----:B-----5:R0:W5:Y:S02]  /*a3d0*/  LDG.E.LTC128B.U16 R3, desc[UR36][R14.64+0x12] ;  /* 0x000012240e037981 */ /* 0x020164000c1e1520 */
.L_x_73:
[----:B------:R-:W-:Y:S05]  /*a3e0*/  BSYNC B1 ;  /* 0x0000000000017941 */ /* 0x000fea0003800000 */
.L_x_72:
[----:B-----5:R-:W-:Y:S04]  /*a3f0*/  STL [R1+0x15c], R10 ;  /* 0x00015c0a01007387 */ /* 0x020fe80000100800 */
[----:B------:R2:W-:Y:S04]  /*a400*/  STL [R1+0x158], R9 ;  /* 0x0001580901007387 */ /* 0x0005e80000100800 */
[----:B--2---:R-:W2:Y:S04]  /*a410*/  LDL.LU R9, [R1+0x9c] ;  /* 0x00009c0001097983 */ /* 0x004ea80000300800 */
[----:B------:R-:W-:Y:S04]  /*a420*/  STL [R1+0x154], R8 ;  /* 0x0001540801007387 */ /* 0x000fe80000100800 */
[----:B------:R-:W-:Y:S04]  /*a430*/  STL [R1+0x150], R5 ;  /* 0x0001500501007387 */ /* 0x000fe80000100800 */
[----:B------:R3:W-:Y:S04]  /*a440*/  STL.64 [R1+0x148], R6 ;  /* 0x0001480601007387 */ /* 0x0007e80000100a00 */
[----:B---3--:R-:W3:Y:S01]  /*a450*/  LDL.LU.64 R6, [R1+0xd8] ;  /* 0x0000d80001067983 */ /* 0x008ee20000300a00 */
[----:B------:R-:W-:-:S03]  /*a460*/  HADD2.F32 R10, -RZ, R3.H0_H0 ;  /* 0x20000003ff0a7230 */ /* 0x000fc60000004100 */
[----:B------:R4:W-:Y:S02]  /*a470*/  STL [R1+0x144], R4 ;  /* 0x0001440401007387 */ /* 0x0009e40000100800 */
[----:B------:R-:W-:-:S04]  /*a480*/  FMUL R10, R10, R16 ;  /* 0x000000100a0a7220 */ /* 0x000fc80000400000 */
[----:B--2---:R-:W-:Y:S02]  /*a490*/  FFMA R9, R9, R2, R10 ;  /* 0x0000000209097223 */ /* 0x004fe4000000000a */
[----:B------:R2:W5:Y:S03]  /*a4a0*/  LDL.LU R10, [R1+0x15c] ;  /* 0x00015c00010a7983 */ /* 0x0005660000300800 */
[----:B------:R-:W-:Y:S02]  /*a4b0*/  F2FP.F16.F32.PACK_AB R8, RZ, R9 ;  /* 0x00000009ff08723e */ /* 0x000fe400000000ff */
[----:B------:R2:W5:Y:S02]  /*a4c0*/  LDL.LU R9, [R1+0x158] ;  /* 0x0001580001097983 */ /* 0x0005640000300800 */
[----:B------:R-:W-:Y:S02]  /*a4d0*/  PRMT R5, R8, 0x7610, R5 ;  /* 0x0000761008057816 */ /* 0x000fe40000000005 */
[----:B------:R2:W5:Y:S02]  /*a4e0*/  LDL.LU R8, [R1+0x154] ;  /* 0x0001540001087983 */ /* 0x0005640000300800 */
[----:B----4-:R-:W-:-:S02]  /*a4f0*/  PRMT R4, R5, 0x7610, R4 ;  /* 0x0000761005047816 */ /* 0x010fc40000000004 */
[----:B------:R2:W5:Y:S04]  /*a500*/  LDL.LU R5, [R1+0x150] ;  /* 0x0001500001057983 */ /* 0x0005680000300800 */
[----:B---3--:R3:W-:Y:S04]  /*a510*/  @P5 STG.E.U16 desc[UR36][R6.64+0x12], R4 ;  /* 0x0000120406005986 */ /* 0x0087e8000c101524 */
[----:B---3--:R2:W5:Y:S04]  /*a520*/  LDL.LU.64 R6, [R1+0x148] ;  /* 0x0001480001067983 */ /* 0x0085680000300a00 */
[----:B------:R2:W5:Y:S01]  /*a530*/  LDL.LU R4, [R1+0x144] ;  /* 0x0001440001047983 */ /* 0x0005620000300800 */
[----:B------:R-:W-:Y:S01]  /*a540*/  ISETP.GT.AND P5, PT, R0, 0x10, P0 ;  /* 0x000000100000780c */ /* 0x000fe200007a4270 */
[----:B------:R-:W-:-:S12]  /*a550*/  BSSY B1, `(.L_x_74) ;  /* 0x0000006000017945 */ /* 0x000fd80003800000 */
[----:B--2---:R-:W-:Y:S05]  /*a560*/  @!P5 BRA `(.L_x_75) ;  /* 0x000000000010d947 */ /* 0x004fea0003800000 */
[----:B------:R2:W-:Y:S04]  /*a570*/  STL [R1+0x144], R2 ;  /* 0x0001440201007387 */ /* 0x0005e80000100800 */
[----:B--2---:R-:W2:Y:S04]  /*a580*/  LDL.64 R2, [R1+0xe0] ;  /* 0x0000e00001027983 */ /* 0x004ea80000100a00 */
[----:B--2---:R2:W5:Y:S04]  /*a590*/  LDG.E.LTC128B.U16 R3, desc[UR36][R2.64+0x20] ;  /* 0x0000202402037981 */ /* 0x004568000c1e1520 */
[----:B------:R2:W5:Y:S02]  /*a5a0*/  LDL.LU R2, [R1+0x144] ;  /* 0x0001440001027983 */ /* 0x0005640000300800 */
.L_x_75:
[----:B------:R-:W-:Y:S05]  /*a5b0*/  BSYNC B1 ;  /* 0x0000000000017941 */ /* 0x000fea0003800000 */
.L_x_74:
[----:B-----5:R-:W-:Y:S04]  /*a5c0*/  STL [R1+0x154], R8 ;  /* 0x0001540801007387 */ /* 0x020fe80000100800 */
[----:B------:R3:W-:Y:S04]  /*a5d0*/  STL [R1+0x150], R7 ;  /* 0x0001500701007387 */ /* 0x0007e80000100800 */
[----:B---3--:R-:W3:Y:S01]  /*a5e0*/  LDL.LU R7, [R1+0x60] ;  /* 0x0000600001077983 */ /* 0x008ee20000300800 */
[----:B------:R-:W-:-:S03]  /*a5f0*/  HADD2.F32 R8, -RZ, R3.H0_H0 ;  /* 0x20000003ff087230 */ /* 0x000fc60000004100 */
[----:B------:R4:W-:Y:S02]  /*a600*/  STL [R1+0x14c], R6 ;  /* 0x00014c0601007387 */ /* 0x0009e40000100800 */
[----:B------:R-:W-:Y:S02]  /*a610*/  FMUL R8, R8, R16 ;  /* 0x0000001008087220 */ /* 0x000fe40000400000 */
[----:B------:R0:W-:Y:S04]  /*a620*/  STL [R1+0x148], R5 ;  /* 0x0001480501007387 */ /* 0x0001e80000100800 */
[----:B------:R1:W-:Y:S01]  /*a630*/  STL [R1+0x144], R4 ;  /* 0x0001440401007387 */ /* 0x0003e20000100800 */
[----:B---3--:R-:W-:-:S03]  /*a640*/  FFMA R7, R7, R2, R8 ;  /* 0x0000000207077223 */ /* 0x008fc60000000008 */
[----:B------:R3:W5:Y:S02]  /*a650*/  LDL.LU R8, [R1+0x154] ;  /* 0x0001540001087983 */ /* 0x0007640000300800 */
[----:B----4-:R-:W-:Y:S02]  /*a660*/  F2FP.F16.F32.PACK_AB R6, RZ, R7 ;  /* 0x00000007ff06723e */ /* 0x010fe400000000ff */
[----:B------:R3:W5:Y:S02]  /*a670*/  LDL.LU R7, [R1+0x150] ;  /* 0x0001500001077983 */ /* 0x0007640000300800 */
[----:B0-----:R-:W-:Y:S02]  /*a680*/  PRMT R5, R6, 0x7610, R5 ;  /* 0x0000761006057816 */ /* 0x001fe40000000005 */
[----:B------:R3:W5:Y:S02]  /*a690*/  LDL.LU R6, [R1+0x14c] ;  /* 0x00014c0001067983 */ /* 0x0007640000300800 */
[----:B-1----:R-:W-:-:S02]  /*a6a0*/  PRMT R4, R5, 0x7610, R4 ;  /* 0x0000761005047816 */ /* 0x002fc40000000004 */
[----:B------:R3:W5:Y:S04]  /*a6b0*/  LDL.LU R5, [R1+0x148] ;  /* 0x0001480001057983 */ /* 0x0007680000300800 */
[----:B------:R0:W-:Y:S04]  /*a6c0*/  @P5 STG.E.U16 desc[UR36][R10.64+0x20], R4 ;  /* 0x000020040a005986 */ /* 0x0001e8000c101524 */
[----:B0-----:R3:W5:Y:S01]  /*a6d0*/  LDL.LU R4, [R1+0x144] ;  /* 0x0001440001047983 */ /* 0x0017620000300800 */
[----:B------:R-:W-:Y:S01]  /*a6e0*/  ISETP.GT.AND P5, PT, R0, 0x11, P0 ;  /* 0x000000110000780c */ /* 0x000fe200007a4270 */
[----:B------:R-:W-:-:S12]  /*a6f0*/  BSSY B1, `(.L_x_76) ;  /* 0x0000006000017945 */ /* 0x000fd80003800000 */
[----:B---3--:R-:W-:Y:S05]  /*a700*/  @!P5 BRA `(.L_x_77) ;  /* 0x000000000010d947 */ /* 0x008fea0003800000 */
[----:B------:R2:W-:Y:S04]  /*a710*/  STL [R1+0x144], R2 ;  /* 0x0001440201007387 */ /* 0x0005e80000100800 */
[----:B--2---:R-:W2:Y:S04]  /*a720*/  LDL.64 R2, [R1+0xe0] ;  /* 0x0000e00001027983 */ /* 0x004ea80000100a00 */
[----:B--2---:R0:W5:Y:S04]  /*a730*/  LDG.E.LTC128B.U16 R3, desc[UR36][R2.64+0x22] ;  /* 0x0000222402037981 */ /* 0x004168000c1e1520 */
[----:B------:R0:W5:Y:S02]  /*a740*/  LDL.LU R2, [R1+0x144] ;  /* 0x0001440001027983 */ /* 0x0001640000300800 */
.L_x_77:
[----:B------:R-:W-:Y:S05]  /*a750*/  BSYNC B1 ;  /* 0x0000000000017941 */ /* 0x000fea0003800000 */
.L_x_76:
[----:B-----5:R-:W-:Y:S04]  /*a760*/  STL [R1+0x154], R8 ;  /* 0x0001540801007387 */ /* 0x020fe80000100800 */
[----:B------:R1:W-:Y:S04]  /*a770*/  STL [R1+0x150], R7 ;  /* 0x0001500701007387 */ /* 0x0003e80000100800 */
[----:B-1----:R-:W3:Y:S01]  /*a780*/  LDL.LU R7, [R1+0x64] ;  /* 0x0000640001077983 */ /* 0x002ee20000300800 */
[----:B------:R-:W-:-:S03]  /*a790*/  HADD2.F32 R8, -RZ, R3.H0_H0 ;  /* 0x20000003ff087230 */ /* 0x000fc60000004100 */
[----:B------:R1:W-:Y:S02]  /*a7a0*/  STL [R1+0x14c], R6 ;  /* 0x00014c0601007387 */ /* 0x0003e40000100800 */
[----:B------:R-:W-:Y:S02]  /*a7b0*/  FMUL R8, R8, R16 ;  /* 0x0000001008087220 */ /* 0x000fe40000400000 */
[----:B------:R4:W-:Y:S04]  /*a7c0*/  STL [R1+0x148], R5 ;  /* 0x0001480501007387 */ /* 0x0009e80000100800 */
[----:B------:R2:W-:Y:S01]  /*a7d0*/  STL [R1+0x144], R4 ;  /* 0x0001440401007387 */ /* 0x0005e20000100800 */
[----:B---3--:R-:W-:-:S03]  /*a7e0*/  FFMA R7, R7, R2, R8 ;  /* 0x0000000207077223 */ /* 0x008fc60000000008 */
[----:B------:R3:W5:Y:S02]  /*a7f0*/  LDL.LU R8, [R1+0x154] ;  /* 0x0001540001087983 */ /* 0x0007640000300800 */
[----:B-1----:R-:W-:Y:S02]  /*a800*/  F2FP.F16.F32.PACK_AB R6, RZ, R7 ;  /* 0x00000007ff06723e */ /* 0x002fe400000000ff */
[----:B------:R3:W5:Y:S02]  /*a810*/  LDL.LU R7, [R1+0x150] ;  /* 0x0001500001077983 */ /* 0x0007640000300800 */
[----:B----4-:R-:W-:Y:S02]  /*a820*/  PRMT R5, R6, 0x7610, R5 ;  /* 0x0000761006057816 */ /* 0x010fe40000000005 */
[----:B------:R3:W5:Y:S02]  /*a830*/  LDL.LU R6, [R1+0x14c] ;  /* 0x00014c0001067983 */ /* 0x0007640000300800 */
[----:B--2---:R-:W-:-:S02]  /*a840*/  PRMT R4, R5, 0x7610, R4 ;  /* 0x0000761005047816 */ /* 0x004fc40000000004 */
[----:B------:R3:W5:Y:S04]  /*a850*/  LDL.LU R5, [R1+0x148] ;  /* 0x0001480001057983 */ /* 0x0007680000300800 */
[----:B------:R1:W-:Y:S04]  /*a860*/  @P5 STG.E.U16 desc[UR36][R10.64+0x22], R4 ;  /* 0x000022040a005986 */ /* 0x0003e8000c101524 */
[----:B-1----:R3:W5:Y:S01]  /*a870*/  LDL.LU R4, [R1+0x144] ;  /* 0x0001440001047983 */ /* 0x0027620000300800 */
[----:B------:R-:W-:Y:S01]  /*a880*/  ISETP.GT.AND P5, PT, R0, 0x10, P1 ;  /* 0x000000100000780c */ /* 0x000fe20000fa4270 */
[----:B------:R-:W-:-:S12]  /*a890*/  BSSY B1, `(.L_x_78) ;  /* 0x0000003000017945 */ /* 0x000fd80003800000 */
[----:B---3--:R-:W-:Y:S05]  /*a8a0*/  @!P5 BRA `(.L_x_79) ;  /* 0x000000000004d947 */ /* 0x008fea0003800000 */
[----:B------:R1:W5:Y:S02]  /*a8b0*/  LDG.E.LTC128B.U16 R3, desc[UR36][R236.64+0x20] ;  /* 0x00002024ec037981 */ /* 0x000364000c1e1520 */
.L_x_79:
[----:B------:R-:W-:Y:S05]  /*a8c0*/  BSYNC B1 ;  /* 0x0000000000017941 */ /* 0x000fea0003800000 */
.L_x_78:
        /* <DEDUP_REMOVED lines=22> */
.L_x_81:
[----:B------:R-:W-:Y:S05]  /*aa30*/  BSYNC B1 ;  /* 0x0000000000017941 */ /* 0x000fea0003800000 */
.L_x_80:
        /* <DEDUP_REMOVED lines=21> */
[----:B------:R1:W-:Y:S04]  /*ab90*/  STL [R1+0x144], R2 ;  /* 0x0001440201007387 */ /* 0x0003e80000100800 */
[----:B-1----:R-:W2:Y:S04]  /*aba0*/  LDL.64 R2, [R1+0xe0] ;  /* 0x0000e00001027983 */ /* 0x002ea80000100a00 */
[----:B--2---:R1:W5:Y:S04]  /*abb0*/  LDG.E.LTC128B.U16 R3, desc[UR36][R2.64+0x30] ;  /* 0x0000302402037981 */ /* 0x004368000c1e1520 */
[----:B------:R1:W5:Y:S02]  /*abc0*/  LDL.LU R2, [R1+0x144] ;  /* 0x0001440001027983 */ /* 0x0003640000300800 */
.L_x_83:
[----:B------:R-:W-:Y:S05]  /*abd0*/  BSYNC B1 ;  /* 0x0000000000017941 */ /* 0x000fea0003800000 */
.L_x_82:
        /* <DEDUP_REMOVED lines=21> */
[----:B------:R1:W-:Y:S04]  /*ad30*/  STL [R1+0x144], R2 ;  /* 0x0001440201007387 */ /* 0x0003e80000100800 */
[----:B-1----:R-:W2:Y:S04]  /*ad40*/  LDL.64 R2, [R1+0xe0] ;  /* 0x0000e00001027983 */ /* 0x002ea80000100a00 */
[----:B--2---:R0:W5:Y:S04]  /*ad50*/  LDG.E.LTC128B.U16 R3, desc[UR36][R2.64+0x32] ;  /* 0x0000322402037981 */ /* 0x004168000c1e1520 */
[----:B------:R0:W5:Y:S02]  /*ad60*/  LDL.LU R2, [R1+0x144] ;  /* 0x0001440001027983 */ /* 0x0001640000300800 */
.L_x_85:
[----:B------:R-:W-:Y:S05]  /*ad70*/  BSYNC B1 ;  /* 0x0000000000017941 */ /* 0x000fea0003800000 */
.L_x_84:
        /* <DEDUP_REMOVED lines=22> */
.L_x_87:
[----:B------:R-:W-:Y:S05]  /*aee0*/  BSYNC B1 ;  /* 0x0000000000017941 */ /* 0x000fea0003800000 */
.L_x_86:
        /* <DEDUP_REMOVED lines=22> */
.L_x_89:
[----:B------:R-:W-:Y:S05]  /*b050*/  BSYNC B1 ;  /* 0x0000000000017941 */ /* 0x000fea0003800000 */
.L_x_88:
        /* <DEDUP_REMOVED lines=22> */
.L_x_91:
[----:B------:R-:W-:Y:S05]  /*b1c0*/  BSYNC B1 ;  /* 0x0000000000017941 */ /* 0x000fea0003800000 */
.L_x_90:
[----:B------:R-:W-:Y:S04]  /*b1d0*/  STL [R1+0x154], R12 ;  /* 0x0001540c01007387 */ /* 0x000fe80000100800 */
[----:B------:R2:W-:Y:S04]  /*b1e0*/  STL [R1+0x150], R9 ;  /* 0x0001500901007387 */ /* 0x0005e80000100800 */
[----:B--2---:R-:W2:Y:S01]  /*b1f0*/  LDL.LU R9, [R1+0x40] ;  /* 0x0000400001097983 */ /* 0x004ea20000300800 */
[----:B-----5:R-:W-:-:S03]  /*b200*/  HADD2.F32 R12, -RZ, R3.H0_H0 ;  /* 0x20000003ff0c7230 */ /* 0x020fc60000004100 */
[----:B------:R3:W-:Y:S02]  /*b210*/  STL.64 [R1+0x148], R10 ;  /* 0x0001480a01007387 */ /* 0x0007e40000100a00 */
[----:B------:R-:W-:Y:S02]  /*b220*/  FMUL R12, R12, R16 ;  /* 0x000000100c0c7220 */ /* 0x000fe40000400000 */
[----:B------:R4:W-:Y:S02]  /*b230*/  STL [R1+0x144], R8 ;  /* 0x0001440801007387 */ /* 0x0009e40000100800 */
[----:B--2---:R-:W-:Y:S02]  /*b240*/  FFMA R9, R9, R2, R12 ;  /* 0x0000000209097223 */ /* 0x004fe4000000000c */
[----:B------:R2:W5:Y:S03]  /*b250*/  LDL.LU R12, [R1+0x154] ;  /* 0x00015400010c7983 */ /* 0x0005660000300800 */
[----:B---3--:R-:W-:-:S02]  /*b260*/  F2FP.F16.F32.PACK_AB R11, RZ, R9 ;  /* 0x00000009ff0b723e */ /* 0x008fc400000000ff */
[----:B------:R2:W5:Y:S02]  /*b270*/  LDL.LU R9, [R1+0x150] ;  /* 0x0001500001097983 */ /* 0x0005640000300800 */
[----:B------:R-:W-:Y:S01]  /*b280*/  PRMT R10, R11, 0x7610, R10 ;  /* 0x000076100b0a7816 */ /* 0x000fe2000000000a */
[----:B------:R-:W-:-:S03]  /*b290*/  @P5 IMAD.MOV.U32 R11, RZ, RZ, R5 ;  /* 0x000000ffff0b5224 */ /* 0x000fc600078e0005 */
[----:B----4-:R-:W-:Y:S01]  /*b2a0*/  PRMT R8, R10, 0x7610, R8 ;  /* 0x000076100a087816 */ /* 0x010fe20000000008 */
[----:B------:R-:W-:-:S05]  /*b2b0*/  @P5 IMAD.MOV.U32 R10, RZ, RZ, R6 ;  /* 0x000000ffff0a5224 */ /* 0x000fca00078e0006 */
[----:B------:R3:W-:Y:S04]  /*b2c0*/  @P5 STG.E.U16 desc[UR36][R10.64+0x20], R8 ;  /* 0x000020080a005986 */ /* 0x0007e8000c101524 */
[----:B---3--:R2:W5:Y:S04]  /*b2d0*/  LDL.LU.64 R10, [R1+0x148] ;  /* 0x00014800010a7983 */ /* 0x0085680000300a00 */
[----:B------:R2:W5:Y:S01]  /*b2e0*/  LDL.LU R8, [R1+0x144] ;  /* 0x0001440001087983 */ /* 0x0005620000300800 */
[----:B------:R-:W-:Y:S01]  /*b2f0*/  ISETP.GT.AND P5, PT, R0, 0x11, P2 ;  /* 0x000000110000780c */ /* 0x000fe200017a4270 */
[----:B------:R-:W-:-:S12]  /*b300*/  BSSY B1, `(.L_x_92) ;  /* 0x0000003000017945 */ /* 0x000fd80003800000 */
[----:B--2---:R-:W-:Y:S05]  /*b310*/  @!P5 BRA `(.L_x_93) ;  /* 0x000000000004d947 */ /* 0x004fea0003800000 */
[----:B------:R2:W5:Y:S02]  /*b320*/  LDG.E.LTC128B.U16 R3, desc[UR36][R232.64+0x22] ;  /* 0x00002224e8037981 */ /* 0x000564000c1e1520 */
.L_x_93:
[----:B------:R-:W-:Y:S05]  /*b330*/  BSYNC B1 ;  /* 0x0000000000017941 */ /* 0x000fea0003800000 */
.L_x_92:
[----:B-----5:R-:W-:Y:S04]  /*b340*/  STL [R1+0x154], R12 ;  /* 0x0001540c01007387 */ /* 0x020fe80000100800 */
[----:B------:R3:W-:Y:S04]  /*b350*/  STL [R1+0x150], R9 ;  /* 0x0001500901007387 */ /* 0x0007e80000100800 */
[----:B---3--:R-:W3:Y:S01]  /*b360*/  LDL.LU R9, [R1+0x44] ;  /* 0x0000440001097983 */ /* 0x008ee20000300800 */
[----:B------:R-:W-:-:S03]  /*b370*/  HADD2.F32 R12, -RZ, R3.H0_H0 ;  /* 0x20000003ff0c7230 */ /* 0x000fc60000004100 */
[----:B------:R4:W-:Y:S02]  /*b380*/  STL.64 [R1+0x148], R10 ;  /* 0x0001480a01007387 */ /* 0x0009e40000100a00 */
[----:B------:R-:W-:Y:S02]  /*b390*/  FMUL R12, R12, R16 ;  /* 0x000000100c0c7220 */ /* 0x000fe40000400000 */
[----:B------:R0:W-:Y:S02]  /*b3a0*/  STL [R1+0x144], R8 ;  /* 0x0001440801007387 */ /* 0x0001e40000100800 */
[----:B---3--:R-:W-:Y:S02]  /*b3b0*/  FFMA R9, R9, R2, R12 ;  /* 0x0000000209097223 */ /* 0x008fe4000000000c */
[----:B------:R3:W5:Y:S03]  /*b3c0*/  LDL.LU R12, [R1+0x154] ;  /* 0x00015400010c7983 */ /* 0x0007660000300800 */
[----:B----4-:R-:W-:-:S02]  /*b3d0*/  F2FP.F16.F32.PACK_AB R11, RZ, R9 ;  /* 0x00000009ff0b723e */ /* 0x010fc400000000ff */
[----:B------:R3:W5:Y:S02]  /*b3e0*/  LDL.LU R9, [R1+0x150] ;  /* 0x0001500001097983 */ /* 0x0007640000300800 */
[----:B------:R-:W-:Y:S01]  /*b3f0*/  PRMT R10, R11, 0x7610, R10 ;  /* 0x000076100b0a7816 */ /* 0x000fe2000000000a */
[----:B------:R-:W-:-:S03]  /*b400*/  @P5 IMAD.MOV.U32 R11, RZ, RZ, R5 ;  /* 0x000000ffff0b5224 */ /* 0x000fc600078e0005 */
[----:B0-----:R-:W-:Y:S01]  /*b410*/  PRMT R8, R10, 0x7610, R8 ;  /* 0x000076100a087816 */ /* 0x001fe20000000008 */
[----:B------:R-:W-:-:S05]  /*b420*/  @P5 IMAD.MOV.U32 R10, RZ, RZ, R6 ;  /* 0x000000ffff0a5224 */ /* 0x000fca00078e0006 */
[----:B------:R0:W-:Y:S04]  /*b430*/  @P5 STG.E.U16 desc[UR36][R10.64+0x22], R8 ;  /* 0x000022080a005986 */ /* 0x0001e8000c101524 */
[----:B0-----:R3:W5:Y:S04]  /*b440*/  LDL.LU.64 R10, [R1+0x148] ;  /* 0x00014800010a7983 */ /* 0x0017680000300a00 */
[----:B------:R3:W5:Y:S01]  /*b450*/  LDL.LU R8, [R1+0x144] ;  /* 0x0001440001087983 */ /* 0x0007620000300800 */
[----:B------:R-:W-:Y:S01]  /*b460*/  ISETP.GT.AND P5, PT, R0, 0x10, P6 ;  /* 0x000000100000780c */ /* 0x000fe200037a4270 */
[----:B------:R-:W-:-:S12]  /*b470*/  BSSY B1, `(.L_x_94) ;  /* 0x0000003000017945 */ /* 0x000fd80003800000 */
[----:B---3--:R-:W-:Y:S05]  /*b480*/  @!P5 BRA `(.L_x_95) ;  /* 0x000000000004d947 */ /* 0x008fea0003800000 */
[----:B------:R0:W5:Y:S02]  /*b490*/  LDG.E.LTC128B.U16 R3, desc[UR36][R22.64+0x20] ;  /* 0x0000202416037981 */ /* 0x000164000c1e1520 */
.L_x_95:
[----:B------:R-:W-:Y:S05]  /*b4a0*/  BSYNC B1 ;  /* 0x0000000000017941 */ /* 0x000fea0003800000 */
.L_x_94:
        /* <DEDUP_REMOVED lines=12> */
[----:B-1----:R-:W-:Y:S02]  /*b570*/  PRMT R5, R6, 0x7610, R5 ;  /* 0x0000761006057816 */ /* 0x002fe40000000005 */
        /* <DEDUP_REMOVED lines=9> */
.L_x_97:
[----:B------:R-:W-:Y:S05]  /*b610*/  BSYNC B1 ;  /* 0x0000000000017941 */ /* 0x000fea0003800000 */
.L_x_96:
        /* <DEDUP_REMOVED lines=22> */
.L_x_99:
[----:B------:R-:W-:Y:S05]  /*b780*/  BSYNC B1 ;  /* 0x0000000000017941 */ /* 0x000fea0003800000 */
.L_x_98:
        /* <DEDUP_REMOVED lines=22> */
.L_x_101:
[----:B------:R-:W-:Y:S05]  /*b8f0*/  BSYNC B1 ;  /* 0x0000000000017941 */ /* 0x000fea0003800000 */
.L_x_100:
        /* <DEDUP_REMOVED lines=13> */
[----:B0-----:R-:W-:Y:S02]  /*b9d0*/  PRMT R8, R10, 0x7610, R8 ;  /* 0x000076100a087816 */ /* 0x001fe40000000008 */
[----:B------:R-:W-:-:S05]  /*b9e0*/  @P5 MOV R10, R6 ;  /* 0x00000006000a5202 */ /* 0x000fca0000000f00 */
[----:B------:R0:W-:Y:S04]  /*b9f0*/  @P5 STG.E.U16 desc[UR36][R10.64+0x32], R8 ;  /* 0x000032080a005986 */ /* 0x0001e8000c101524 */
[----:B0-----:R3:W5:Y:S04]  /*ba00*/  LDL.LU.64 R10, [R1+0x148] ;  /* 0x00014800010a7983 */ /* 0x0017680000300a00 */
[----:B------:R3:W5:Y:S01]  /*ba10*/  LDL.LU R8, [R1+0x144] ;  /* 0x0001440001087983 */ /* 0x0007620000300800 */
[----:B------:R-:W-:Y:S01]  /*ba20*/  ISETP.GT.AND P5, PT, R0, 0x18, P6 ;  /* 0x000000180000780c */ /* 0x000fe200037a4270 */
[----:B------:R-:W-:-:S12]  /*ba30*/  BSSY B1, `(.L_x_102) ;  /* 0x0000003000017945 */ /* 0x000fd80003800000 */
[----:B---3--:R-:W-:Y:S05]  /*ba40*/  @!P5 BRA `(.L_x_103) ;  /* 0x000000000004d947 */ /* 0x008fea0003800000 */
[----:B------:R0:W5:Y:S02]  /*ba50*/  LDG.E.LTC128B.U16 R3, desc[UR36][R22.64+0x30] ;  /* 0x0000302416037981 */ /* 0x000164000c1e1520 */
.L_x_103:
[----:B------:R-:W-:Y:S05]  /*ba60*/  BSYNC B1 ;  /* 0x0000000000017941 */ /* 0x000fea0003800000 */
.L_x_102:
        /* <DEDUP_REMOVED lines=22> */
.L_x_105:
[----:B------:R-:W-:Y:S05]  /*bbd0*/  BSYNC B1 ;  /* 0x0000000000017941 */ /* 0x000fea0003800000 */
.L_x_104:
[----:B------:R-:W-:Y:S04]  /*bbe0*/  STL [R1+0x164], R14 ;  /* 0x0001640e01007387 */ /* 0x000fe80000100800 */
[----:B------:R2:W-:Y:S04]  /*bbf0*/  STL [R1+0x160], R13 ;  /* 0x0001600d01007387 */ /* 0x0005e80000100800 */
[----:B--2---:R-:W2:Y:S01]  /*bc00*/  LDL.LU R13, [R1+0x5c] ;  /* 0x00005c00010d7983 */ /* 0x004ea20000300800 */
[----:B-----5:R-:W-:-:S03]  /*bc10*/  HADD2.F32 R14, -RZ, R3.H0_H0 ;  /* 0x20000003ff0e7230 */ /* 0x020fc60000004100 */
[----:B------:R-:W-:Y:S02]  /*bc20*/  STL [R1+0x15c], R12 ;  /* 0x00015c0c01007387 */ /* 0x000fe40000100800 */
[----:B------:R-:W-:Y:S02]  /*bc30*/  FMUL R14, R14, R16 ;  /* 0x000000100e0e7220 */ /* 0x000fe40000400000 */
[----:B------:R-:W-:Y:S04]  /*bc40*/  STL [R1+0x158], R11 ;  /* 0x0001580b01007387 */ /* 0x000fe80000100800 */
[----:B------:R-:W-:Y:S04]  /*bc50*/  STL [R1+0x154], R10 ;  /* 0x0001540a01007387 */ /* 0x000fe80000100800 */
[----:B------:R3:W-:Y:S04]  /*bc60*/  STL [R1+0x150], R7 ;  /* 0x0001500701007387 */ /* 0x0007e80000100800 */
[----:B---3--:R-:W3:Y:S04]  /*bc70*/  LDL.LU R7, [R1+0x20] ;  /* 0x0000200001077983 */ /* 0x008ee80000300800 */
[----:B------:R-:W-:Y:S04]  /*bc80*/  STL [R1+0x14c], R6 ;  /* 0x00014c0601007387 */ /* 0x000fe80000100800 */
[----:B------:R-:W-:Y:S04]  /*bc90*/  STL [R1+0x148], R5 ;  /* 0x0001480501007387 */ /* 0x000fe80000100800 */
[----:B------:R-:W-:Y:S01]  /*bca0*/  STL [R1+0x144], R4 ;  /* 0x0001440401007387 */ /* 0x000fe20000100800 */
[----:B--2---:R-:W-:-:S03]  /*bcb0*/  FFMA R13, R13, R2, R14 ;  /* 0x000000020d0d7223 */ /* 0x004fc6000000000e */
[----:B------:R2:W5:Y:S02]  /*bcc0*/  LDL.LU R14, [R1+0x164] ;  /* 0x00016400010e7983 */ /* 0x0005640000300800 */
[----:B------:R-:W-:Y:S02]  /*bcd0*/  F2FP.F16.F32.PACK_AB R12, RZ, R13 ;  /* 0x0000000dff0c723e */ /* 0x000fe400000000ff */
[----:B------:R2:W5:Y:S02]  /*bce0*/  LDL.LU R13, [R1+0x160] ;  /* 0x00016000010d7983 */ /* 0x0005640000300800 */
[----:B------:R-:W-:Y:S02]  /*bcf0*/  PRMT R11, R12, 0x7610, R11 ;  /* 0x000076100c0b7816 */ /* 0x000fe4000000000b */
[----:B------:R2:W5:Y:S02]  /*bd00*/  LDL.LU R12, [R1+0x15c] ;  /* 0x00015c00010c7983 */ /* 0x0005640000300800 */
[----:B------:R-:W-:-:S02]  /*bd10*/  PRMT R10, R11, 0x7610, R10 ;  /* 0x000076100b0a7816 */ /* 0x000fc4000000000a */
[----:B------:R2:W5:Y:S04]  /*bd20*/  LDL.LU R11, [R1+0x158] ;  /* 0x00015800010b7983 */ /* 0x0005680000300800 */
[----:B------:R4:W-:Y:S01]  /*bd30*/  @P5 STG.E.U16 desc[UR36][R8.64+0x32], R10 ;  /* 0x0000320a08005986 */ /* 0x0009e2000c101524 */
[----:B------:R-:W-:-:S13]  /*bd40*/  ISETP.GT.AND P5, PT, R0, 0x10, P4 ;  /* 0x000000100000780c */ /* 0x000fda00027a4270 */
[----:B------:R-:W4:Y:S02]  /*bd50*/  @P5 LDG.E.LTC128B.U16 R3, desc[UR36][R20.64+0x20] ;  /* 0x0000202414035981 */ /* 0x000f24000c1e1520 */
[----:B----4-:R-:W-:-:S05]  /*bd60*/  HADD2.F32 R10, -RZ, R3.H0_H0 ;  /* 0x20000003ff0a7230 */ /* 0x010fca0000004100 */
[----:B------:R-:W-:-:S04]  /*bd70*/  FMUL R10, R10, R16 ;  /* 0x000000100a0a7220 */ /* 0x000fc80000400000 */
[----:B---3--:R-:W-:Y:S02]  /*bd80*/  FFMA R7, R7, R2, R10 ;  /* 0x0000000207077223 */ /* 0x008fe4000000000a */
        /* <DEDUP_REMOVED lines=8> */
[----:B---3--:R2:W5:Y:S01]  /*be10*/  LDL.LU R4, [R1+0x144] ;  /* 0x0001440001047983 */ /* 0x0085620000300800 */
[----:B------:R-:W-:Y:S01]  /*be20*/  ISETP.GT.AND P5, PT, R0, 0x11, P4 ;  /* 0x000000110000780c */ /* 0x000fe200027a4270 */
[----:B------:R-:W-:-:S12]  /*be30*/  BSSY B1, `(.L_x_106) ;  /* 0x0000003000017945 */ /* 0x000fd80003800000 */
[----:B--2---:R-:W-:Y:S05]  /*be40*/  @!P5 BRA `(.L_x_107) ;  /* 0x000000000004d947 */ /* 0x004fea0003800000 */
[----:B------:R2:W5:Y:S02]  /*be50*/  LDG.E.LTC128B.U16 R3, desc[UR36][R20.64+0x22] ;  /* 0x0000222414037981 */ /* 0x000564000c1e1520 */
.L_x_107:
[----:B------:R-:W-:Y:S05]  /*be60*/  BSYNC B1 ;  /* 0x0000000000017941 */ /* 0x000fea0003800000 */
.L_x_106:
[----:B------:R-:W-:Y:S04]  /*be70*/  STL [R1+0x154], R8 ;  /* 0x0001540801007387 */ /* 0x000fe80000100800 */
[----:B-----5:R3:W-:Y:S04]  /*be80*/  STL [R1+0x150], R7 ;  /* 0x0001500701007387 */ /* 0x0207e80000100800 */
        /* <DEDUP_REMOVED lines=19> */
[----:B------:R0:W5:Y:S02]  /*bfc0*/  LDG.E.LTC128B.U16 R3, desc[UR36][R14.64+0x20] ;  /* 0x000020240e037981 */ /* 0x000164000c1e1520 */
.L_x_109:
[----:B------:R-:W-:Y:S05]  /*bfd0*/  BSYNC B1 ;  /* 0x0000000000017941 */ /* 0x000fea0003800000 */
.L_x_108:
[----:B------:R-:W-:Y:S04]  /*bfe0*/  STL [R1+0x15c], R10 ;  /* 0x00015c0a01007387 */ /* 0x000fe80000100800 */
[----:B------:R1:W-:Y:S04]  /*bff0*/  STL [R1+0x158], R9 ;  /* 0x0001580901007387 */ /* 0x0003e80000100800 */
[----:B-1----:R-:W3:Y:S04]  /*c000*/  LDL.LU R9, [R1+0x28] ;  /* 0x0000280001097983 */ /* 0x002ee80000300800 */
[----:B-----5:R-:W-:Y:S04]  /*c010*/  STL [R1+0x154], R8 ;  /* 0x0001540801007387 */ /* 0x020fe80000100800 */
[----:B------:R-:W-:Y:S04]  /*c020*/  STL [R1+0x150], R5 ;  /* 0x0001500501007387 */ /* 0x000fe80000100800 */
[----:B------:R1:W-:Y:S04]  /*c030*/  STL.64 [R1+0x148], R6 ;  /* 0x0001480601007387 */ /* 0x0003e80000100a00 */
[----:B-1----:R-:W4:Y:S01]  /*c040*/  LDL.LU.64 R6, [R1+0x80] ;  /* 0x0000800001067983 */ /* 0x002f220000300a00 */
[----:B------:R-:W-:-:S03]  /*c050*/  HADD2.F32 R10, -RZ, R3.H0_H0 ;  /* 0x20000003ff0a7230 */ /* 0x000fc60000004100 */
[----:B------:R1:W-:Y:S02]  /*c060*/  STL [R1+0x144], R4 ;  /* 0x0001440401007387 */ /* 0x0003e40000100800 */
[----:B------:R-:W-:-:S04]  /*c070*/  FMUL R10, R10, R16 ;  /* 0x000000100a0a7220 */ /* 0x000fc80000400000 */
[----:B---3--:R-:W-:Y:S02]  /*c080*/  FFMA R9, R9, R2, R10 ;  /* 0x0000000209097223 */ /* 0x008fe4000000000a */
[----:B------:R3:W5:Y:S03]  /*c090*/  LDL.LU R10, [R1+0x15c] ;  /* 0x00015c00010a7983 */ /* 0x0007660000300800 */
[----:B------:R-:W-:Y:S02]  /*c0a0*/  F2FP.F16.F32.PACK_AB R8, RZ, R9 ;  /* 0x00000009ff08723e */ /* 0x000fe400000000ff */
[----:B------:R3:W5:Y:S02]  /*c0b0*/  LDL.LU R9, [R1+0x158] ;  /* 0x0001580001097983 */ /* 0x0007640000300800 */
[----:B------:R-:W-:Y:S02]  /*c0c0*/  PRMT R5, R8, 0x7610, R5 ;  /* 0x0000761008057816 */ /* 0x000fe40000000005 */
[----:B------:R3:W5:Y:S02]  /*c0d0*/  LDL.LU R8, [R1+0x154] ;  /* 0x0001540001087983 */ /* 0x0007640000300800 */
[----:B-1----:R-:W-:-:S02]  /*c0e0*/  PRMT R4, R5, 0x7610, R4 ;  /* 0x0000761005047816 */ /* 0x002fc40000000004 */
[----:B------:R3:W5:Y:S04]  /*c0f0*/  LDL.LU R5, [R1+0x150] ;  /* 0x0001500001057983 */ /* 0x0007680000300800 */
[----:B----4-:R1:W-:Y:S04]  /*c100*/  @P5 STG.E.U16 desc[UR36][R6.64+0x20], R4 ;  /* 0x0000200406005986 */ /* 0x0103e8000c101524 */
[----:B-1----:R3:W5:Y:S04]  /*c110*/  LDL.LU.64 R6, [R1+0x148] ;  /* 0x0001480001067983 */ /* 0x0027680000300a00 */
[----:B------:R3:W5:Y:S01]  /*c120*/  LDL.LU R4, [R1+0x144] ;  /* 0x0001440001047983 */ /* 0x0007620000300800 */
[----:B------:R-:W-:Y:S01]  /*c130*/  ISETP.GT.AND P5, PT, R0, 0x11, P3 ;  /* 0x000000110000780c */ /* 0x000fe20001fa4270 */
[----:B------:R-:W-:-:S12]  /*c140*/  BSSY B1, `(.L_x_110) ;  /* 0x0000003000017945 */ /* 0x000fd80003800000 */
[----:B---3--:R-:W-:Y:S05]  /*c150*/  @!P5 BRA `(.L_x_111) ;  /* 0x000000000004d947 */ /* 0x008fea0003800000 */
[----:B------:R1:W5:Y:S02]  /*c160*/  LDG.E.LTC128B.U16 R3, desc[UR36][R14.64+0x22] ;  /* 0x000022240e037981 */ /* 0x000364000c1e1520 */
.L_x_111:
[----:B------:R-:W-:Y:S05]  /*c170*/  BSYNC B1 ;  /* 0x0000000000017941 */ /* 0x000fea0003800000 */
.L_x_110:
        /* <DEDUP_REMOVED lines=14> */
[----:B--2---:R-:W-:-:S02]  /*c260*/  PRMT R4, R5, 0x7610, R4 ;  /* 0x0000761005047816 */ /* 0x004fc40000000004 */
[----:B------:R3:W5:Y:S04]  /*c270*/  LDL.LU R5, [R1+0x148] ;  /* 0x0001480001057983 */ /* 0x0007680000300800 */
[----:B------:R0:W-:Y:S04]  /*c280*/  @P5 STG.E.U16 desc[UR36][R12.64+0x22], R4 ;  /* 0x000022040c005986 */ /* 0x0001e8000c101524 */
[----:B0-----:R3:W5:Y:S01]  /*c290*/  LDL.LU R4, [R1+0x144] ;  /* 0x0001440001047983 */ /* 0x0017620000300800 */
[----:B------:R-:W-:Y:S01]  /*c2a0*/  ISETP.GT.AND P5, PT, R0, 0x18, P4 ;  /* 0x000000180000780c */ /* 0x000fe200027a4270 */
[----:B------:R-:W-:-:S12]  /*c2b0*/  BSSY B1, `(.L_x_112) ;  /* 0x0000003000017945 */ /* 0x000fd80003800000 */
[----:B---3--:R-:W-:Y:S05]  /*c2c0*/  @!P5 BRA `(.L_x_113) ;  /* 0x000000000004d947 */ /* 0x008fea0003800000 */
[----:B------:R0:W5:Y:S02]  /*c2d0*/  LDG.E.LTC128B.U16 R3, desc[UR36][R20.64+0x30] ;  /* 0x0000302414037981 */ /* 0x000164000c1e1520 */
.L_x_113:
[----:B------:R-:W-:Y:S05]  /*c2e0*/  BSYNC B1 ;  /* 0x0000000000017941 */ /* 0x000fea0003800000 */
.L_x_112:
        /* <DEDUP_REMOVED lines=22> */
.L_x_115:
[----:B------:R-:W-:Y:S05]  /*c450*/  BSYNC B1 ;  /* 0x0000000000017941 */ /* 0x000fea0003800000 */
.L_x_114:
        /* <DEDUP_REMOVED lines=22> */
.L_x_117:
[----:B------:R-:W-:Y:S05]  /*c5c0*/  BSYNC B1 ;  /* 0x0000000000017941 */ /* 0x000fea0003800000 */
.L_x_116:
        /* <DEDUP_REMOVED lines=22> */
.L_x_119:
[----:B------:R-:W-:Y:S05]  /*c730*/  BSYNC B1 ;  /* 0x0000000000017941 */ /* 0x000fea0003800000 */
.L_x_118:
        /* <DEDUP_REMOVED lines=22> */
[----:B0-----:R-:W2:Y:S04]  /*c8a0*/  LDL.64 R2, [R1+0xe0] ;  /* 0x0000e00001027983 */ /* 0x001ea80000100a00 */
[----:B--2---:R0:W5:Y:S04]  /*c8b0*/  LDG.E.LTC128B.U16 R3, desc[UR36][R2.64+0x40] ;  /* 0x0000402402037981 */ /* 0x004168000c1e1520 */
[----:B------:R0:W5:Y:S02]  /*c8c0*/  LDL.LU R2, [R1+0x144] ;  /* 0x0001440001027983 */ /* 0x0001640000300800 */
.L_x_121:
[----:B------:R-:W-:Y:S05]  /*c8d0*/  BSYNC B1 ;  /* 0x0000000000017941 */ /* 0x000fea0003800000 */
.L_x_120:
[----:B-----5:R-:W-:Y:S04]  /*c8e0*/  STL [R1+0x154], R8 ;  /* 0x0001540801007387 */ /* 0x020fe80000100800 */
[----:B------:R2:W-:Y:S04]  /*c8f0*/  STL [R1+0x150], R7 ;  /* 0x0001500701007387 */ /* 0x0005e80000100800 */
[----:B--2---:R-:W2:Y:S01]  /*c900*/  LDL.LU R7, [R1] ;  /* 0x0000000001077983 */ /* 0x004ea20000300800 */
        /* <DEDUP_REMOVED lines=19> */
[----:B0-----:R-:W2:Y:S04]  /*ca40*/  LDL.64 R2, [R1+0xe0] ;  /* 0x0000e00001027983 */ /* 0x001ea80000100a00 */
[----:B--2---:R1:W5:Y:S04]  /*ca50*/  LDG.E.LTC128B.U16 R3, desc[UR36][R2.64+0x42] ;  /* 0x0000422402037981 */ /* 0x004368000c1e1520 */
[----:B------:R1:W5:Y:S02]  /*ca60*/  LDL.LU R2, [R1+0x144] ;  /* 0x0001440001027983 */ /* 0x0003640000300800 */
.L_x_123:
[----:B------:R-:W-:Y:S05]  /*ca70*/  BSYNC B1 ;  /* 0x0000000000017941 */ /* 0x000fea0003800000 */
.L_x_122:
        /* <DEDUP_REMOVED lines=22> */
.L_x_125:
[----:B------:R-:W-:Y:S05]  /*cbe0*/  BSYNC B1 ;  /* 0x0000000000017941 */ /* 0x000fea0003800000 */
.L_x_124:
        /* <DEDUP_REMOVED lines=22> */
.L_x_127:
[----:B------:R-:W-:Y:S05]  /*cd50*/  BSYNC B1 ;  /* 0x0000000000017941 */ /* 0x000fea0003800000 */
.L_x_126:
        /* <DEDUP_REMOVED lines=25> */
.L_x_129:
[----:B------:R-:W-:Y:S05]  /*cef0*/  BSYNC B1 ;  /* 0x0000000000017941 */ /* 0x000fea0003800000 */
.L_x_128:
        /* <DEDUP_REMOVED lines=25> */
.L_x_131:
[----:B------:R-:W-:Y:S05]  /*d090*/  BSYNC B1 ;  /* 0x0000000000017941 */ /* 0x000fea0003800000 */
.L_x_130:
        /* <DEDUP_REMOVED lines=22> */
.L_x_133:
[----:B------:R-:W-:Y:S05]  /*d200*/  BSYNC B1 ;  /* 0x0000000000017941 */ /* 0x000fea0003800000 */
.L_x_132:
        /* <DEDUP_REMOVED lines=22> */
.L_x_135:
[----:B------:R-:W-:Y:S05]  /*d370*/  BSYNC B1 ;  /* 0x0000000000017941 */ /* 0x000fea0003800000 */
.L_x_134:
        /* <DEDUP_REMOVED lines=22> */
.L_x_137:
[----:B------:R-:W-:Y:S05]  /*d4e0*/  BSYNC B1 ;  /* 0x0000000000017941 */ /* 0x000fea0003800000 */
.L_x_136:
[----:B-----5:R2:W-:Y:S02]  /*d4f0*/  STL.64 [R1+0x148], R8 ;  /* 0x0001480801007387 */ /* 0x0205e40000100a00 */
[----:B--2---:R-:W-:-:S05]  /*d500*/  HADD2.F32 R9, -RZ, R3.H0_H0 ;  /* 0x20000003ff097230 */ /* 0x004fca0000004100 */
[----:B------:R-:W-:Y:S01]  /*d510*/  FMUL R8, R9, R16 ;  /* 0x0000001009087220 */ /* 0x000fe20000400000 */
[----:B------:R-:W-:-:S03]  /*d520*/  @P5 IMAD.MOV.U32 R9, RZ, RZ, R5 ;  /* 0x000000ffff095224 */ /* 0x000fc600078e0005 */
[----:B------:R-:W-:Y:S01]  /*d530*/  FFMA R224, R224, R2, R8 ;  /* 0x00000002e0e07223 */ /* 0x000fe20000000008 */
[----:B------:R-:W-:-:S04]  /*d540*/  @P5 IMAD.MOV.U32 R8, RZ, RZ, R6 ;  /* 0x000000ffff085224 */ /* 0x000fc800078e0006 */
[----:B------:R-:W-:-:S05]  /*d550*/  F2FP.F16.F32.PACK_AB R224, RZ, R224 ;  /* 0x000000e0ffe0723e */ /* 0x000fca00000000ff */
[----:B------:R2:W-:Y:S04]  /*d560*/  @P5 STG.E.U16 desc[UR36][R8.64+0x40], R224 ;  /* 0x000040e008005986 */ /* 0x0005e8000c101524 */
[----:B--2---:R2:W5:Y:S01]  /*d570*/  LDL.LU.64 R8, [R1+0x148] ;  /* 0x0001480001087983 */ /* 0x0045620000300a00 */
[----:B------:R-:W-:Y:S01]  /*d580*/  ISETP.GT.AND P5, PT, R0, 0x21, P2 ;  /* 0x000000210000780c */ /* 0x000fe200017a4270 */
[----:B------:R-:W-:-:S12]  /*d590*/  BSSY B1, `(.L_x_138) ;  /* 0x0000003000017945 */ /* 0x000fd80003800000 */
[----:B--2---:R-:W-:Y:S05]  /*d5a0*/  @!P5 BRA `(.L_x_139) ;  /* 0x000000000004d947 */ /* 0x004fea0003800000 */
[----:B------:R2:W5:Y:S02]  /*d5b0*/  LDG.E.LTC128B.U16 R3, desc[UR36][R232.64+0x42] ;  /* 0x00004224e8037981 */ /* 0x000564000c1e1520 */
.L_x_139:
[----:B------:R-:W-:Y:S05]  /*d5c0*/  BSYNC B1 ;  /* 0x0000000000017941 */ /* 0x000fea0003800000 */
.L_x_138:
[----:B-----5:R-:W-:Y:S01]  /*d5d0*/  HADD2.F32 R224, -RZ, R3.H0_H0 ;  /* 0x20000003ffe07230 */ /* 0x020fe20000004100 */
[----:B------:R3:W-:Y:S04]  /*d5e0*/  STL [R1+0x144], R8 ;  /* 0x0001440801007387 */ /* 0x0007e80000100800 */
[----:B------:R-:W-:-:S04]  /*d5f0*/  FMUL R224, R224, R16 ;  /* 0x00000010e0e07220 */ /* 0x000fc80000400000 */
[----:B------:R-:W-:Y:S01]  /*d600*/  FFMA R224, R225, R2, R224 ;  /* 0x00000002e1e07223 */ /* 0x000fe200000000e0 */
[----:B------:R-:W-:-:S04]  /*d610*/  @P5 IMAD.MOV.U32 R225, RZ, RZ, R5 ;  /* 0x000000ffffe15224 */ /* 0x000fc800078e0005 */
[----:B------:R-:W-:-:S04]  /*d620*/  F2FP.F16.F32.PACK_AB R224, RZ, R224 ;  /* 0x000000e0ffe0723e */ /* 0x000fc800000000ff */
[----:B---3--:R-:W-:Y:S01]  /*d630*/  PRMT R8, R224, 0x7610, R8 ;  /* 0x00007610e0087816 */ /* 0x008fe20000000008 */
[----:B------:R-:W-:-:S05]  /*d640*/  @P5 IMAD.MOV.U32 R224, RZ, RZ, R6 ;  /* 0x000000ffffe05224 */ /* 0x000fca00078e0006 */
[----:B------:R3:W-:Y:S04]  /*d650*/  @P5 STG.E.U16 desc[UR36][R224.64+0x42], R8 ;  /* 0x00004208e0005986 */ /* 0x0007e8000c101524 */
[----:B---3--:R3:W5:Y:S01]  /*d660*/  LDL.LU R8, [R1+0x144] ;  /* 0x0001440001087983 */ /* 0x0087620000300800 */
[----:B------:R-:W-:Y:S01]  /*d670*/  ISETP.GT.AND P5, PT, R0, 0x20, P6 ;  /* 0x000000200000780c */ /* 0x000fe200037a4270 */
[----:B------:R-:W-:-:S12]  /*d680*/  BSSY B1, `(.L_x_140) ;  /* 0x0000003000017945 */ /* 0x000fd80003800000 */
[----:B---3--:R-:W-:Y:S05]  /*d690*/  @!P5 BRA `(.L_x_141) ;  /* 0x000000000004d947 */ /* 0x008fea0003800000 */
[----:B------:R3:W5:Y:S02]  /*d6a0*/  LDG.E.LTC128B.U16 R3, desc[UR36][R22.64+0x40] ;  /* 0x0000402416037981 */ /* 0x000764000c1e1520 */
.L_x_141:
[----:B------:R-:W-:Y:S05]  /*d6b0*/  BSYNC B1 ;  /* 0x0000000000017941 */ /* 0x000fea0003800000 */
.L_x_140:
[----:B-----5:R-:W-:Y:S01]  /*d6c0*/  HADD2.F32 R224, -RZ, R3.H0_H0 ;  /* 0x20000003ffe07230 */ /* 0x020fe20000004100 */
[----:B------:R-:W-:Y:S04]  /*d6d0*/  BSSY B1, `(.L_x_142) ;  /* 0x0000008000017945 */ /* 0x000fe80003800000 */
[----:B------:R-:W-:-:S04]  /*d6e0*/  FMUL R224, R224, R16 ;  /* 0x00000010e0e07220 */ /* 0x000fc80000400000 */
[----:B------:R-:W-:-:S05]  /*d6f0*/  FFMA R224, R226, R2, R224 ;  /* 0x00000002e2e07223 */ /* 0x000fca00000000e0 */
[----:B------:R-:W-:-:S05]  /*d700*/  F2FP.F16.F32.PACK_AB R224, RZ, R224 ;  /* 0x000000e0ffe0723e */ /* 0x000fca00000000ff */
[----:B------:R4:W-:Y:S01]  /*d710*/  @P5 STG.E.U16 desc[UR36][R8.64+0x40], R224 ;  /* 0x000040e008005986 */ /* 0x0009e2000c101524 */
[----:B------:R-:W-:-:S13]  /*d720*/  ISETP.GT.AND P5, PT, R0, 0x21, P6 ;  /* 0x000000210000780c */ /* 0x000fda00037a4270 */
[----:B----4-:R-:W-:Y:S05]  /*d730*/  @!P5 BRA `(.L_x_143) ;  /* 0x000000000004d947 */ /* 0x010fea0003800000 */
[----:B------:R4:W5:Y:S02]  /*d740*/  LDG.E.LTC128B.U16 R3, desc[UR36][R22.64+0x42] ;  /* 0x0000422416037981 */ /* 0x000964000c1e1520 */
.L_x_143:
[----:B------:R-:W-:Y:S05]  /*d750*/  BSYNC B1 ;  /* 0x0000000000017941 */ /* 0x000fea0003800000 */
.L_x_142:
[----:B-----5:R-:W-:Y:S01]  /*d760*/  HADD2.F32 R224, -RZ, R3.H0_H0 ;  /* 0x20000003ffe07230 */ /* 0x020fe20000004100 */
[----:B------:R-:W-:Y:S04]  /*d770*/  BSSY B1, `(.L_x_144) ;  /* 0x0000008000017945 */ /* 0x000fe80003800000 */
[----:B------:R-:W-:-:S04]  /*d780*/  FMUL R224, R224, R16 ;  /* 0x00000010e0e07220 */ /* 0x000fc80000400000 */
[----:B------:R-:W-:-:S05]  /*d790*/  FFMA R224, R227, R2, R224 ;  /* 0x00000002e3e07223 */ /* 0x000fca00000000e0 */
[----:B------:R-:W-:-:S05]  /*d7a0*/  F2FP.F16.F32.PACK_AB R224, RZ, R224 ;  /* 0x000000e0ffe0723e */ /* 0x000fca00000000ff */
[----:B------:R0:W-:Y:S01]  /*d7b0*/  @P5 STG.E.U16 desc[UR36][R8.64+0x42], R224 ;  /* 0x000042e008005986 */ /* 0x0001e2000c101524 */
[----:B------:R-:W-:-:S13]  /*d7c0*/  ISETP.GT.AND P5, PT, R0, 0x28, P2 ;  /* 0x000000280000780c */ /* 0x000fda00017a4270 */
[----:B0-----:R-:W-:Y:S05]  /*d7d0*/  @!P5 BRA `(.L_x_145) ;  /* 0x000000000004d947 */ /* 0x001fea0003800000 */
[----:B------:R0:W5:Y:S02]  /*d7e0*/  LDG.E.LTC128B.U16 R3, desc[UR36][R232.64+0x50] ;  /* 0x00005024e8037981 */ /* 0x000164000c1e1520 */
.L_x_145:
[----:B------:R-:W-:Y:S05]  /*d7f0*/  BSYNC B1 ;  /* 0x0000000000017941 */ /* 0x000fea0003800000 */
.L_x_144:
[----:B-----5:R-:W-:Y:S01]  /*d800*/  HADD2.F32 R224, -RZ, R3.H0_H0 ;  /* 0x20000003ffe07230 */ /* 0x020fe20000004100 */
[----:B------:R-:W-:Y:S01]  /*d810*/  BSSY B1, `(.L_x_146) ;  /* 0x000000b000017945 */ /* 0x000fe20003800000 */
[----:B------:R-:W-:-:S03]  /*d820*/  @P5 IMAD.MOV.U32 R225, RZ, RZ, R5 ;  /* 0x000000ffffe15224 */ /* 0x000fc600078e0005 */
[----:B------:R-:W-:-:S04]  /*d830*/  FMUL R224, R224, R16 ;  /* 0x00000010e0e07220 */ /* 0x000fc80000400000 */
[----:B------:R-:W-:-:S05]  /*d840*/  FFMA R224, R228, R2, R224 ;  /* 0x00000002e4e07223 */ /* 0x000fca00000000e0 */
[----:B------:R-:W-:-:S04]  /*d850*/  F2FP.F16.F32.PACK_AB R224, RZ, R224 ;  /* 0x000000e0ffe0723e */ /* 0x000fc800000000ff */
[----:B------:R-:W-:Y:S01]  /*d860*/  PRMT R226, R224, 0x7610, R226 ;  /* 0x00007610e0e27816 */ /* 0x000fe200000000e2 */
[----:B------:R-:W-:-:S05]  /*d870*/  @P5 IMAD.MOV.U32 R224, RZ, RZ, R6 ;  /* 0x000000ffffe05224 */ /* 0x000fca00078e0006 */
[----:B------:R0:W-:Y:S01]  /*d880*/  @P5 STG.E.U16 desc[UR36][R224.64+0x50], R226 ;  /* 0x000050e2e0005986 */ /* 0x0001e2000c101524 */
[----:B------:R-:W-:-:S13]  /*d890*/  ISETP.GT.AND P5, PT, R0, 0x29, P2 ;  /* 0x000000290000780c */ /* 0x000fda00017a4270 */
[----:B0-----:R-:W-:Y:S05]  /*d8a0*/  @!P5 BRA `(.L_x_147) ;  /* 0x000000000004d947 */ /* 0x001fea0003800000 */
[----:B------:R0:W5:Y:S02]  /*d8b0*/  LDG.E.LTC128B.U16 R3, desc[UR36][R232.64+0x52] ;  /* 0x00005224e8037981 */ /* 0x000164000c1e1520 */
.L_x_147:
[----:B------:R-:W-:Y:S05]  /*d8c0*/  BSYNC B1 ;  /* 0x0000000000017941 */ /* 0x000fea0003800000 */
.L_x_146:
[----:B-----5:R-:W-:Y:S01]  /*d8d0*/  HADD2.F32 R224, -RZ, R3.H0_H0 ;  /* 0x20000003ffe07230 */ /* 0x020fe20000004100 */
[----:B------:R-:W-:Y:S01]  /*d8e0*/  BSSY B1, `(.L_x_148) ;  /* 0x000000b000017945 */ /* 0x000fe20003800000 */
[----:B------:R-:W-:-:S03]  /*d8f0*/  @P5 IMAD.MOV.U32 R225, RZ, RZ, R5 ;  /* 0x000000ffffe15224 */ /* 0x000fc600078e0005 */
[----:B------:R-:W-:-:S04]  /*d900*/  FMUL R224, R224, R16 ;  /* 0x00000010e0e07220 */ /* 0x000fc80000400000 */
[----:B------:R-:W-:-:S05]  /*d910*/  FFMA R224, R229, R2, R224 ;  /* 0x00000002e5e07223 */ /* 0x000fca00000000e0 */
[----:B------:R-:W-:-:S04]  /*d920*/  F2FP.F16.F32.PACK_AB R224, RZ, R224 ;  /* 0x000000e0ffe0723e */ /* 0x000fc800000000ff */
[----:B------:R-:W-:Y:S02]  /*d930*/  PRMT R226, R224, 0x7610, R226 ;  /* 0x00007610e0e27816 */ /* 0x000fe400000000e2 */
[----:B------:R-:W-:-:S05]  /*d940*/  @P5 MOV R224, R6 ;  /* 0x0000000600e05202 */ /* 0x000fca0000000f00 */
[----:B------:R0:W-:Y:S01]  /*d950*/  @P5 STG.E.U16 desc[UR36][R224.64+0x52], R226 ;  /* 0x000052e2e0005986 */ /* 0x0001e2000c101524 */
[----:B------:R-:W-:-:S13]  /*d960*/  ISETP.GT.AND P5, PT, R0, 0x28, P6 ;  /* 0x000000280000780c */ /* 0x000fda00037a4270 */
[----:B0-----:R-:W-:Y:S05]  /*d970*/  @!P5 BRA `(.L_x_149) ;  /* 0x000000000004d947 */ /* 0x001fea0003800000 */
[----:B------:R0:W5:Y:S02]  /*d980*/  LDG.E.LTC128B.U16 R3, desc[UR36][R22.64+0x50] ;  /* 0x0000502416037981 */ /* 0x000164000c1e1520 */
.L_x_149:
[----:B------:R-:W-:Y:S05]  /*d990*/  BSYNC B1 ;  /* 0x0000000000017941 */ /* 0x000fea0003800000 */
.L_x_148:
        /* <DEDUP_REMOVED lines=9> */
.L_x_151:
[----:B------:R-:W-:Y:S05]  /*da30*/  BSYNC B1 ;  /* 0x0000000000017941 */ /* 0x000fea0003800000 */
.L_x_150:
        /* <DEDUP_REMOVED lines=9> */
.L_x_153:
[----:B------:R-:W-:Y:S05]  /*dad0*/  BSYNC B1 ;  /* 0x0000000000017941 */ /* 0x000fea0003800000 */
.L_x_152:
        /* <DEDUP_REMOVED lines=9> */
.L_x_155:
[----:B------:R-:W-:Y:S05]  /*db70*/  BSYNC B1 ;  /* 0x0000000000017941 */ /* 0x000fea0003800000 */
.L_x_154:
        /* <DEDUP_REMOVED lines=9> */
.L_x_157:
[----:B------:R-:W-:Y:S05]  /*dc10*/  BSYNC B1 ;  /* 0x0000000000017941 */ /* 0x000fea0003800000 */
.L_x_156:
        /* <DEDUP_REMOVED lines=9> */
.L_x_159:
[----:B------:R-:W-:Y:S05]  /*dcb0*/  BSYNC B1 ;  /* 0x0000000000017941 */ /* 0x000fea0003800000 */
.L_x_158:
        /* <DEDUP_REMOVED lines=9> */
.L_x_161:
[----:B------:R-:W-:Y:S05]  /*dd50*/  BSYNC B1 ;  /* 0x0000000000017941 */ /* 0x000fea0003800000 */
.L_x_160:
[----:B-----5:R-:W-:Y:S01]  /*dd60*/  HADD2.F32 R216, -RZ, R3.H0_H0 ;  /* 0x20000003ffd87230 */ /* 0x020fe20000004100 */
[----:B------:R-:W-:Y:S04]  /*dd70*/  BSSY B1, `(.L_x_162) ;  /* 0x0000009000017945 */ /* 0x000fe80003800000 */
[----:B------:R-:W-:-:S04]  /*dd80*/  FMUL R216, R216, R16 ;  /* 0x00000010d8d87220 */ /* 0x000fc80000400000 */
[----:B------:R-:W-:-:S05]  /*dd90*/  FFMA R216, R220, R2, R216 ;  /* 0x00000002dcd87223 */ /* 0x000fca00000000d8 */
[----:B------:R-:W-:-:S05]  /*dda0*/  F2FP.F16.F32.PACK_AB R216, RZ, R216 ;  /* 0x000000d8ffd8723e */ /* 0x000fca00000000ff */
[----:B------:R1:W-:Y:S01]  /*ddb0*/  @P5 STG.E.U16 desc[UR36][R18.64+0x50], R216 ;  /* 0x000050d812005986 */ /* 0x0003e2000c101524 */
[----:B------:R-:W-:Y:S02]  /*ddc0*/  ISETP.GT.AND P5, PT, R0, 0x29, P4 ;  /* 0x000000290000780c */ /* 0x000fe400027a4270 */
[----:B-1----:R-:W-:-:S11]  /*ddd0*/  PRMT R216, R3, 0x7610, R216 ;  /* 0x0000761003d87816 */ /* 0x002fd600000000d8 */
[----:B------:R-:W-:Y:S05]  /*dde0*/  @!P5 BRA `(.L_x_163) ;  /* 0x000000000004d947 */ /* 0x000fea0003800000 */
[----:B------:R1:W5:Y:S02]  /*ddf0*/  LDG.E.LTC128B.U16 R216, desc[UR36][R20.64+0x52] ;  /* 0x0000522414d87981 */ /* 0x000364000c1e1520 */
.L_x_163:
[----:B------:R-:W-:Y:S05]  /*de00*/  BSYNC B1 ;  /* 0x0000000000017941 */ /* 0x000fea0003800000 */
.L_x_162:
        /* <DEDUP_REMOVED lines=9> */
.L_x_165:
[----:B------:R-:W-:Y:S05]  /*dea0*/  BSYNC B1 ;  /* 0x0000000000017941 */ /* 0x000fea0003800000 */
.L_x_164:
        /* <DEDUP_REMOVED lines=9> */
.L_x_167:
[----:B------:R-:W-:Y:S05]  /*df40*/  BSYNC B1 ;  /* 0x0000000000017941 */ /* 0x000fea0003800000 */
.L_x_166:
[----:B------:R0:W5:Y:S02]  /*df50*/  LDL.64 R220, [R1+0xe0] ;  /* 0x0000e00001dc7983 */ /* 0x0001640000100a00 */
        /* <DEDUP_REMOVED lines=9> */
.L_x_169:
[----:B------:R-:W-:Y:S05]  /*dff0*/  BSYNC B1 ;  /* 0x0000000000017941 */ /* 0x000fea0003800000 */
.L_x_168:
        /* <DEDUP_REMOVED lines=9> */
.L_x_171:
[----:B------:R-:W-:Y:S05]  /*e090*/  BSYNC B1 ;  /* 0x0000000000017941 */ /* 0x000fea0003800000 */
.L_x_170:
        /* <DEDUP_REMOVED lines=9> */
.L_x_173:
[----:B------:R-:W-:Y:S05]  /*e130*/  BSYNC B1 ;  /* 0x0000000000017941 */ /* 0x000fea0003800000 */
.L_x_172:
        /* <DEDUP_REMOVED lines=9> */
.L_x_175:
[----:B------:R-:W-:Y:S05]  /*e1d0*/  BSYNC B1 ;  /* 0x0000000000017941 */ /* 0x000fea0003800000 */
.L_x_174:
        /* <DEDUP_REMOVED lines=9> */
.L_x_177:
[----:B------:R-:W-:Y:S05]  /*e270*/  BSYNC B1 ;  /* 0x0000000000017941 */ /* 0x000fea0003800000 */
.L_x_176:
        /* <DEDUP_REMOVED lines=9> */
.L_x_179:
[----:B------:R-:W-:Y:S05]  /*e310*/  BSYNC B1 ;  /* 0x0000000000017941 */ /* 0x000fea0003800000 */
.L_x_178:
        /* <DEDUP_REMOVED lines=9> */
.L_x_181:
[----:B------:R-:W-:Y:S05]  /*e3b0*/  BSYNC B1 ;  /* 0x0000000000017941 */ /* 0x000fea0003800000 */
.L_x_180:
        /* <DEDUP_REMOVED lines=9> */
.L_x_183:
[----:B------:R-:W-:Y:S05]  /*e450*/  BSYNC B1 ;  /* 0x0000000000017941 */ /* 0x000fea0003800000 */
.L_x_182:
        /* <DEDUP_REMOVED lines=9> */
.L_x_185:
[----:B------:R-:W-:Y:S05]  /*e4f0*/  BSYNC B1 ;  /* 0x0000000000017941 */ /* 0x000fea0003800000 */
.L_x_184:
[----:B-----5:R-:W-:Y:S01]  /*e500*/  HADD2.F32 R3, -RZ, R216.H0_H0 ;  /* 0x200000d8ff037230 */ /* 0x020fe20000004100 */
[----:B------:R-:W-:Y:S01]  /*e510*/  BSSY B1, `(.L_x_186) ;  /* 0x000000a000017945 */ /* 0x000fe20003800000 */
[----:B------:R-:W-:Y:S02]  /*e520*/  @P5 IMAD.MOV.U32 R208, RZ, RZ, R6 ;  /* 0x000000ffffd05224 */ /* 0x000fe400078e0006 */
[----:B------:R-:W-:Y:S02]  /*e530*/  @P5 IMAD.MOV.U32 R209, RZ, RZ, R5 ;  /* 0x000000ffffd15224 */ /* 0x000fe400078e0005 */
[----:B------:R-:W-:-:S04]  /*e540*/  FMUL R3, R3, R16 ;  /* 0x0000001003037220 */ /* 0x000fc80000400000 */
[----:B------:R-:W-:-:S05]  /*e550*/  FFMA R3, R200, R2, R3 ;  /* 0x00000002c8037223 */ /* 0x000fca0000000003 */
[----:B------:R-:W-:-:S05]  /*e560*/  F2FP.F16.F32.PACK_AB R3, RZ, R3 ;  /* 0x00000003ff03723e */ /* 0x000fca00000000ff */
[----:B------:R0:W-:Y:S01]  /*e570*/  @P5 STG.E.U16 desc[UR36][R208.64+0x60], R3 ;  /* 0x00006003d0005986 */ /* 0x0001e2000c101524 */
[----:B------:R-:W-:-:S13]  /*e580*/  ISETP.GT.AND P5, PT, R0, 0x31, P2 ;  /* 0x000000310000780c */ /* 0x000fda00017a4270 */
[----:B0-----:R-:W-:Y:S05]  /*e590*/  @!P5 BRA `(.L_x_187) ;  /* 0x000000000004d947 */ /* 0x001fea0003800000 */
[----:B------:R0:W5:Y:S02]  /*e5a0*/  LDG.E.LTC128B.U16 R216, desc[UR36][R232.64+0x62] ;  /* 0x00006224e8d87981 */ /* 0x000164000c1e1520 */
.L_x_187:
[----:B------:R-:W-:Y:S05]  /*e5b0*/  BSYNC B1 ;  /* 0x0000000000017941 */ /* 0x000fea0003800000 */
.L_x_186:
[----:B-----5:R-:W-:Y:S01]  /*e5c0*/  HADD2.F32 R3, -RZ, R216.H0_H0 ;  /* 0x200000d8ff037230 */ /* 0x020fe20000004100 */
[----:B------:R-:W-:Y:S04]  /*e5d0*/  BSSY B1, `(.L_x_188) ;  /* 0x000000b000017945 */ /* 0x000fe80003800000 */
[----:B------:R-:W-:-:S04]  /*e5e0*/  FMUL R200, R3, R16 ;  /* 0x0000001003c87220 */ /* 0x000fc80000400000 */
[----:B------:R-:W-:Y:S01]  /*e5f0*/  FFMA R200, R201, R2, R200 ;  /* 0x00000002c9c87223 */ /* 0x000fe200000000c8 */
[----:B------:R-:W-:-:S04]  /*e600*/  @P5 IMAD.MOV.U32 R201, RZ, RZ, R5 ;  /* 0x000000ffffc95224 */ /* 0x000fc800078e0005 */
[----:B------:R-:W-:-:S04]  /*e610*/  F2FP.F16.F32.PACK_AB R200, RZ, R200 ;  /* 0x000000c8ffc8723e */ /* 0x000fc800000000ff */
[----:B------:R-:W-:Y:S01]  /*e620*/  PRMT R3, R200, 0x7610, R3 ;  /* 0x00007610c8037816 */ /* 0x000fe20000000003 */
[----:B------:R-:W-:-:S05]  /*e630*/  @P5 IMAD.MOV.U32 R200, RZ, RZ, R6 ;  /* 0x000000ffffc85224 */ /* 0x000fca00078e0006 */
[----:B------:R0:W-:Y:S01]  /*e640*/  @P5 STG.E.U16 desc[UR36][R200.64+0x62], R3 ;  /* 0x00006203c8005986 */ /* 0x0001e2000c101524 */
[----:B------:R-:W-:-:S13]  /*e650*/  ISETP.GT.AND P5, PT, R0, 0x30, P6 ;  /* 0x000000300000780c */ /* 0x000fda00037a4270 */
[----:B0-----:R-:W-:Y:S05]  /*e660*/  @!P5 BRA `(.L_x_189) ;  /* 0x000000000004d947 */ /* 0x001fea0003800000 */
[----:B------:R0:W5:Y:S02]  /*e670*/  LDG.E.LTC128B.U16 R216, desc[UR36][R22.64+0x60] ;  /* 0x0000602416d87981 */ /* 0x000164000c1e1520 */
.L_x_189:
[----:B------:R-:W-:Y:S05]  /*e680*/  BSYNC B1 ;  /* 0x0000000000017941 */ /* 0x000fea0003800000 */
.L_x_188:
        /* <DEDUP_REMOVED lines=9> */
.L_x_191:
[----:B------:R-:W-:Y:S05]  /*e720*/  BSYNC B1 ;  /* 0x0000000000017941 */ /* 0x000fea0003800000 */
.L_x_190:
        /* <DEDUP_REMOVED lines=9> */
.L_x_193:
[----:B------:R-:W-:Y:S05]  /*e7c0*/  BSYNC B1 ;  /* 0x0000000000017941 */ /* 0x000fea0003800000 */
.L_x_192:
        /* <DEDUP_REMOVED lines=11> */
.L_x_195:
[----:B------:R-:W-:Y:S05]  /*e880*/  BSYNC B1 ;  /* 0x0000000000017941 */ /* 0x000fea0003800000 */
.L_x_194:
        /* <DEDUP_REMOVED lines=12> */
.L_x_197:
[----:B------:R-:W-:Y:S05]  /*e950*/  BSYNC B1 ;  /* 0x0000000000017941 */ /* 0x000fea0003800000 */
.L_x_196:
        /* <DEDUP_REMOVED lines=9> */
.L_x_199:
[----:B------:R-:W-:Y:S05]  /*e9f0*/  BSYNC B1 ;  /* 0x0000000000017941 */ /* 0x000fea0003800000 */
.L_x_198:
        /* <DEDUP_REMOVED lines=9> */
.L_x_201:
[----:B------:R-:W-:Y:S05]  /*ea90*/  BSYNC B1 ;  /* 0x0000000000017941 */ /* 0x000fea0003800000 */
.L_x_200:
        /* <DEDUP_REMOVED lines=9> */
.L_x_203:
[----:B------:R-:W-:Y:S05]  /*eb30*/  BSYNC B1 ;  /* 0x0000000000017941 */ /* 0x000fea0003800000 */
.L_x_202:
        /* <DEDUP_REMOVED lines=9> */
.L_x_205:
[----:B------:R-:W-:Y:S05]  /*ebd0*/  BSYNC B1 ;  /* 0x0000000000017941 */ /* 0x000fea0003800000 */
.L_x_204:
        /* <DEDUP_REMOVED lines=9> */
.L_x_207:
[----:B------:R-:W-:Y:S05]  /*ec70*/  BSYNC B1 ;  /* 0x0000000000017941 */ /* 0x000fea0003800000 */
.L_x_206:
        /* <DEDUP_REMOVED lines=9> */
.L_x_209:
[----:B------:R-:W-:Y:S05]  /*ed10*/  BSYNC B1 ;  /* 0x0000000000017941 */ /* 0x000fea0003800000 */
.L_x_208:
        /* <DEDUP_REMOVED lines=9> */
.L_x_211:
[----:B------:R-:W-:Y:S05]  /*edb0*/  BSYNC B1 ;  /* 0x0000000000017941 */ /* 0x000fea0003800000 */
.L_x_210:
        /* <DEDUP_REMOVED lines=9> */
.L_x_213:
[----:B------:R-:W-:Y:S05]  /*ee50*/  BSYNC B1 ;  /* 0x0000000000017941 */ /* 0x000fea0003800000 */
.L_x_212:
        /* <DEDUP_REMOVED lines=9> */
.L_x_215:
[----:B------:R-:W-:Y:S05]  /*eef0*/  BSYNC B1 ;  /* 0x0000000000017941 */ /* 0x000fea0003800000 */
.L_x_214:
        /* <DEDUP_REMOVED lines=9> */
.L_x_217:
[----:B------:R-:W-:Y:S05]  /*ef90*/  BSYNC B1 ;  /* 0x0000000000017941 */ /* 0x000fea0003800000 */
.L_x_216:
        /* <DEDUP_REMOVED lines=9> */
.L_x_219:
[----:B------:R-:W-:Y:S05]  /*f030*/  BSYNC B1 ;  /* 0x0000000000017941 */ /* 0x000fea0003800000 */
.L_x_218:
        /* <DEDUP_REMOVED lines=9> */
.L_x_221:
[----:B------:R-:W-:Y:S05]  /*f0d0*/  BSYNC B1 ;  /* 0x0000000000017941 */ /* 0x000fea0003800000 */
.L_x_220:
        /* <DEDUP_REMOVED lines=9> */
.L_x_223:
[----:B------:R-:W-:Y:S05]  /*f170*/  BSYNC B1 ;  /* 0x0000000000017941 */ /* 0x000fea0003800000 */
.L_x_222:
        /* <DEDUP_REMOVED lines=9> */
.L_x_225:
[----:B------:R-:W-:Y:S05]  /*f210*/  BSYNC B1 ;  /* 0x0000000000017941 */ /* 0x000fea0003800000 */
.L_x_224:
        /* <DEDUP_REMOVED lines=9> */
.L_x_227:
[----:B------:R-:W-:Y:S05]  /*f2b0*/  BSYNC B1 ;  /* 0x0000000000017941 */ /* 0x000fea0003800000 */
.L_x_226:
        /* <DEDUP_REMOVED lines=9> */
.L_x_229:
[----:B------:R-:W-:Y:S05]  /*f350*/  BSYNC B1 ;  /* 0x0000000000017941 */ /* 0x000fea0003800000 */
.L_x_228:
        /* <DEDUP_REMOVED lines=9> */
.L_x_231:
[----:B------:R-:W-:Y:S05]  /*f3f0*/  BSYNC B1 ;  /* 0x0000000000017941 */ /* 0x000fea0003800000 */
.L_x_230:
        /* <DEDUP_REMOVED lines=9> */
.L_x_233:
[----:B------:R-:W-:Y:S05]  /*f490*/  BSYNC B1 ;  /* 0x0000000000017941 */ /* 0x000fea0003800000 */
.L_x_232:
        /* <DEDUP_REMOVED lines=11> */
.L_x_235:
[----:B------:R-:W-:Y:S05]  /*f550*/  BSYNC B1 ;  /* 0x0000000000017941 */ /* 0x000fea0003800000 */
.L_x_234:
        /* <DEDUP_REMOVED lines=12> */
.L_x_237:
[----:B------:R-:W-:Y:S05]  /*f620*/  BSYNC B1 ;  /* 0x0000000000017941 */ /* 0x000fea0003800000 */
.L_x_236:
        /* <DEDUP_REMOVED lines=9> */
.L_x_239:
[----:B------:R-:W-:Y:S05]  /*f6c0*/  BSYNC B1 ;  /* 0x0000000000017941 */ /* 0x000fea0003800000 */
.L_x_238:
        /* <DEDUP_REMOVED lines=9> */
.L_x_241:
[----:B------:R-:W-:Y:S05]  /*f760*/  BSYNC B1 ;  /* 0x0000000000017941 */ /* 0x000fea0003800000 */
.L_x_240:
        /* <DEDUP_REMOVED lines=11> */
.L_x_243:
[----:B------:R-:W-:Y:S05]  /*f820*/  BSYNC B1 ;  /* 0x0000000000017941 */ /* 0x000fea0003800000 */
.L_x_242:
        /* <DEDUP_REMOVED lines=12> */
.L_x_245:
[----:B------:R-:W-:Y:S05]  /*f8f0*/  BSYNC B1 ;  /* 0x0000000000017941 */ /* 0x000fea0003800000 */
.L_x_244:
        /* <DEDUP_REMOVED lines=9> */
.L_x_247:
[----:B------:R-:W-:Y:S05]  /*f990*/  BSYNC B1 ;  /* 0x0000000000017941 */ /* 0x000fea0003800000 */
.L_x_246:
        /* <DEDUP_REMOVED lines=9> */
.L_x_249:
[----:B------:R-:W-:Y:S05]  /*fa30*/  BSYNC B1 ;  /* 0x0000000000017941 */ /* 0x000fea0003800000 */
.L_x_248:
        /* <DEDUP_REMOVED lines=9> */
.L_x_251:
[----:B------:R-:W-:Y:S05]  /*fad0*/  BSYNC B1 ;  /* 0x0000000000017941 */ /* 0x000fea0003800000 */
.L_x_250:
        /* <DEDUP_REMOVED lines=9> */
.L_x_253:
[----:B------:R-:W-:Y:S05]  /*fb70*/  BSYNC B1 ;  /* 0x0000000000017941 */ /* 0x000fea0003800000 */
.L_x_252:
        /* <DEDUP_REMOVED lines=9> */
.L_x_255:
[----:B------:R-:W-:Y:S05]  /*fc10*/  BSYNC B1 ;  /* 0x0000000000017941 */ /* 0x000fea0003800000 */
.L_x_254:
        /* <DEDUP_REMOVED lines=9> */
.L_x_257:
[----:B------:R-:W-:Y:S05]  /*fcb0*/  BSYNC B1 ;  /* 0x0000000000017941 */ /* 0x000fea0003800000 */
.L_x_256:
        /* <DEDUP_REMOVED lines=9> */
.L_x_259:
[----:B------:R-:W-:Y:S05]  /*fd50*/  BSYNC B1 ;  /* 0x0000000000017941 */ /* 0x000fea0003800000 */
.L_x_258:
        /* <DEDUP_REMOVED lines=9> */
.L_x_261:
[----:B------:R-:W-:Y:S05]  /*fdf0*/  BSYNC B1 ;  /* 0x0000000000017941 */ /* 0x000fea0003800000 */
.L_x_260:
        /* <DEDUP_REMOVED lines=9> */
.L_x_263:
[----:B------:R-:W-:Y:S05]  /*fe90*/  BSYNC B1 ;  /* 0x0000000000017941 */ /* 0x000fea0003800000 */
.L_x_262:
        /* <DEDUP_REMOVED lines=9> */
.L_x_265:
[----:B------:R-:W-:Y:S05]  /*ff30*/  BSYNC B1 ;  /* 0x0000000000017941 */ /* 0x000fea0003800000 */
.L_x_264:
        /* <DEDUP_REMOVED lines=9> */
.L_x_267:
[----:B------:R-:W-:Y:S05]  /*ffd0*/  BSYNC B1 ;  /* 0x0000000000017941 */ /* 0x000fea0003800000 */
.L_x_266:
        /* <DEDUP_REMOVED lines=9> */
.L_x_269:
[----:B------:R-:W-:Y:S05]  /*10070*/  BSYNC B1 ;  /* 0x0000000000017941 */ /* 0x000fea0003800000 */
.L_x_268:
        /* <DEDUP_REMOVED lines=9> */
.L_x_271:
[----:B------:R-:W-:Y:S05]  /*10110*/  BSYNC B1 ;  /* 0x0000000000017941 */ /* 0x000fea0003800000 */
.L_x_270:
        /* <DEDUP_REMOVED lines=9> */
.L_x_273:
[----:B------:R-:W-:Y:S05]  /*101b0*/  BSYNC B1 ;  /* 0x0000000000017941 */ /* 0x000fea0003800000 */
.L_x_272:
        /* <DEDUP_REMOVED lines=9> */
.L_x_275:
[----:B------:R-:W-:Y:S05]  /*10250*/  BSYNC B1 ;  /* 0x0000000000017941 */ /* 0x000fea0003800000 */
.L_x_274:
        /* <DEDUP_REMOVED lines=9> */
.L_x_277:
[----:B------:R-:W-:Y:S05]  /*102f0*/  BSYNC B1 ;  /* 0x0000000000017941 */ /* 0x000fea0003800000 */
.L_x_276:
        /* <DEDUP_REMOVED lines=9> */
.L_x_279:
[----:B------:R-:W-:Y:S05]  /*10390*/  BSYNC B1 ;  /* 0x0000000000017941 */ /* 0x000fea0003800000 */
.L_x_278:
        /* <DEDUP_REMOVED lines=9> */
.L_x_281:
[----:B------:R-:W-:Y:S05]  /*10430*/  BSYNC B1 ;  /* 0x0000000000017941 */ /* 0x000fea0003800000 */
.L_x_280:
        /* <DEDUP_REMOVED lines=11> */
.L_x_283:
[----:B------:R-:W-:Y:S05]  /*104f0*/  BSYNC B1 ;  /* 0x0000000000017941 */ /* 0x000fea0003800000 */
.L_x_282:
        /* <DEDUP_REMOVED lines=12> */
.L_x_285:
[----:B------:R-:W-:Y:S05]  /*105c0*/  BSYNC B1 ;  /* 0x0000000000017941 */ /* 0x000fea0003800000 */
.L_x_284:
        /* <DEDUP_REMOVED lines=9> */
.L_x_287:
[----:B------:R-:W-:Y:S05]  /*10660*/  BSYNC B1 ;  /* 0x0000000000017941 */ /* 0x000fea0003800000 */
.L_x_286:
        /* <DEDUP_REMOVED lines=9> */
.L_x_289:
[----:B------:R-:W-:Y:S05]  /*10700*/  BSYNC B1 ;  /* 0x0000000000017941 */ /* 0x000fea0003800000 */
.L_x_288:
        /* <DEDUP_REMOVED lines=11> */
.L_x_291:
[----:B------:R-:W-:Y:S05]  /*107c0*/  BSYNC B1 ;  /* 0x0000000000017941 */ /* 0x000fea0003800000 */
.L_x_290:
        /* <DEDUP_REMOVED lines=12> */
.L_x_293:
[----:B------:R-:W-:Y:S05]  /*10890*/  BSYNC B1 ;  /* 0x0000000000017941 */ /* 0x000fea0003800000 */
.L_x_292:
        /* <DEDUP_REMOVED lines=9> */
.L_x_295:
[----:B------:R-:W-:Y:S05]  /*10930*/  BSYNC B1 ;  /* 0x0000000000017941 */ /* 0x000fea0003800000 */
.L_x_294:
        /* <DEDUP_REMOVED lines=9> */
.L_x_297:
[----:B------:R-:W-:Y:S05]  /*109d0*/  BSYNC B1 ;  /* 0x0000000000017941 */ /* 0x000fea0003800000 */
.L_x_296:
        /* <DEDUP_REMOVED lines=9> */
.L_x_299:
[----:B------:R-:W-:Y:S05]  /*10a70*/  BSYNC B1 ;  /* 0x0000000000017941 */ /* 0x000fea0003800000 */
.L_x_298:
        /* <DEDUP_REMOVED lines=9> */
.L_x_301:
[----:B------:R-:W-:Y:S05]  /*10b10*/  BSYNC B1 ;  /* 0x0000000000017941 */ /* 0x000fea0003800000 */
.L_x_300:
        /* <DEDUP_REMOVED lines=9> */
.L_x_303:
[----:B------:R-:W-:Y:S05]  /*10bb0*/  BSYNC B1 ;  /* 0x0000000000017941 */ /* 0x000fea0003800000 */
.L_x_302:
        /* <DEDUP_REMOVED lines=9> */
.L_x_305:
[----:B------:R-:W-:Y:S05]  /*10c50*/  BSYNC B1 ;  /* 0x0000000000017941 */ /* 0x000fea0003800000 */
.L_x_304:
        /* <DEDUP_REMOVED lines=9> */
.L_x_307:
[----:B------:R-:W-:Y:S05]  /*10cf0*/  BSYNC B1 ;  /* 0x0000000000017941 */ /* 0x000fea0003800000 */
.L_x_306:
        /* <DEDUP_REMOVED lines=9> */
.L_x_309:
[----:B------:R-:W-:Y:S05]  /*10d90*/  BSYNC B1 ;  /* 0x0000000000017941 */ /* 0x000fea0003800000 */
.L_x_308:
        /* <DEDUP_REMOVED lines=9> */
.L_x_311:
[----:B------:R-:W-:Y:S05]  /*10e30*/  BSYNC B1 ;  /* 0x0000000000017941 */ /* 0x000fea0003800000 */
.L_x_310:
        /* <DEDUP_REMOVED lines=9> */
.L_x_313:
[----:B------:R-:W-:Y:S05]  /*10ed0*/  BSYNC B1 ;  /* 0x0000000000017941 */ /* 0x000fea0003800000 */
.L_x_312:
        /* <DEDUP_REMOVED lines=9> */
.L_x_315:
[----:B------:R-:W-:Y:S05]  /*10f70*/  BSYNC B1 ;  /* 0x0000000000017941 */ /* 0x000fea0003800000 */
.L_x_314:
        /* <DEDUP_REMOVED lines=9> */
.L_x_317:
[----:B------:R-:W-:Y:S05]  /*11010*/  BSYNC B1 ;  /* 0x0000000000017941 */ /* 0x000fea0003800000 */
.L_x_316:
        /* <DEDUP_REMOVED lines=9> */
.L_x_319:
[----:B------:R-:W-:Y:S05]  /*110b0*/  BSYNC B1 ;  /* 0x0000000000017941 */ /* 0x000fea0003800000 */
.L_x_318:
        /* <DEDUP_REMOVED lines=9> */
.L_x_321:
[----:B------:R-:W-:Y:S05]  /*11150*/  BSYNC B1 ;  /* 0x0000000000017941 */ /* 0x000fea0003800000 */
.L_x_320:
        /* <DEDUP_REMOVED lines=9> */
.L_x_323:
[----:B------:R-:W-:Y:S05]  /*111f0*/  BSYNC B1 ;  /* 0x0000000000017941 */ /* 0x000fea0003800000 */
.L_x_322:
        /* <DEDUP_REMOVED lines=9> */
.L_x_325:
[----:B------:R-:W-:Y:S05]  /*11290*/  BSYNC B1 ;  /* 0x0000000000017941 */ /* 0x000fea0003800000 */
.L_x_324:
        /* <DEDUP_REMOVED lines=9> */
.L_x_327:
[----:B------:R-:W-:Y:S05]  /*11330*/  BSYNC B1 ;  /* 0x0000000000017941 */ /* 0x000fea0003800000 */
.L_x_326:
        /* <DEDUP_REMOVED lines=9> */
.L_x_329:
[----:B------:R-:W-:Y:S05]  /*113d0*/  BSYNC B1 ;  /* 0x0000000000017941 */ /* 0x000fea0003800000 */
.L_x_328:
        /* <DEDUP_REMOVED lines=11> */
.L_x_331:
[----:B------:R-:W-:Y:S05]  /*11490*/  BSYNC B1 ;  /* 0x0000000000017941 */ /* 0x000fea0003800000 */
.L_x_330:
        /* <DEDUP_REMOVED lines=12> */
.L_x_333:
[----:B------:R-:W-:Y:S05]  /*11560*/  BSYNC B1 ;  /* 0x0000000000017941 */ /* 0x000fea0003800000 */
.L_x_332:
        /* <DEDUP_REMOVED lines=9> */
.L_x_335:
[----:B------:R-:W-:Y:S05]  /*11600*/  BSYNC B1 ;  /* 0x0000000000017941 */ /* 0x000fea0003800000 */
.L_x_334:
        /* <DEDUP_REMOVED lines=9> */
.L_x_337:
[----:B------:R-:W-:Y:S05]  /*116a0*/  BSYNC B1 ;  /* 0x0000000000017941 */ /* 0x000fea0003800000 */
.L_x_336:
        /* <DEDUP_REMOVED lines=11> */
.L_x_339:
[----:B------:R-:W-:Y:S05]  /*11760*/  BSYNC B1 ;  /* 0x0000000000017941 */ /* 0x000fea0003800000 */
.L_x_338:
        /* <DEDUP_REMOVED lines=12> */
.L_x_341:
[----:B------:R-:W-:Y:S05]  /*11830*/  BSYNC B1 ;  /* 0x0000000000017941 */ /* 0x000fea0003800000 */
.L_x_340:
        /* <DEDUP_REMOVED lines=9> */
.L_x_343:
[----:B------:R-:W-:Y:S05]  /*118d0*/  BSYNC B1 ;  /* 0x0000000000017941 */ /* 0x000fea0003800000 */
.L_x_342:
        /* <DEDUP_REMOVED lines=9> */
.L_x_345:
[----:B------:R-:W-:Y:S05]  /*11970*/  BSYNC B1 ;  /* 0x0000000000017941 */ /* 0x000fea0003800000 */
.L_x_344:
        /* <DEDUP_REMOVED lines=9> */
.L_x_347:
[----:B------:R-:W-:Y:S05]  /*11a10*/  BSYNC B1 ;  /* 0x0000000000017941 */ /* 0x000fea0003800000 */
.L_x_346:
        /* <DEDUP_REMOVED lines=9> */
.L_x_349:
[----:B------:R-:W-:Y:S05]  /*11ab0*/  BSYNC B1 ;  /* 0x0000000000017941 */ /* 0x000fea0003800000 */
.L_x_348:
        /* <DEDUP_REMOVED lines=9> */
.L_x_351:
[----:B------:R-:W-:Y:S05]  /*11b50*/  BSYNC B1 ;  /* 0x0000000000017941 */ /* 0x000fea0003800000 */
.L_x_350:
        /* <DEDUP_REMOVED lines=9> */
.L_x_353:
[----:B------:R-:W-:Y:S05]  /*11bf0*/  BSYNC B1 ;  /* 0x0000000000017941 */ /* 0x000fea0003800000 */
.L_x_352:
        /* <DEDUP_REMOVED lines=9> */
.L_x_355:
[----:B------:R-:W-:Y:S05]  /*11c90*/  BSYNC B1 ;  /* 0x0000000000017941 */ /* 0x000fea0003800000 */
.L_x_354:
        /* <DEDUP_REMOVED lines=9> */
.L_x_357:
[----:B------:R-:W-:Y:S05]  /*11d30*/  BSYNC B1 ;  /* 0x0000000000017941 */ /* 0x000fea0003800000 */
.L_x_356:
        /* <DEDUP_REMOVED lines=9> */
.L_x_359:
[----:B------:R-:W-:Y:S05]  /*11dd0*/  BSYNC B1 ;  /* 0x0000000000017941 */ /* 0x000fea0003800000 */
.L_x_358:
        /* <DEDUP_REMOVED lines=9> */
.L_x_361:
[----:B------:R-:W-:Y:S05]  /*11e70*/  BSYNC B1 ;  /* 0x0000000000017941 */ /* 0x000fea0003800000 */
.L_x_360:
        /* <DEDUP_REMOVED lines=9> */
.L_x_363:
[----:B------:R-:W-:Y:S05]  /*11f10*/  BSYNC B1 ;  /* 0x0000000000017941 */ /* 0x000fea0003800000 */
.L_x_362:
        /* <DEDUP_REMOVED lines=9> */
.L_x_365:
[----:B------:R-:W-:Y:S05]  /*11fb0*/  BSYNC B1 ;  /* 0x0000000000017941 */ /* 0x000fea0003800000 */
.L_x_364:
        /* <DEDUP_REMOVED lines=9> */
.L_x_367:
[----:B------:R-:W-:Y:S05]  /*12050*/  BSYNC B1 ;  /* 0x0000000000017941 */ /* 0x000fea0003800000 */
.L_x_366:
        /* <DEDUP_REMOVED lines=9> */
.L_x_369:
[----:B------:R-:W-:Y:S05]  /*120f0*/  BSYNC B1 ;  /* 0x0000000000017941 */ /* 0x000fea0003800000 */
.L_x_368:
        /* <DEDUP_REMOVED lines=9> */
.L_x_371:
[----:B------:R-:W-:Y:S05]  /*12190*/  BSYNC B1 ;  /* 0x0000000000017941 */ /* 0x000fea0003800000 */
.L_x_370:
        /* <DEDUP_REMOVED lines=9> */
.L_x_373:
[----:B------:R-:W-:Y:S05]  /*12230*/  BSYNC B1 ;  /* 0x0000000000017941 */ /* 0x000fea0003800000 */
.L_x_372:
        /* <DEDUP_REMOVED lines=9> */
.L_x_375:
[----:B------:R-:W-:Y:S05]  /*122d0*/  BSYNC B1 ;  /* 0x0000000000017941 */ /* 0x000fea0003800000 */
.L_x_374:
        /* <DEDUP_REMOVED lines=9> */
.L_x_377:
[----:B------:R-:W-:Y:S05]  /*12370*/  BSYNC B1 ;  /* 0x0000000000017941 */ /* 0x000fea0003800000 */
.L_x_376:
        /* <DEDUP_REMOVED lines=11> */
.L_x_379:
[----:B------:R-:W-:Y:S05]  /*12430*/  BSYNC B1 ;  /* 0x0000000000017941 */ /* 0x000fea0003800000 */
.L_x_378:
        /* <DEDUP_REMOVED lines=12> */
.L_x_381:
[----:B------:R-:W-:Y:S05]  /*12500*/  BSYNC B1 ;  /* 0x0000000000017941 */ /* 0x000fea0003800000 */
.L_x_380:
        /* <DEDUP_REMOVED lines=9> */
.L_x_383:
[----:B------:R-:W-:Y:S05]  /*125a0*/  BSYNC B1 ;  /* 0x0000000000017941 */ /* 0x000fea0003800000 */
.L_x_382:
        /* <DEDUP_REMOVED lines=9> */
.L_x_385:
[----:B------:R-:W-:Y:S05]  /*12640*/  BSYNC B1 ;  /* 0x0000000000017941 */ /* 0x000fea0003800000 */
.L_x_384:
        /* <DEDUP_REMOVED lines=11> */
.L_x_387:
[----:B------:R-:W-:Y:S05]  /*12700*/  BSYNC B1 ;  /* 0x0000000000017941 */ /* 0x000fea0003800000 */
.L_x_386:
        /* <DEDUP_REMOVED lines=12> */
.L_x_389:
[----:B------:R-:W-:Y:S05]  /*127d0*/  BSYNC B1 ;  /* 0x0000000000017941 */ /* 0x000fea0003800000 */
.L_x_388:
        /* <DEDUP_REMOVED lines=9> */
.L_x_391:
[----:B------:R-:W-:Y:S05]  /*12870*/  BSYNC B1 ;  /* 0x0000000000017941 */ /* 0x000fea0003800000 */
.L_x_390:
        /* <DEDUP_REMOVED lines=9> */
.L_x_393:
[----:B------:R-:W-:Y:S05]  /*12910*/  BSYNC B1 ;  /* 0x0000000000017941 */ /* 0x000fea0003800000 */
.L_x_392:
        /* <DEDUP_REMOVED lines=9> */
.L_x_395:
[----:B------:R-:W-:Y:S05]  /*129b0*/  BSYNC B1 ;  /* 0x0000000000017941 */ /* 0x000fea0003800000 */
.L_x_394:
        /* <DEDUP_REMOVED lines=9> */
.L_x_397:
[----:B------:R-:W-:Y:S05]  /*12a50*/  BSYNC B1 ;  /* 0x0000000000017941 */ /* 0x000fea0003800000 */
.L_x_396:
        /* <DEDUP_REMOVED lines=9> */
.L_x_399:
[----:B------:R-:W-:Y:S05]  /*12af0*/  BSYNC B1 ;  /* 0x0000000000017941 */ /* 0x000fea0003800000 */
.L_x_398:
        /* <DEDUP_REMOVED lines=9> */
.L_x_401:
[----:B------:R-:W-:Y:S05]  /*12b90*/  BSYNC B1 ;  /* 0x0000000000017941 */ /* 0x000fea0003800000 */
.L_x_400:
        /* <DEDUP_REMOVED lines=9> */
.L_x_403:
[----:B------:R-:W-:Y:S05]  /*12c30*/  BSYNC B1 ;  /* 0x0000000000017941 */ /* 0x000fea0003800000 */
.L_x_402:
        /* <DEDUP_REMOVED lines=9> */
.L_x_405:
[----:B------:R-:W-:Y:S05]  /*12cd0*/  BSYNC B1 ;  /* 0x0000000000017941 */ /* 0x000fea0003800000 */
.L_x_404:
        /* <DEDUP_REMOVED lines=9> */
.L_x_407:
[----:B------:R-:W-:Y:S05]  /*12d70*/  BSYNC B1 ;  /* 0x0000000000017941 */ /* 0x000fea0003800000 */
.L_x_406:
        /* <DEDUP_REMOVED lines=9> */
.L_x_409:
[----:B------:R-:W-:Y:S05]  /*12e10*/  BSYNC B1 ;  /* 0x0000000000017941 */ /* 0x000fea0003800000 */
.L_x_408:
        /* <DEDUP_REMOVED lines=9> */
.L_x_411:
[----:B------:R-:W-:Y:S05]  /*12eb0*/  BSYNC B1 ;  /* 0x0000000000017941 */ /* 0x000fea0003800000 */
.L_x_410:
        /* <DEDUP_REMOVED lines=9> */
.L_x_413:
[----:B------:R-:W-:Y:S05]  /*12f50*/  BSYNC B1 ;  /* 0x0000000000017941 */ /* 0x000fea0003800000 */
.L_x_412:
        /* <DEDUP_REMOVED lines=9> */
.L_x_415:
[----:B------:R-:W-:Y:S05]  /*12ff0*/  BSYNC B1 ;  /* 0x0000000000017941 */ /* 0x000fea0003800000 */
.L_x_414:
        /* <DEDUP_REMOVED lines=9> */
.L_x_417:
[----:B------:R-:W-:Y:S05]  /*13090*/  BSYNC B1 ;  /* 0x0000000000017941 */ /* 0x000fea0003800000 */
.L_x_416:
        /* <DEDUP_REMOVED lines=9> */
.L_x_419:
[----:B------:R-:W-:Y:S05]  /*13130*/  BSYNC B1 ;  /* 0x0000000000017941 */ /* 0x000fea0003800000 */
.L_x_418:
        /* <DEDUP_REMOVED lines=9> */
.L_x_421:
[----:B------:R-:W-:Y:S05]  /*131d0*/  BSYNC B1 ;  /* 0x0000000000017941 */ /* 0x000fea0003800000 */
.L_x_420:
        /* <DEDUP_REMOVED lines=9> */
.L_x_423:
[----:B------:R-:W-:Y:S05]  /*13270*/  BSYNC B1 ;  /* 0x0000000000017941 */ /* 0x000fea0003800000 */
.L_x_422:
        /* <DEDUP_REMOVED lines=9> */
.L_x_425:
[----:B------:R-:W-:Y:S05]  /*13310*/  BSYNC B1 ;  /* 0x0000000000017941 */ /* 0x000fea0003800000 */
.L_x_424:
        /* <DEDUP_REMOVED lines=11> */
.L_x_427:
[----:B------:R-:W-:Y:S05]  /*133d0*/  BSYNC B1 ;  /* 0x0000000000017941 */ /* 0x000fea0003800000 */
.L_x_426:
        /* <DEDUP_REMOVED lines=12> */
.L_x_429:
[----:B------:R-:W-:Y:S05]  /*134a0*/  BSYNC B1 ;  /* 0x0000000000017941 */ /* 0x000fea0003800000 */
.L_x_428:
        /* <DEDUP_REMOVED lines=9> */
.L_x_431:
[----:B------:R-:W-:Y:S05]  /*13540*/  BSYNC B1 ;  /* 0x0000000000017941 */ /* 0x000fea0003800000 */
.L_x_430:
        /* <DEDUP_REMOVED lines=9> */
.L_x_433:
[----:B------:R-:W-:Y:S05]  /*135e0*/  BSYNC B1 ;  /* 0x0000000000017941 */ /* 0x000fea0003800000 */
.L_x_432:
        /* <DEDUP_REMOVED lines=11> */
.L_x_435:
[----:B------:R-:W-:Y:S05]  /*136a0*/  BSYNC B1 ;  /* 0x0000000000017941 */ /* 0x000fea0003800000 */
.L_x_434:
        /* <DEDUP_REMOVED lines=12> */
.L_x_437:
[----:B------:R-:W-:Y:S05]  /*13770*/  BSYNC B1 ;  /* 0x0000000000017941 */ /* 0x000fea0003800000 */
.L_x_436:
        /* <DEDUP_REMOVED lines=9> */
.L_x_439:
[----:B------:R-:W-:Y:S05]  /*13810*/  BSYNC B1 ;  /* 0x0000000000017941 */ /* 0x000fea0003800000 */
.L_x_438:
        /* <DEDUP_REMOVED lines=9> */
.L_x_441:
[----:B------:R-:W-:Y:S05]  /*138b0*/  BSYNC B1 ;  /* 0x0000000000017941 */ /* 0x000fea0003800000 */
.L_x_440:
        /* <DEDUP_REMOVED lines=9> */
.L_x_443:
[----:B------:R-:W-:Y:S05]  /*13950*/  BSYNC B1 ;  /* 0x0000000000017941 */ /* 0x000fea0003800000 */
.L_x_442:
        /* <DEDUP_REMOVED lines=9> */
.L_x_445:
[----:B------:R-:W-:Y:S05]  /*139f0*/  BSYNC B1 ;  /* 0x0000000000017941 */ /* 0x000fea0003800000 */
.L_x_444:
        /* <DEDUP_REMOVED lines=9> */
.L_x_447:
[----:B------:R-:W-:Y:S05]  /*13a90*/  BSYNC B1 ;  /* 0x0000000000017941 */ /* 0x000fea0003800000 */
.L_x_446:
        /* <DEDUP_REMOVED lines=9> */
.L_x_449:
[----:B------:R-:W-:Y:S05]  /*13b30*/  BSYNC B1 ;  /* 0x0000000000017941 */ /* 0x000fea0003800000 */
.L_x_448:
        /* <DEDUP_REMOVED lines=9> */
.L_x_451:
[----:B------:R-:W-:Y:S05]  /*13bd0*/  BSYNC B1 ;  /* 0x0000000000017941 */ /* 0x000fea0003800000 */
.L_x_450:
        /* <DEDUP_REMOVED lines=9> */
.L_x_453:
[----:B------:R-:W-:Y:S05]  /*13c70*/  BSYNC B1 ;  /* 0x0000000000017941 */ /* 0x000fea0003800000 */
.L_x_452:
        /* <DEDUP_REMOVED lines=9> */
.L_x_455:
[----:B------:R-:W-:Y:S05]  /*13d10*/  BSYNC B1 ;  /* 0x0000000000017941 */ /* 0x000fea0003800000 */
.L_x_454:
        /* <DEDUP_REMOVED lines=9> */
.L_x_457:
[----:B------:R-:W-:Y:S05]  /*13db0*/  BSYNC B1 ;  /* 0x0000000000017941 */ /* 0x000fea0003800000 */
.L_x_456:
        /* <DEDUP_REMOVED lines=9> */
.L_x_459:
[----:B------:R-:W-:Y:S05]  /*13e50*/  BSYNC B1 ;  /* 0x0000000000017941 */ /* 0x000fea0003800000 */
.L_x_458:
        /* <DEDUP_REMOVED lines=9> */
.L_x_461:
[----:B------:R-:W-:Y:S05]  /*13ef0*/  BSYNC B1 ;  /* 0x0000000000017941 */ /* 0x000fea0003800000 */
.L_x_460:
        /* <DEDUP_REMOVED lines=9> */
.L_x_463:
[----:B------:R-:W-:Y:S05]  /*13f90*/  BSYNC B1 ;  /* 0x0000000000017941 */ /* 0x000fea0003800000 */
.L_x_462:
        /* <DEDUP_REMOVED lines=9> */
.L_x_465:
[----:B------:R-:W-:Y:S05]  /*14030*/  BSYNC B1 ;  /* 0x0000000000017941 */ /* 0x000fea0003800000 */
.L_x_464:
        /* <DEDUP_REMOVED lines=9> */
.L_x_467:
[----:B------:R-:W-:Y:S05]  /*140d0*/  BSYNC B1 ;  /* 0x0000000000017941 */ /* 0x000fea0003800000 */
.L_x_466:
        /* <DEDUP_REMOVED lines=9> */
.L_x_469:
[----:B------:R-:W-:Y:S05]  /*14170*/  BSYNC B1 ;  /* 0x0000000000017941 */ /* 0x000fea0003800000 */
.L_x_468:
        /* <DEDUP_REMOVED lines=9> */
.L_x_471:
[----:B------:R-:W-:Y:S05]  /*14210*/  BSYNC B1 ;  /* 0x0000000000017941 */ /* 0x000fea0003800000 */
.L_x_470:
        /* <DEDUP_REMOVED lines=9> */
.L_x_473:
[----:B------:R-:W-:Y:S05]  /*142b0*/  BSYNC B1 ;  /* 0x0000000000017941 */ /* 0x000fea0003800000 */
.L_x_472:
        /* <DEDUP_REMOVED lines=11> */
.L_x_475:
[----:B------:R-:W-:Y:S05]  /*14370*/  BSYNC B1 ;  /* 0x0000000000017941 */ /* 0x000fea0003800000 */
.L_x_474:
        /* <DEDUP_REMOVED lines=12> */
.L_x_477:
[----:B------:R-:W-:Y:S05]  /*14440*/  BSYNC B1 ;  /* 0x0000000000017941 */ /* 0x000fea0003800000 */
.L_x_476:
        /* <DEDUP_REMOVED lines=9> */
.L_x_479:
[----:B------:R-:W-:Y:S05]  /*144e0*/  BSYNC B1 ;  /* 0x0000000000017941 */ /* 0x000fea0003800000 */
.L_x_478:
        /* <DEDUP_REMOVED lines=9> */
.L_x_481:
[----:B------:R-:W-:Y:S05]  /*14580*/  BSYNC B1 ;  /* 0x0000000000017941 */ /* 0x000fea0003800000 */
.L_x_480:
        /* <DEDUP_REMOVED lines=11> */
.L_x_483:
[----:B------:R-:W-:Y:S05]  /*14640*/  BSYNC B1 ;  /* 0x0000000000017941 */ /* 0x000fea0003800000 */
.L_x_482:
        /* <DEDUP_REMOVED lines=12> */
.L_x_485:
[----:B------:R-:W-:Y:S05]  /*14710*/  BSYNC B1 ;  /* 0x0000000000017941 */ /* 0x000fea0003800000 */
.L_x_484:
        /* <DEDUP_REMOVED lines=9> */
.L_x_487:
[----:B------:R-:W-:Y:S05]  /*147b0*/  BSYNC B1 ;  /* 0x0000000000017941 */ /* 0x000fea0003800000 */
.L_x_486:
        /* <DEDUP_REMOVED lines=9> */
.L_x_489:
[----:B------:R-:W-:Y:S05]  /*14850*/  BSYNC B1 ;  /* 0x0000000000017941 */ /* 0x000fea0003800000 */
.L_x_488:
        /* <DEDUP_REMOVED lines=9> */
.L_x_491:
[----:B------:R-:W-:Y:S05]  /*148f0*/  BSYNC B1 ;  /* 0x0000000000017941 */ /* 0x000fea0003800000 */
.L_x_490:
        /* <DEDUP_REMOVED lines=9> */
.L_x_493:
[----:B------:R-:W-:Y:S05]  /*14990*/  BSYNC B1 ;  /* 0x0000000000017941 */ /* 0x000fea0003800000 */
.L_x_492:
        /* <DEDUP_REMOVED lines=9> */
.L_x_495:
[----:B------:R-:W-:Y:S05]  /*14a30*/  BSYNC B1 ;  /* 0x0000000000017941 */ /* 0x000fea0003800000 */
.L_x_494:
        /* <DEDUP_REMOVED lines=9> */
.L_x_497:
[----:B------:R-:W-:Y:S05]  /*14ad0*/  BSYNC B1 ;  /* 0x0000000000017941 */ /* 0x000fea0003800000 */
.L_x_496:
        /* <DEDUP_REMOVED lines=9> */
.L_x_499:
[----:B------:R-:W-:Y:S05]  /*14b70*/  BSYNC B1 ;  /* 0x0000000000017941 */ /* 0x000fea0003800000 */
.L_x_498:
        /* <DEDUP_REMOVED lines=9> */
.L_x_501:
[----:B------:R-:W-:Y:S05]  /*14c10*/  BSYNC B1 ;  /* 0x0000000000017941 */ /* 0x000fea0003800000 */
.L_x_500:
        /* <DEDUP_REMOVED lines=9> */
.L_x_503:
[----:B------:R-:W-:Y:S05]  /*14cb0*/  BSYNC B1 ;  /* 0x0000000000017941 */ /* 0x000fea0003800000 */
.L_x_502:
        /* <DEDUP_REMOVED lines=9> */
.L_x_505:
[----:B------:R-:W-:Y:S05]  /*14d50*/  BSYNC B1 ;  /* 0x0000000000017941 */ /* 0x000fea0003800000 */
.L_x_504:
        /* <DEDUP_REMOVED lines=9> */
.L_x_507:
[----:B------:R-:W-:Y:S05]  /*14df0*/  BSYNC B1 ;  /* 0x0000000000017941 */ /* 0x000fea0003800000 */
.L_x_506:
        /* <DEDUP_REMOVED lines=9> */
.L_x_509:
[----:B------:R-:W-:Y:S05]  /*14e90*/  BSYNC B1 ;  /* 0x0000000000017941 */ /* 0x000fea0003800000 */
.L_x_508:
        /* <DEDUP_REMOVED lines=9> */
.L_x_511:
[----:B------:R-:W-:Y:S05]  /*14f30*/  BSYNC B1 ;  /* 0x0000000000017941 */ /* 0x000fea0003800000 */
.L_x_510:
        /* <DEDUP_REMOVED lines=9> */
.L_x_513:
[----:B------:R-:W-:Y:S05]  /*14fd0*/  BSYNC B1 ;  /* 0x0000000000017941 */ /* 0x000fea0003800000 */
.L_x_512:
[----:B-----5:R-:W-:Y:S01]  /*14fe0*/  HADD2.F32 R3, -RZ, R216.H0_H0 ;  /* 0x200000d8ff037230 */ /* 0x020fe20000004100 */
[----:B------:R-:W-:Y:S01]  /*14ff0*/  ISETP.GT.AND P0, PT, R0, 0xa9, P0 ;  /* 0x000000a90000780c */ /* 0x000fe20000704270 */
[----:B------:R-:W-:Y:S03]  /*15000*/  BSSY B1, `(.L_x_514) ;  /* 0x0000007000017945 */ /* 0x000fe60003800000 */
[----:B------:R-:W-:-:S04]  /*15010*/  FMUL R3, R3, R16 ;  /* 0x0000001003037220 */ /* 0x000fc80000400000 */
[----:B------:R-:W-:-:S05]  /*15020*/  FFMA R3, R44, R2, R3 ;  /* 0x000000022c037223 */ /* 0x000fca0000000003 */
[----:B------:R-:W-:-:S05]  /*15030*/  F2FP.F16.F32.PACK_AB R3, RZ, R3 ;  /* 0x00000003ff03723e */ /* 0x000fca00000000ff */
[----:B------:R0:W-:Y:S01]  /*15040*/  @P5 STG.E.U16 desc[UR36][R10.64+0x150], R3 ;  /* 0x000150030a005986 */ /* 0x0001e2000c101524 */
[----:B------:R-:W-:Y:S05]  /*15050*/  @!P0 BRA `(.L_x_515) ;  /* 0x0000000000048947 */ /* 0x000fea0003800000 */
[----:B------:R0:W5:Y:S02]  /*15060*/  LDG.E.LTC128B.U16 R216, desc[UR36][R220.64+0x152] ;  /* 0x00015224dcd87981 */ /* 0x000164000c1e1520 */
.L_x_515:
[----:B------:R-:W-:Y:S05]  /*15070*/  BSYNC B1 ;  /* 0x0000000000017941 */ /* 0x000fea0003800000 */
.L_x_514:
[----:B0----5:R-:W-:Y:S01]  /*15080*/  HADD2.F32 R3, -RZ, R216.H0_H0 ;  /* 0x200000d8ff037230 */ /* 0x021fe20000004100 */
        /* <DEDUP_REMOVED lines=8> */
.L_x_517:
[----:B------:R-:W-:Y:S05]  /*15110*/  BSYNC B1 ;  /* 0x0000000000017941 */ /* 0x000fea0003800000 */
.L_x_516:
        /* <DEDUP_REMOVED lines=9> */
.L_x_519:
[----:B------:R-:W-:Y:S05]  /*151b0*/  BSYNC B1 ;  /* 0x0000000000017941 */ /* 0x000fea0003800000 */
.L_x_518:
[----:B0----5:R-:W-:Y:S01]  /*151c0*/  HADD2.F32 R3, -RZ, R216.H0_H0 ;  /* 0x200000d8ff037230 */ /* 0x021fe20000004100 */
        /* <DEDUP_REMOVED lines=8> */
.L_x_521:
[----:B------:R-:W-:Y:S05]  /*15250*/  BSYNC B1 ;  /* 0x0000000000017941 */ /* 0x000fea0003800000 */
.L_x_520:
[----:B-----5:R-:W-:Y:S01]  /*15260*/  HADD2.F32 R3, -RZ, R216.H0_H0 ;  /* 0x200000d8ff037230 */ /* 0x020fe20000004100 */
[----:B------:R-:W-:Y:S01]  /*15270*/  ISETP.GT.AND P1, PT, R0, 0xa1, P2 ;  /* 0x000000a10000780c */ /* 0x000fe20001724270 */
[----:B0-----:R-:W-:Y:S01]  /*15280*/  @P0 IMAD.MOV.U32 R10, RZ, RZ, R6 ;  /* 0x000000ffff0a0224 */ /* 0x001fe200078e0006 */
[----:B------:R-:W-:Y:S01]  /*15290*/  BSSY B1, `(.L_x_522) ;  /* 0x0000008000017945 */ /* 0x000fe20003800000 */
[----:B------:R-:W-:Y:S02]  /*152a0*/  @P0 IMAD.MOV.U32 R11, RZ, RZ, R5 ;  /* 0x000000ffff0b0224 */ /* 0x000fe400078e0005 */
[----:B------:R-:W-:-:S04]  /*152b0*/  FMUL R3, R3, R16 ;  /* 0x0000001003037220 */ /* 0x000fc80000400000 */
[----:B------:R-:W-:-:S05]  /*152c0*/  FFMA R3, R32, R2, R3 ;  /* 0x0000000220037223 */ /* 0x000fca0000000003 */
[----:B------:R-:W-:-:S05]  /*152d0*/  F2FP.F16.F32.PACK_AB R3, RZ, R3 ;  /* 0x00000003ff03723e */ /* 0x000fca00000000ff */
[----:B------:R0:W-:Y:S01]  /*152e0*/  @P0 STG.E.U16 desc[UR36][R10.64+0x140], R3 ;  /* 0x000140030a000986 */ /* 0x0001e2000c101524 */
[----:B------:R-:W-:Y:S05]  /*152f0*/  @!P1 BRA `(.L_x_523) ;  /* 0x0000000000049947 */ /* 0x000fea0003800000 */
[----:B------:R0:W5:Y:S02]  /*15300*/  LDG.E.LTC128B.U16 R216, desc[UR36][R232.64+0x142] ;  /* 0x00014224e8d87981 */ /* 0x000164000c1e1520 */
.L_x_523:
[----:B------:R-:W-:Y:S05]  /*15310*/  BSYNC B1 ;  /* 0x0000000000017941 */ /* 0x000fea0003800000 */
.L_x_522:
[----:B0----5:R-:W-:Y:S01]  /*15320*/  HADD2.F32 R3, -RZ, R216.H0_H0 ;  /* 0x200000d8ff037230 */ /* 0x021fe20000004100 */
[----:B------:R-:W-:Y:S01]  /*15330*/  ISETP.GT.AND P0, PT, R0, 0xa0, P6 ;  /* 0x000000a00000780c */ /* 0x000fe20003704270 */
[----:B------:R-:W-:Y:S01]  /*15340*/  @P1 IMAD.MOV.U32 R11, RZ, RZ, R5 ;  /* 0x000000ffff0b1224 */ /* 0x000fe200078e0005 */
[----:B------:R-:W-:Y:S02]  /*15350*/  BSSY B1, `(.L_x_524) ;  /* 0x0000009000017945 */ /* 0x000fe40003800000 */
[----:B------:R-:W-:-:S04]  /*15360*/  FMUL R10, R3, R16 ;  /* 0x00000010030a7220 */ /* 0x000fc80000400000 */
[----:B------:R-:W-:-:S05]  /*15370*/  FFMA R10, R33, R2, R10 ;  /* 0x00000002210a7223 */ /* 0x000fca000000000a */
[----:B------:R-:W-:-:S04]  /*15380*/  F2FP.F16.F32.PACK_AB R10, RZ, R10 ;  /* 0x0000000aff0a723e */ /* 0x000fc800000000ff */
[----:B------:R-:W-:Y:S01]  /*15390*/  PRMT R3, R10, 0x7610, R3 ;  /* 0x000076100a037816 */ /* 0x000fe20000000003 */
[----:B------:R-:W-:-:S05]  /*153a0*/  @P1 IMAD.MOV.U32 R10, RZ, RZ, R6 ;  /* 0x000000ffff0a1224 */ /* 0x000fca00078e0006 */
[----:B------:R0:W-:Y:S01]  /*153b0*/  @P1 STG.E.U16 desc[UR36][R10.64+0x142], R3 ;  /* 0x000142030a001986 */ /* 0x0001e2000c101524 */
[----:B------:R-:W-:Y:S05]  /*153c0*/  @!P0 BRA `(.L_x_525) ;  /* 0x0000000000048947 */ /* 0x000fea0003800000 */
[----:B------:R0:W5:Y:S02]  /*153d0*/  LDG.E.LTC128B.U16 R216, desc[UR36][R22.64+0x140] ;  /* 0x0001402416d87981 */ /* 0x000164000c1e1520 */
.L_x_525:
[----:B------:R-:W-:Y:S05]  /*153e0*/  BSYNC B1 ;  /* 0x0000000000017941 */ /* 0x000fea0003800000 */
.L_x_524:
        /* <DEDUP_REMOVED lines=9> */
.L_x_527:
[----:B------:R-:W-:Y:S05]  /*15480*/  BSYNC B1 ;  /* 0x0000000000017941 */ /* 0x000fea0003800000 */
.L_x_526:
        /* <DEDUP_REMOVED lines=9> */
.L_x_529:
[----:B------:R-:W-:Y:S05]  /*15520*/  BSYNC B1 ;  /* 0x0000000000017941 */ /* 0x000fea0003800000 */
.L_x_528:
        /* <DEDUP_REMOVED lines=11> */
.L_x_531:
[----:B------:R-:W-:Y:S05]  /*155e0*/  BSYNC B1 ;  /* 0x0000000000017941 */ /* 0x000fea0003800000 */
.L_x_530:
[----:B0----5:R-:W-:Y:S01]  /*155f0*/  HADD2.F32 R3, -RZ, R216.H0_H0 ;  /* 0x200000d8ff037230 */ /* 0x021fe20000004100 */
[----:B------:R-:W-:Y:S01]  /*15600*/  ISETP.GT.AND P1, PT, R0, 0xa8, P6 ;  /* 0x000000a80000780c */ /* 0x000fe20003724270 */
[----:B------:R-:W-:Y:S03]  /*15610*/  BSSY B1, `(.L_x_532) ;  /* 0x0000009000017945 */ /* 0x000fe60003800000 */
[----:B------:R-:W-:-:S04]  /*15620*/  FMUL R4, R3, R16 ;  /* 0x0000001003047220 */ /* 0x000fc80000400000 */
[----:B------:R-:W-:-:S05]  /*15630*/  FFMA R4, R37, R2, R4 ;  /* 0x0000000225047223 */ /* 0x000fca0000000004 */
[----:B------:R-:W-:-:S04]  /*15640*/  F2FP.F16.F32.PACK_AB R4, RZ, R4 ;  /* 0x00000004ff04723e */ /* 0x000fc800000000ff */
[----:B------:R-:W-:Y:S02]  /*15650*/  PRMT R3, R4, 0x7610, R3 ;  /* 0x0000761004037816 */ /* 0x000fe40000000003 */
[----:B------:R-:W-:-:S05]  /*15660*/  @P2 MOV R4, R6 ;  /* 0x0000000600042202 */ /* 0x000fca0000000f00 */
[----:B------:R0:W-:Y:S01]  /*15670*/  @P2 STG.E.U16 desc[UR36][R4.64+0x152], R3 ;  /* 0x0001520304002986 */ /* 0x0001e2000c101524 */
[----:B------:R-:W-:Y:S05]  /*15680*/  @!P1 BRA `(.L_x_533) ;  /* 0x0000000000049947 */ /* 0x000fea0003800000 */
[----:B------:R0:W5:Y:S02]  /*15690*/  LDG.E.LTC128B.U16 R216, desc[UR36][R22.64+0x150] ;  /* 0x0001502416d87981 */ /* 0x000164000c1e1520 */
.L_x_533:
[----:B------:R-:W-:Y:S05]  /*156a0*/  BSYNC B1 ;  /* 0x0000000000017941 */ /* 0x000fea0003800000 */
.L_x_532:
[----:B0----5:R-:W-:Y:S01]  /*156b0*/  HADD2.F32 R3, -RZ, R216.H0_H0 ;  /* 0x200000d8ff037230 */ /* 0x021fe20000004100 */
[----:B------:R-:W-:Y:S01]  /*156c0*/  ISETP.GT.AND P0, PT, R0, 0xa9, P6 ;  /* 0x000000a90000780c */ /* 0x000fe20003704270 */
[----:B------:R-:W-:Y:S01]  /*156d0*/  @P1 IMAD.MOV.U32 R4, RZ, RZ, R8 ;  /* 0x000000ffff041224 */ /* 0x000fe200078e0008 */
        /* <DEDUP_REMOVED lines=8> */
.L_x_535:
[----:B------:R-:W-:Y:S05]  /*15760*/  BSYNC B1 ;  /* 0x0000000000017941 */ /* 0x000fea0003800000 */
.L_x_534:
        /* <DEDUP_REMOVED lines=9> */
.L_x_537:
[----:B------:R-:W-:Y:S05]  /*15800*/  BSYNC B1 ;  /* 0x0000000000017941 */ /* 0x000fea0003800000 */
.L_x_536:
        /* <DEDUP_REMOVED lines=9> */
.L_x_539:
[----:B------:R-:W-:Y:S05]  /*158a0*/  BSYNC B1 ;  /* 0x0000000000017941 */ /* 0x000fea0003800000 */
.L_x_538:
        /* <DEDUP_REMOVED lines=9> */
.L_x_541:
[----:B------:R-:W-:Y:S05]  /*15940*/  BSYNC B1 ;  /* 0x0000000000017941 */ /* 0x000fea0003800000 */
.L_x_540:
        /* <DEDUP_REMOVED lines=11> */
.L_x_543:
[----:B------:R-:W-:Y:S05]  /*15a00*/  BSYNC B1 ;  /* 0x0000000000017941 */ /* 0x000fea0003800000 */
.L_x_542:
        /* <DEDUP_REMOVED lines=12> */
.L_x_545:
[----:B------:R-:W-:Y:S05]  /*15ad0*/  BSYNC B1 ;  /* 0x0000000000017941 */ /* 0x000fea0003800000 */
.L_x_544:
        /* <DEDUP_REMOVED lines=9> */
.L_x_547:
[----:B------:R-:W-:Y:S05]  /*15b70*/  BSYNC B1 ;  /* 0x0000000000017941 */ /* 0x000fea0003800000 */
.L_x_546:
        /* <DEDUP_REMOVED lines=9> */
.L_x_549:
[----:B------:R-:W-:Y:S05]  /*15c10*/  BSYNC B1 ;  /* 0x0000000000017941 */ /* 0x000fea0003800000 */
.L_x_548:
[----:B-----5:R-:W-:Y:S01]  /*15c20*/  HADD2.F32 R3, -RZ, R216.H0_H0 ;  /* 0x200000d8ff037230 */ /* 0x020fe20000004100 */
[----:B------:R-:W-:Y:S01]  /*15c30*/  @P0 MOV R5, R13 ;  /* 0x0000000d00050202 */ /* 0x000fe20000000f00 */
[----:B0-----:R-:W-:Y:S01]  /*15c40*/  @P0 IMAD.MOV.U32 R4, RZ, RZ, R12 ;  /* 0x000000ffff040224 */ /* 0x001fe200078e000c */
[----:B------:R-:W-:Y:S01]  /*15c50*/  ISETP.GT.AND P3, PT, R0, 0xa9, P3 ;  /* 0x000000a90000780c */ /* 0x000fe20001f64270 */
[----:B------:R-:W-:Y:S01]  /*15c60*/  BSSY B1, `(.L_x_550) ;  /* 0x0000007000017945 */ /* 0x000fe20003800000 */
[----:B------:R-:W-:-:S04]  /*15c70*/  FMUL R3, R3, R16 ;  /* 0x0000001003037220 */ /* 0x000fc80000400000 */
[----:B------:R-:W-:-:S05]  /*15c80*/  FFMA R3, R30, R2, R3 ;  /* 0x000000021e037223 */ /* 0x000fca0000000003 */
[----:B------:R-:W-:-:S05]  /*15c90*/  F2FP.F16.F32.PACK_AB R3, RZ, R3 ;  /* 0x00000003ff03723e */ /* 0x000fca00000000ff */
[----:B------:R0:W-:Y:S01]  /*15ca0*/  @P0 STG.E.U16 desc[UR36][R4.64+0x150], R3 ;  /* 0x0001500304000986 */ /* 0x0001e2000c101524 */
[----:B------:R-:W-:Y:S05]  /*15cb0*/  @!P3 BRA `(.L_x_551) ;  /* 0x000000000004b947 */ /* 0x000fea0003800000 */
[----:B------:R0:W5:Y:S02]  /*15cc0*/  LDG.E.LTC128B.U16 R216, desc[UR36][R14.64+0x152] ;  /* 0x000152240ed87981 */ /* 0x000164000c1e1520 */
.L_x_551:
[----:B------:R-:W-:Y:S05]  /*15cd0*/  BSYNC B1 ;  /* 0x0000000000017941 */ /* 0x000fea0003800000 */
.L_x_550:
[----:B------:R-:W-:Y:S05]  /*15ce0*/  @!P3 BRA `(.L_x_552) ;  /* 0x00000048004cb947 */ /* 0x000fea0003800000 */
[----:B0----5:R-:W-:-:S05]  /*15cf0*/  HADD2.F32 R3, -RZ, R216.H0_H0 ;  /* 0x200000d8ff037230 */ /* 0x021fca0000004100 */
[----:B------:R-:W-:-:S04]  /*15d00*/  FMUL R0, R3, R16 ;  /* 0x0000001003007220 */ /* 0x000fc80000400000 */
[----:B------:R-:W-:-:S05]  /*15d10*/  FFMA R0, R31, R2, R0 ;  /* 0x000000021f007223 */ /* 0x000fca0000000000 */
[----:B------:R-:W-:-:S05]  /*15d20*/  F2FP.F16.F32.PACK_AB R0, RZ, R0 ;  /* 0x00000000ff00723e */ /* 0x000fca00000000ff */
[----:B------:R0:W-:Y:S01]  /*15d30*/  STG.E.U16 desc[UR36][R12.64+0x152], R0 ;  /* 0x000152000c007986 */ /* 0x0001e2000c101524 */
[----:B------:R-:W-:Y:S05]  /*15d40*/  BRA `(.L_x_552) ;  /* 0x0000004800347947 */ /* 0x000fea0003800000 */
.L_x_33:
[----:B------:R-:W2:Y:S01]  /*15d50*/  LDL.LU R3, [R1+0xc4] ;  /* 0x0000c40001037983 */ /* 0x000ea20000300800 */
[----:B------:R-:W-:-:S03]  /*15d60*/  ULDC.64 UR4, c[0x0][0x5c0] ;  /* 0x0001700000047ab9 */ /* 0x000fc60000000a00 */
[----:B0-----:R-:W3:Y:S04]  /*15d70*/  LDL.LU R6, [R1+0xc8] ;  /* 0x0000c80001067983 */ /* 0x001ee80000300800 */
[----:B------:R-:W4:Y:S04]  /*15d80*/  LDL.LU R15, [R1+0xcc] ;  /* 0x0000cc00010f7983 */ /* 0x000f280000300800 */
[----:B------:R-:W5:Y:S04]  /*15d90*/  LDL.LU R14, [R1+0xd0] ;  /* 0x0000d000010e7983 */ /* 0x000f680000300800 */
[----:B------:R-:W5:Y:S04]  /*15da0*/  LDL.LU R7, [R1+0xc0] ;  /* 0x0000c00001077983 */ /* 0x000f680000300800 */
[----:B------:R-:W5:Y:S04]  /*15db0*/  LDL.LU R18, [R1+0xd4] ;  /* 0x0000d40001127983 */ /* 0x000f680000300800 */
[----:B------:R-:W5:Y:S04]  /*15dc0*/  LDL.LU R10, [R1+0xd8] ;  /* 0x0000d800010a7983 */ /* 0x000f680000300800 */
[----:B------:R-:W5:Y:S04]  /*15dd0*/  LDL.LU R9, [R1+0xdc] ;  /* 0x0000dc0001097983 */ /* 0x000f680000300800 */
[----:B------:R-:W5:Y:S04]  /*15de0*/  LDL.LU R232, [R1+0xa0] ;  /* 0x0000a00001e87983 */ /* 0x000f680000300800 */
[----:B------:R-:W5:Y:S01]  /*15df0*/  LDL.LU R20, [R1+0x104] ;  /* 0x0001040001147983 */ /* 0x000f620000300800 */
[----:B------:R-:W-:Y:S01]  /*15e00*/  LEA R12, P2, R4, UR4, 0x1 ;  /* 0x00000004040c7c11 */ /* 0x000fe2000f8408ff */
[----:B------:R-:W-:-:S02]  /*15e10*/  USHF.L.U64.HI UR4, UR8, 0x4, UR9 ;  /* 0x0000000408047899 */ /* 0x000fc40008010209 */
[----:B------:R-:W5:Y:S01]  /*15e20*/  LDL.LU R23, [R1+0xa4] ;  /* 0x0000a40001177983 */ /* 0x000f620000300800 */
[----:B------:R-:W-:Y:S01]  /*15e30*/  LEA.HI.X R13, R4, UR5, R11, 0x1, P2 ;  /* 0x00000005040d7c11 */ /* 0x000fe200090f0c0b */
[----:B------:R-:W-:Y:S01]  /*15e40*/  USHF.L.U32 UR5, UR8, 0x4, URZ ;  /* 0x0000000408057899 */ /* 0x000fe2000800063f */
[----:B------:R-:W-:Y:S01]  /*15e50*/  ISETP.GT.AND P2, PT, R0, 0x1, P0 ;  /* 0x000000010000780c */ /* 0x000fe20000744270 */
[----:B------:R-:W5:Y:S04]  /*15e60*/  LDL.LU R22, [R1+0xa8] ;  /* 0x0000a80001167983 */ /* 0x000f680000300800 */
[----:B------:R-:W5:Y:S04]  /*15e70*/  LDL.LU R21, [R1+0xac] ;  /* 0x0000ac0001157983 */ /* 0x000f680000300800 */
[----:B------:R-:W5:Y:S01]  /*15e80*/  LDL.LU R19, [R1+0xb0] ;  /* 0x0000b00001137983 */ /* 0x000f620000300800 */
[-C--:B--2---:R-:W-:Y:S01]  /*15e90*/  FMUL R3, R3, R2.reuse ;  /* 0x0000000203037220 */ /* 0x084fe20000400000 */
[----:B---3--:R-:W-:-:S04]  /*15ea0*/  FMUL R6, R6, R2 ;  /* 0x0000000206067220 */ /* 0x008fc80000400000 */
[----:B------:R-:W-:Y:S01]  /*15eb0*/  F2FP.F16.F32.PACK_AB R3, RZ, R3 ;  /* 0x00000003ff03723e */ /* 0x000fe200000000ff */
[----:B----4-:R-:W-:-:S03]  /*15ec0*/  FMUL R5, R15, R2 ;  /* 0x000000020f057220 */ /* 0x010fc60000400000 */
[----:B------:R-:W-:Y:S02]  /*15ed0*/  PRMT R8, R3, 0x7610, R8 ;  /* 0x0000761003087816 */ /* 0x000fe40000000008 */
[----:B------:R-:W-:Y:S01]  /*15ee0*/  F2FP.F16.F32.PACK_AB R6, RZ, R6 ;  /* 0x00000006ff06723e */ /* 0x000fe200000000ff */
[-C--:B-----5:R-:W-:Y:S01]  /*15ef0*/  FMUL R4, R14, R2.reuse ;  /* 0x000000020e047220 */ /* 0x0a0fe20000400000 */
[----:B------:R-:W-:Y:S01]  /*15f00*/  IADD3 R14, P3, R12, UR5, RZ ;  /* 0x000000050c0e7c10 */ /* 0x000fe2000ff7e0ff */
[----:B------:R-:W-:Y:S01]  /*15f10*/  @P2 STG.E.U16 desc[UR36][R12.64+0x2], R8 ;  /* 0x000002080c002986 */ /* 0x000fe2000c101524 */
[----:B------:R-:W-:Y:S01]  /*15f20*/  F2FP.F16.F32.PACK_AB R5, RZ, R5 ;  /* 0x00000005ff05723e */ /* 0x000fe200000000ff */
[----:B------:R-:W-:Y:S01]  /*15f30*/  FMUL R7, R7, R2 ;  /* 0x0000000207077220 */ /* 0x000fe20000400000 */
[----:B------:R-:W-:Y:S02]  /*15f40*/  IADD3.X R15, R13, UR4, RZ, P3, !PT ;  /* 0x000000040d0f7c10 */ /* 0x000fe40009ffe4ff */
[----:B------:R-:W-:-:S02]  /*15f50*/  F2FP.F16.F32.PACK_AB R4, RZ, R4 ;  /* 0x00000004ff04723e */ /* 0x000fc400000000ff */
[----:B------:R-:W-:-:S05]  /*15f60*/  F2FP.F16.F32.PACK_AB R3, RZ, R7 ;  /* 0x00000007ff03723e */ /* 0x000fca00000000ff */
[----:B------:R0:W-:Y:S01]  /*15f70*/  @P1 STG.E.U16 desc[UR36][R12.64], R3 ;  /* 0x000000030c001986 */ /* 0x0001e2000c101524 */
[----:B------:R-:W-:Y:S01]  /*15f80*/  ISETP.GT.AND P5, PT, R20, 0x8, PT ;  /* 0x000000081400780c */ /* 0x000fe20003fa4270 */
[----:B0-----:R-:W-:-:S03]  /*15f90*/  FMUL R3, R9, R2 ;  /* 0x0000000209037220 */ /* 0x001fc60000400000 */
[C---:B------:R-:W-:Y:S02]  /*15fa0*/  ISETP.GT.AND P1, PT, R0.reuse, 0x1, P5 ;  /* 0x000000010000780c */ /* 0x040fe40002f24270 */
[----:B------:R-:W-:-:S11]  /*15fb0*/  ISETP.GT.AND P2, PT, R0, RZ, P5 ;  /* 0x000000ff0000720c */ /* 0x000fd60002f44270 */
[----:B------:R0:W-:Y:S01]  /*15fc0*/  @P1 STG.E.U16 desc[UR36][R14.64+0x2], R5 ;  /* 0x000002050e001986 */ /* 0x0001e2000c101524 */
[----:B------:R-:W-:-:S03]  /*15fd0*/  ISETP.GT.AND P1, PT, R0, 0x8, P0 ;  /* 0x000000080000780c */ /* 0x000fc60000724270 */
[----:B------:R-:W-:Y:S01]  /*15fe0*/  @P2 STG.E.U16 desc[UR36][R14.64], R6 ;  /* 0x000000060e002986 */ /* 0x000fe2000c101524 */
[----:B0-----:R-:W-:-:S03]  /*15ff0*/  FMUL R5, R18, R2 ;  /* 0x0000000212057220 */ /* 0x001fc60000400000 */
[----:B------:R-:W2:Y:S06]  /*16000*/  LDL.LU R18, [R1+0xb4] ;  /* 0x0000b40001127983 */ /* 0x000eac0000300800 */
[----:B------:R0:W-:Y:S02]  /*16010*/  @P1 STG.E.U16 desc[UR36][R12.64+0x10], R4 ;  /* 0x000010040c001986 */ /* 0x0001e4000c101524 */
[----:B0-----:R-:W-:Y:S02]  /*16020*/  FMUL R4, R10, R2 ;  /* 0x000000020a047220 */ /* 0x001fe40000400000 */
[----:B------:R-:W3:Y:S04]  /*16030*/  LDL.LU R10, [R1+0xb8] ;  /* 0x0000b800010a7983 */ /* 0x000ee80000300800 */
[----:B------:R-:W4:Y:S01]  /*16040*/  LDL.LU R9, [R1+0xbc] ;  /* 0x0000bc0001097983 */ /* 0x000f220000300800 */
[----:B------:R-:W-:-:S02]  /*16050*/  ISETP.GT.AND P3, PT, R0, 0x9, P0 ;  /* 0x000000090000780c */ /* 0x000fc40000764270 */
[C---:B------:R-:W-:Y:S01]  /*16060*/  ISETP.GT.AND P1, PT, R0.reuse, 0x8, P5 ;  /* 0x000000080000780c */ /* 0x040fe20002f24270 */
[----:B------:R-:W-:Y:S01]  /*16070*/  UIMAD UR7, UR9, 0xf0, URZ ;  /* 0x000000f0090778a4 */ /* 0x000fe2000f8e023f */
[----:B------:R-:W-:Y:S01]  /*16080*/  ISETP.GT.AND P2, PT, R0, 0x9, P5 ;  /* 0x000000090000780c */ /* 0x000fe20002f44270 */
[----:B------:R-:W5:Y:S01]  /*16090*/  LDL.LU R234, [R1+0x80] ;  /* 0x0000800001ea7983 */ /* 0x000f620000300800 */
[----:B------:R-:W-:Y:S02]  /*160a0*/  F2FP.F16.F32.PACK_AB R5, RZ, R5 ;  /* 0x00000005ff05723e */ /* 0x000fe400000000ff */
[----:B------:R-:W-:Y:S02]  /*160b0*/  F2FP.F16.F32.PACK_AB R4, RZ, R4 ;  /* 0x00000004ff04723e */ /* 0x000fe400000000ff */
[----:B------:R-:W-:-:S03]  /*160c0*/  F2FP.F16.F32.PACK_AB R3, RZ, R3 ;  /* 0x00000003ff03723e */ /* 0x000fc600000000ff */
[----:B------:R-:W-:Y:S04]  /*160d0*/  @P3 STG.E.U16 desc[UR36][R12.64+0x12], R5 ;  /* 0x000012050c003986 */ /* 0x000fe8000c101524 */
[----:B------:R0:W-:Y:S01]  /*160e0*/  @P1 STG.E.U16 desc[UR36][R14.64+0x10], R4 ;  /* 0x000010040e001986 */ /* 0x0001e2000c101524 */
[----:B------:R-:W-:-:S03]  /*160f0*/  ISETP.GT.AND P1, PT, R20, 0x80, PT ;  /* 0x000000801400780c */ /* 0x000fc60003f24270 */
[----:B------:R1:W-:Y:S01]  /*16100*/  @P2 STG.E.U16 desc[UR36][R14.64+0x12], R3 ;  /* 0x000012030e002986 */ /* 0x0003e2000c101524 */
[----:B------:R-:W-:Y:S01]  /*16110*/  ISETP.GT.AND P2, PT, R0, RZ, P1 ;  /* 0x000000ff0000720c */ /* 0x000fe20000f44270 */
[----:B0-----:R-:W-:Y:S02]  /*16120*/  IMAD.U32 R4, RZ, RZ, UR8 ;  /* 0x00000008ff047e24 */ /* 0x001fe4000f8e00ff */
[----:B-1----:R-:W-:Y:S02]  /*16130*/  FMUL R3, R232, R2 ;  /* 0x00000002e8037220 */ /* 0x002fe40000400000 */
[----:B------:R-:W-:Y:S01]  /*16140*/  IMAD.WIDE.U32 R4, R4, 0xf0, R14 ;  /* 0x000000f004047825 */ /* 0x000fe200078e000e */
[----:B------:R-:W-:Y:S01]  /*16150*/  ISETP.GT.AND P4, PT, R20, 0x88, PT ;  /* 0x000000881400780c */ /* 0x000fe20003f84270 */
[----:B------:R-:W5:Y:S01]  /*16160*/  LDL.LU R232, [R1+0x84] ;  /* 0x0000840001e87983 */ /* 0x000f620000300800 */
[----:B------:R-:W-:Y:S01]  /*16170*/  F2FP.F16.F32.PACK_AB R3, RZ, R3 ;  /* 0x00000003ff03723e */ /* 0x000fe200000000ff */
[----:B------:R-:W-:-:S05]  /*16180*/  VIADD R5, R5, UR7 ;  /* 0x0000000705057c36 */ /* 0x000fca0008000000 */
[----:B------:R0:W-:Y:S01]  /*16190*/  @P2 STG.E.U16 desc[UR36][R4.64], R3 ;  /* 0x0000000304002986 */ /* 0x0001e2000c101524 */
[----:B------:R-:W-:Y:S01]  /*161a0*/  ISETP.GT.AND P2, PT, R0, 0x1, P1 ;  /* 0x000000010000780c */ /* 0x000fe20000f44270 */
[----:B0-----:R-:W-:-:S05]  /*161b0*/  FMUL R3, R23, R2 ;  /* 0x0000000217037220 */ /* 0x001fca0000400000 */
[----:B------:R-:W-:-:S07]  /*161c0*/  F2FP.F16.F32.PACK_AB R3, RZ, R3 ;  /* 0x00000003ff03723e */ /* 0x000fce00000000ff */
[----:B------:R0:W-:Y:S01]  /*161d0*/  @P2 STG.E.U16 desc[UR36][R4.64+0x2], R3 ;  /* 0x0000020304002986 */ /* 0x0001e2000c101524 */
[----:B------:R-:W-:Y:S02]  /*161e0*/  ISETP.GT.AND P2, PT, R0, RZ, P4 ;  /* 0x000000ff0000720c */ /* 0x000fe40002744270 */
[----:B------:R-:W-:-:S04]  /*161f0*/  IADD3 R6, P3, R4, UR5, RZ ;  /* 0x0000000504067c10 */ /* 0x000fc8000ff7e0ff */
[----:B------:R-:W-:Y:S01]  /*16200*/  IADD3.X R7, R5, UR4, RZ, P3, !PT ;  /* 0x0000000405077c10 */ /* 0x000fe20009ffe4ff */
[----:B0-----:R-:W-:-:S05]  /*16210*/  FMUL R3, R22, R2 ;  /* 0x0000000216037220 */ /* 0x001fca0000400000 */
[----:B------:R-:W-:-:S05]  /*16220*/  F2FP.F16.F32.PACK_AB R3, RZ, R3 ;  /* 0x00000003ff03723e */ /* 0x000fca00000000ff */
[----:B------:R0:W-:Y:S01]  /*16230*/  @P2 STG.E.U16 desc[UR36][R6.64], R3 ;  /* 0x0000000306002986 */ /* 0x0001e2000c101524 */
[----:B------:R-:W-:Y:S01]  /*16240*/  ISETP.GT.AND P2, PT, R0, 0x1, P4 ;  /* 0x000000010000780c */ /* 0x000fe20002744270 */
[----:B0-----:R-:W-:-:S05]  /*16250*/  FMUL R3, R21, R2 ;  /* 0x0000000215037220 */ /* 0x001fca0000400000 */
[----:B------:R-:W-:-:S07]  /*16260*/  F2FP.F16.F32.PACK_AB R3, RZ, R3 ;  /* 0x00000003ff03723e */ /* 0x000fce00000000ff */
[----:B------:R0:W-:Y:S01]  /*16270*/  @P2 STG.E.U16 desc[UR36][R6.64+0x2], R3 ;  /* 0x0000020306002986 */ /* 0x0001e2000c101524 */
[----:B------:R-:W-:Y:S01]  /*16280*/  ISETP.GT.AND P2, PT, R0, 0x8, P1 ;  /* 0x000000080000780c */ /* 0x000fe20000f44270 */
[----:B0-----:R-:W-:-:S05]  /*16290*/  FMUL R3, R19, R2 ;  /* 0x0000000213037220 */ /* 0x001fca0000400000 */
[----:B------:R-:W-:-:S07]  /*162a0*/  F2FP.F16.F32.PACK_AB R3, RZ, R3 ;  /* 0x00000003ff03723e */ /* 0x000fce00000000ff */
[----:B------:R2:W-:Y:S01]  /*162b0*/  @P2 STG.E.U16 desc[UR36][R4.64+0x10], R3 ;  /* 0x0000100304002986 */ /* 0x0005e2000c101524 */
[----:B------:R-:W-:Y:S01]  /*162c0*/  ISETP.GT.AND P2, PT, R0, 0x9, P1 ;  /* 0x000000090000780c */ /* 0x000fe20000f44270 */
[----:B--2---:R-:W-:-:S05]  /*162d0*/  FMUL R3, R18, R2 ;  /* 0x0000000212037220 */ /* 0x004fca0000400000 */
[----:B------:R-:W-:-:S07]  /*162e0*/  F2FP.F16.F32.PACK_AB R3, RZ, R3 ;  /* 0x00000003ff03723e */ /* 0x000fce00000000ff */
[----:B------:R3:W-:Y:S01]  /*162f0*/  @P2 STG.E.U16 desc[UR36][R4.64+0x12], R3 ;  /* 0x0000120304002986 */ /* 0x0007e2000c101524 */
[----:B------:R-:W-:Y:S01]  /*16300*/  ISETP.GT.AND P2, PT, R0, 0x8, P4 ;  /* 0x000000080000780c */ /* 0x000fe20002744270 */
[----:B---3--:R-:W-:-:S05]  /*16310*/  FMUL R3, R10, R2 ;  /* 0x000000020a037220 */ /* 0x008fca0000400000 */
[----:B------:R-:W-:-:S07]  /*16320*/  F2FP.F16.F32.PACK_AB R3, RZ, R3 ;  /* 0x00000003ff03723e */ /* 0x000fce00000000ff */
[----:B------:R4:W-:Y:S02]  /*16330*/  @P2 STG.E.U16 desc[UR36][R6.64+0x10], R3 ;  /* 0x0000100306002986 */ /* 0x0009e4000c101524 */
[----:B----4-:R-:W-:Y:S02]  /*16340*/  FMUL R3, R9, R2 ;  /* 0x0000000209037220 */ /* 0x010fe40000400000 */
[----:B------:R-:W2:Y:S04]  /*16350*/  LDL.LU R9, [R1+0x88] ;  /* 0x0000880001097983 */ /* 0x000ea80000300800 */
[----:B------:R-:W3:Y:S04]  /*16360*/  LDL.LU R233, [R1+0x8c] ;  /* 0x00008c0001e97983 */ /* 0x000ee80000300800 */
[----:B------:R-:W4:Y:S04]  /*16370*/  LDL.LU R23, [R1+0x90] ;  /* 0x0000900001177983 */ /* 0x000f280000300800 */
[----:B------:R-:W4:Y:S04]  /*16380*/  LDL.LU R22, [R1+0x94] ;  /* 0x0000940001167983 */ /* 0x000f280000300800 */
[----:B------:R-:W4:Y:S01]  /*16390*/  LDL.LU R21, [R1+0x98] ;  /* 0x0000980001157983 */ /* 0x000f220000300800 */
[----:B------:R-:W-:-:S02]  /*163a0*/  ISETP.GT.AND P2, PT, R0, 0x9, P4 ;  /* 0x000000090000780c */ /* 0x000fc40002744270 */
[----:B------:R-:W-:Y:S01]  /*163b0*/  F2FP.F16.F32.PACK_AB R3, RZ, R3 ;  /* 0x00000003ff03723e */ /* 0x000fe200000000ff */
[----:B------:R-:W-:Y:S01]  /*163c0*/  USHF.L.U32 UR14, UR8, 0x8, URZ ;  /* 0x00000008080e7899 */ /* 0x000fe2000800063f */
[----:B------:R-:W-:Y:S01]  /*163d0*/  IMAD.U32 R18, RZ, RZ, UR5 ;  /* 0x00000005ff127e24 */ /* 0x000fe2000f8e00ff */
[----:B------:R-:W-:Y:S01]  /*163e0*/  USHF.L.U64.HI UR13, UR8, 0x8, UR9 ;  /* 0x00000008080d7899 */ /* 0x000fe20008010209 */
[----:B------:R-:W-:-:S07]  /*163f0*/  IMAD.U32 R10, RZ, RZ, UR5 ;  /* 0x00000005ff0a7e24 */ /* 0x000fce000f8e00ff */
[----:B------:R0:W-:Y:S01]  /*16400*/  @P2 STG.E.U16 desc[UR36][R6.64+0x12], R3 ;  /* 0x0000120306002986 */ /* 0x0001e2000c101524 */
[----:B------:R-:W-:Y:S01]  /*16410*/  IADD3 R18, P2, P3, R18, UR14, R4 ;  /* 0x0000000e12127c10 */ /* 0x000fe2000fb5e004 */
[----:B0-----:R-:W-:Y:S02]  /*16420*/  IMAD.U32 R6, RZ, RZ, UR8 ;  /* 0x00000008ff067e24 */ /* 0x001fe4000f8e00ff */
[----:B------:R-:W-:Y:S02]  /*16430*/  IMAD.U32 R3, RZ, RZ, UR4 ;  /* 0x00000004ff037e24 */ /* 0x000fe4000f8e00ff */
[----:B------:R-:W-:-:S03]  /*16440*/  IMAD.WIDE.U32 R6, R6, 0xf0, R14 ;  /* 0x000000f006067825 */ /* 0x000fc600078e000e */
[----:B------:R-:W-:Y:S01]  /*16450*/  IADD3.X R19, R3, UR13, R5, P2, P3 ;  /* 0x0000000d03137c10 */ /* 0x000fe200097e6405 */
[----:B------:R-:W-:Y:S01]  /*16460*/  VIADD R7, R7, UR7 ;  /* 0x0000000707077c36 */ /* 0x000fe20008000000 */
[----:B------:R-:W-:-:S04]  /*16470*/  IADD3 R10, P2, P3, R10, UR14, R6 ;  /* 0x0000000e0a0a7c10 */ /* 0x000fc8000fb5e006 */
[----:B------:R-:W-:Y:S02]  /*16480*/  IADD3.X R11, R3, UR13, R7, P2, P3 ;  /* 0x0000000d030b7c10 */ /* 0x000fe400097e6407 */
[----:B------:R-:W-:Y:S02]  /*16490*/  IADD3 R4, P2, R4, UR14, RZ ;  /* 0x0000000e04047c10 */ /* 0x000fe4000ff5e0ff */
[----:B------:R-:W-:Y:S02]  /*164a0*/  ISETP.GT.AND P3, PT, R20, 0x100, PT ;  /* 0x000001001400780c */ /* 0x000fe40003f64270 */
[----:B------:R-:W-:Y:S02]  /*164b0*/  IADD3.X R5, R5, UR13, RZ, P2, !PT ;  /* 0x0000000d05057c10 */ /* 0x000fe400097fe4ff */
[----:B------:R-:W-:Y:S01]  /*164c0*/  ISETP.GT.AND P2, PT, R0, RZ, P3 ;  /* 0x000000ff0000720c */ /* 0x000fe20001f44270 */
[----:B-----5:R-:W-:-:S05]  /*164d0*/  FMUL R3, R234, R2 ;  /* 0x00000002ea037220 */ /* 0x020fca0000400000 */
[----:B------:R-:W-:-:S07]  /*164e0*/  F2FP.F16.F32.PACK_AB R3, RZ, R3 ;  /* 0x00000003ff03723e */ /* 0x000fce00000000ff */
[----:B------:R0:W-:Y:S01]  /*164f0*/  @P2 STG.E.U16 desc[UR36][R4.64], R3 ;  /* 0x0000000304002986 */ /* 0x0001e2000c101524 */
[----:B------:R-:W-:Y:S01]  /*16500*/  ISETP.GT.AND P2, PT, R0, 0x1, P3 ;  /* 0x000000010000780c */ /* 0x000fe20001f44270 */
[----:B0-----:R-:W-:-:S05]  /*16510*/  FMUL R3, R232, R2 ;  /* 0x00000002e8037220 */ /* 0x001fca0000400000 */
[----:B------:R-:W-:-:S07]  /*16520*/  F2FP.F16.F32.PACK_AB R3, RZ, R3 ;  /* 0x00000003ff03723e */ /* 0x000fce00000000ff */
[----:B------:R2:W-:Y:S01]  /*16530*/  @P2 STG.E.U16 desc[UR36][R4.64+0x2], R3 ;  /* 0x0000020304002986 */ /* 0x0005e2000c101524 */
[----:B------:R-:W-:Y:S01]  /*16540*/  IADD3 R8, P2, R4, UR5, RZ ;  /* 0x0000000504087c10 */ /* 0x000fe2000ff5e0ff */
[----:B--2---:R-:W-:-:S03]  /*16550*/  FMUL R3, R9, R2 ;  /* 0x0000000209037220 */ /* 0x004fc60000400000 */
[----:B------:R-:W-:Y:S02]  /*16560*/  IADD3.X R9, R5, UR4, RZ, P2, !PT ;  /* 0x0000000405097c10 */ /* 0x000fe400097fe4ff */
[----:B------:R-:W-:Y:S02]  /*16570*/  ISETP.GT.AND P2, PT, R20, 0x108, PT ;  /* 0x000001081400780c */ /* 0x000fe40003f44270 */
[----:B------:R-:W2:Y:S02]  /*16580*/  LDL.LU R20, [R1+0x9c] ;  /* 0x00009c0001147983 */ /* 0x000ea40000300800 */
[C---:B------:R-:W-:Y:S02]  /*16590*/  ISETP.GT.AND P6, PT, R0.reuse, RZ, P2 ;  /* 0x000000ff0000720c */ /* 0x040fe400017c4270 */
[----:B------:R-:W-:Y:S01]  /*165a0*/  F2FP.F16.F32.PACK_AB R3, RZ, R3 ;  /* 0x00000003ff03723e */ /* 0x000fe200000000ff */
[----:B------:R-:W5:Y:S10]  /*165b0*/  LDL.LU R232, [R1+0x6c] ;  /* 0x00006c0001e87983 */ /* 0x000f740000300800 */
[----:B------:R3:W-:Y:S01]  /*165c0*/  @P6 STG.E.U16 desc[UR36][R8.64], R3 ;  /* 0x0000000308006986 */ /* 0x0007e2000c101524 */
[----:B------:R-:W-:Y:S01]  /*165d0*/  ISETP.GT.AND P6, PT, R0, 0x1, P2 ;  /* 0x000000010000780c */ /* 0x000fe200017c4270 */
[----:B---3--:R-:W-:-:S05]  /*165e0*/  FMUL R3, R233, R2 ;  /* 0x00000002e9037220 */ /* 0x008fca0000400000 */
[----:B------:R-:W-:-:S07]  /*165f0*/  F2FP.F16.F32.PACK_AB R3, RZ, R3 ;  /* 0x00000003ff03723e */ /* 0x000fce00000000ff */
[----:B------:R4:W-:Y:S01]  /*16600*/  @P6 STG.E.U16 desc[UR36][R8.64+0x2], R3 ;  /* 0x0000020308006986 */ /* 0x0009e2000c101524 */
[C---:B------:R-:W-:Y:S01]  /*16610*/  ISETP.GT.AND P6, PT, R0.reuse, 0x8, P3 ;  /* 0x000000080000780c */ /* 0x040fe20001fc4270 */
[-C--:B----4-:R-:W-:Y:S02]  /*16620*/  FMUL R3, R23, R2.reuse ;  /* 0x0000000217037220 */ /* 0x090fe40000400000 */
[----:B------:R-:W3:Y:S03]  /*16630*/  LDL.LU R8, [R1+0x64] ;  /* 0x0000640001087983 */ /* 0x000ee60000300800 */
[----:B------:R-:W-:Y:S01]  /*16640*/  F2FP.F16.F32.PACK_AB R3, RZ, R3 ;  /* 0x00000003ff03723e */ /* 0x000fe200000000ff */
[----:B------:R-:W4:Y:S06]  /*16650*/  LDL.LU R9, [R1+0x68] ;  /* 0x0000680001097983 */ /* 0x000f2c0000300800 */
[----:B------:R0:W-:Y:S01]  /*16660*/  @P6 STG.E.U16 desc[UR36][R4.64+0x10], R3 ;  /* 0x0000100304006986 */ /* 0x0001e2000c101524 */
[----:B------:R-:W-:Y:S01]  /*16670*/  ISETP.GT.AND P6, PT, R0, 0x9, P3 ;  /* 0x000000090000780c */ /* 0x000fe20001fc4270 */
[----:B0-----:R-:W-:-:S05]  /*16680*/  FMUL R3, R22, R2 ;  /* 0x0000000216037220 */ /* 0x001fca0000400000 */
[----:B------:R-:W-:-:S07]  /*16690*/  F2FP.F16.F32.PACK_AB R3, RZ, R3 ;  /* 0x00000003ff03723e */ /* 0x000fce00000000ff */
[----:B------:R0:W-:Y:S02]  /*166a0*/  @P6 STG.E.U16 desc[UR36][R4.64+0x12], R3 ;  /* 0x0000120304006986 */ /* 0x0001e4000c101524 */
[----:B0-----:R-:W-:-:S04]  /*166b0*/  IADD3 R4, P6, R4, UR5, RZ ;  /* 0x0000000504047c10 */ /* 0x001fc8000ffde0ff */
[----:B------:R-:W-:Y:S02]  /*166c0*/  IADD3.X R5, R5, UR4, RZ, P6, !PT ;  /* 0x0000000405057c10 */ /* 0x000fe4000b7fe4ff */
[----:B------:R-:W-:Y:S01]  /*166d0*/  ISETP.GT.AND P6, PT, R0, 0x8, P2 ;  /* 0x000000080000780c */ /* 0x000fe200017c4270 */
[----:B------:R-:W-:-:S05]  /*166e0*/  FMUL R3, R21, R2 ;  /* 0x0000000215037220 */ /* 0x000fca0000400000 */
[----:B------:R-:W-:-:S07]  /*166f0*/  F2FP.F16.F32.PACK_AB R3, RZ, R3 ;  /* 0x00000003ff03723e */ /* 0x000fce00000000ff */
[----:B------:R0:W-:Y:S04]  /*16700*/  @P6 STG.E.U16 desc[UR36][R4.64+0x10], R3 ;  /* 0x0000100304006986 */ /* 0x0001e8000c101524 */
[----:B0-----:R-:W5:Y:S04]  /*16710*/  LDL.LU R5, [R1+0x60] ;  /* 0x0000600001057983 */ /* 0x001f680000300800 */
[----:B------:R-:W4:Y:S04]  /*16720*/  LDL.LU R23, [R1+0x70] ;  /* 0x0000700001177983 */ /* 0x000f280000300800 */
[----:B------:R-:W4:Y:S04]  /*16730*/  LDL.LU R22, [R1+0x74] ;  /* 0x0000740001167983 */ /* 0x000f280000300800 */
[----:B------:R-:W4:Y:S01]  /*16740*/  LDL.LU R21, [R1+0x78] ;  /* 0x0000780001157983 */ /* 0x000f220000300800 */
[----:B--2---:R-:W-:-:S03]  /*16750*/  FMUL R3, R20, R2 ;  /* 0x0000000214037220 */ /* 0x004fc60000400000 */
[----:B------:R-:W2:Y:S01]  /*16760*/  LDL.LU R20, [R1+0x7c] ;  /* 0x00007c0001147983 */ /* 0x000ea20000300800 */
[C---:B------:R-:W-:Y:S02]  /*16770*/  ISETP.GT.AND P6, PT, R0.reuse, 0x9, P2 ;  /* 0x000000090000780c */ /* 0x040fe400017c4270 */
[----:B------:R-:W-:Y:S01]  /*16780*/  F2FP.F16.F32.PACK_AB R3, RZ, R3 ;  /* 0x00000003ff03723e */ /* 0x000fe200000000ff */
[----:B------:R-:W2:Y:S04]  /*16790*/  LDL.LU R235, [R1+0x40] ;  /* 0x0000400001eb7983 */ /* 0x000ea80000300800 */
[----:B------:R-:W2:Y:S04]  /*167a0*/  LDL.LU R234, [R1+0x44] ;  /* 0x0000440001ea7983 */ /* 0x000ea80000300800 */
[----:B------:R-:W2:Y:S04]  /*167b0*/  LDL.LU R233, [R1+0x48] ;  /* 0x0000480001e97983 */ /* 0x000ea80000300800 */
[----:B------:R5:W-:Y:S01]  /*167c0*/  @P6 STG.E.U16 desc[UR36][R18.64+0x12], R3 ;  /* 0x0000120312006986 */ /* 0x000be2000c101524 */
[----:B------:R-:W-:Y:S01]  /*167d0*/  ISETP.GT.AND P6, PT, R0, 0x10, P0 ;  /* 0x000000100000780c */ /* 0x000fe200007c4270 */
[----:B-----5:R-:W-:-:S05]  /*167e0*/  FMUL R3, R5, R2 ;  /* 0x0000000205037220 */ /* 0x020fca0000400000 */
[----:B------:R-:W-:-:S07]  /*167f0*/  F2FP.F16.F32.PACK_AB R3, RZ, R3 ;  /* 0x00000003ff03723e */ /* 0x000fce00000000ff */
[----:B------:R3:W-:Y:S01]  /*16800*/  @P6 STG.E.U16 desc[UR36][R12.64+0x20], R3 ;  /* 0x000020030c006986 */ /* 0x0007e2000c101524 */
[----:B------:R-:W-:Y:S01]  /*16810*/  ISETP.GT.AND P6, PT, R0, 0x11, P0 ;  /* 0x000000110000780c */ /* 0x000fe200007c4270 */
[----:B---3--:R-:W-:-:S05]  /*16820*/  FMUL R3, R8, R2 ;  /* 0x0000000208037220 */ /* 0x008fca0000400000 */
[----:B------:R-:W-:-:S07]  /*16830*/  F2FP.F16.F32.PACK_AB R3, RZ, R3 ;  /* 0x00000003ff03723e */ /* 0x000fce00000000ff */
[----:B------:R4:W-:Y:S01]  /*16840*/  @P6 STG.E.U16 desc[UR36][R12.64+0x22], R3 ;  /* 0x000022030c006986 */ /* 0x0009e2000c101524 */
[----:B------:R-:W-:Y:S01]  /*16850*/  ISETP.GT.AND P6, PT, R0, 0x10, P5 ;  /* 0x000000100000780c */ /* 0x000fe20002fc4270 */
[----:B----4-:R-:W-:-:S05]  /*16860*/  FMUL R3, R9, R2 ;  /* 0x0000000209037220 */ /* 0x010fca0000400000 */
[----:B------:R-:W-:-:S07]  /*16870*/  F2FP.F16.F32.PACK_AB R3, RZ, R3 ;  /* 0x00000003ff03723e */ /* 0x000fce00000000ff */
[----:B------:R0:W-:Y:S01]  /*16880*/  @P6 STG.E.U16 desc[UR36][R14.64+0x20], R3 ;  /* 0x000020030e006986 */ /* 0x0001e2000c101524 */
[----:B------:R-:W-:Y:S01]  /*16890*/  ISETP.GT.AND P6, PT, R0, 0x11, P5 ;  /* 0x000000110000780c */ /* 0x000fe20002fc4270 */
[----:B0-----:R-:W-:Y:S02]  /*168a0*/  FMUL R3, R232, R2 ;  /* 0x00000002e8037220 */ /* 0x001fe40000400000 */
[----:B------:R-:W3:Y:S03]  /*168b0*/  LDL.LU R232, [R1+0x4c] ;  /* 0x00004c0001e87983 */ /* 0x000ee60000300800 */
[----:B------:R-:W-:-:S07]  /*168c0*/  F2FP.F16.F32.PACK_AB R3, RZ, R3 ;  /* 0x00000003ff03723e */ /* 0x000fce00000000ff */
[----:B------:R0:W-:Y:S01]  /*168d0*/  @P6 STG.E.U16 desc[UR36][R14.64+0x22], R3 ;  /* 0x000022030e006986 */ /* 0x0001e2000c101524 */
[----:B------:R-:W-:Y:S01]  /*168e0*/  ISETP.GT.AND P6, PT, R0, 0x18, P0 ;  /* 0x000000180000780c */ /* 0x000fe200007c4270 */
[----:B0-----:R-:W-:Y:S02]  /*168f0*/  FMUL R3, R23, R2 ;  /* 0x0000000217037220 */ /* 0x001fe40000400000 */
[----:B------:R-:W4:Y:S03]  /*16900*/  LDL.LU R23, [R1+0x50] ;  /* 0x0000500001177983 */ /* 0x000f260000300800 */
[----:B------:R-:W-:-:S07]  /*16910*/  F2FP.F16.F32.PACK_AB R3, RZ, R3 ;  /* 0x00000003ff03723e */ /* 0x000fce00000000ff */
[----:B------:R0:W-:Y:S01]  /*16920*/  @P6 STG.E.U16 desc[UR36][R12.64+0x30], R3 ;  /* 0x000030030c006986 */ /* 0x0001e2000c101524 */
[----:B------:R-:W-:Y:S01]  /*16930*/  ISETP.GT.AND P6, PT, R0, 0x19, P0 ;  /* 0x000000190000780c */ /* 0x000fe200007c4270 */
[----:B0-----:R-:W-:Y:S02]  /*16940*/  FMUL R3, R22, R2 ;  /* 0x0000000216037220 */ /* 0x001fe40000400000 */
[----:B------:R-:W5:Y:S03]  /*16950*/  LDL.LU R22, [R1+0x54] ;  /* 0x0000540001167983 */ /* 0x000f660000300800 */
[----:B------:R-:W-:-:S07]  /*16960*/  F2FP.F16.F32.PACK_AB R3, RZ, R3 ;  /* 0x00000003ff03723e */ /* 0x000fce00000000ff */
[----:B------:R0:W-:Y:S01]  /*16970*/  @P6 STG.E.U16 desc[UR36][R12.64+0x32], R3 ;  /* 0x000032030c006986 */ /* 0x0001e2000c101524 */
[----:B------:R-:W-:Y:S01]  /*16980*/  ISETP.GT.AND P6, PT, R0, 0x18, P5 ;  /* 0x000000180000780c */ /* 0x000fe20002fc4270 */
[----:B0-----:R-:W-:Y:S02]  /*16990*/  FMUL R3, R21, R2 ;  /* 0x0000000215037220 */ /* 0x001fe40000400000 */
[----:B------:R-:W5:Y:S03]  /*169a0*/  LDL.LU R21, [R1+0x58] ;  /* 0x0000580001157983 */ /* 0x000f660000300800 */
[----:B------:R-:W-:-:S07]  /*169b0*/  F2FP.F16.F32.PACK_AB R3, RZ, R3 ;  /* 0x00000003ff03723e */ /* 0x000fce00000000ff */
[----:B------:R2:W-:Y:S02]  /*169c0*/  @P6 STG.E.U16 desc[UR36][R14.64+0x30], R3 ;  /* 0x000030030e006986 */ /* 0x0005e4000c101524 */
[----:B--2---:R-:W-:Y:S02]  /*169d0*/  FMUL R3, R20, R2 ;  /* 0x0000000214037220 */ /* 0x004fe40000400000 */
[----:B------:R-:W2:Y:S04]  /*169e0*/  LDL.LU R20, [R1+0x5c] ;  /* 0x00005c0001147983 */ /* 0x000ea80000300800 */
[----:B------:R-:W2:Y:S04]  /*169f0*/  LDL.LU R18, [R1+0x20] ;  /* 0x0000200001127983 */ /* 0x000ea80000300800 */
[----:B------:R-:W2:Y:S01]  /*16a00*/  LDL.LU R19, [R1+0x24] ;  /* 0x0000240001137983 */ /* 0x000ea20000300800 */
[----:B------:R-:W-:-:S02]  /*16a10*/  ISETP.GT.AND P6, PT, R0, 0x19, P5 ;  /* 0x000000190000780c */ /* 0x000fc40002fc4270 */
[----:B------:R-:W-:-:S11]  /*16a20*/  F2FP.F16.F32.PACK_AB R3, RZ, R3 ;  /* 0x00000003ff03723e */ /* 0x000fd600000000ff */
[----:B------:R0:W-:Y:S01]  /*16a30*/  @P6 STG.E.U16 desc[UR36][R14.64+0x32], R3 ;  /* 0x000032030e006986 */ /* 0x0001e2000c101524 */
[----:B------:R-:W-:-:S04]  /*16a40*/  IADD3 R4, P6, R6, UR5, RZ ;  /* 0x0000000506047c10 */ /* 0x000fc8000ffde0ff */
[----:B------:R-:W-:Y:S02]  /*16a50*/  IADD3.X R5, R7, UR4, RZ, P6, !PT ;  /* 0x0000000407057c10 */ /* 0x000fe4000b7fe4ff */
        /* <DEDUP_REMOVED lines=23> */
[----:B-----5:R-:W-:Y:S02]  /*16bd0*/  FMUL R3, R22, R2 ;  /* 0x0000000216037220 */ /* 0x020fe40000400000 */
        /* <DEDUP_REMOVED lines=9> */
[----:B--2---:R-:W-:Y:S02]  /*16c70*/  FMUL R3, R20, R2 ;  /* 0x0000000214037220 */ /* 0x004fe40000400000 */
[----:B------:R-:W2:Y:S03]  /*16c80*/  LDL.LU R20, [R1+0x3c] ;  /* 0x00003c0001147983 */ /* 0x000ea60000300800 */
[----:B------:R-:W-:Y:S01]  /*16c90*/  F2FP.F16.F32.PACK_AB R3, RZ, R3 ;  /* 0x00000003ff03723e */ /* 0x000fe200000000ff */
[----:B------:R-:W5:Y:S06]  /*16ca0*/  LDL.LU R235, [R1] ;  /* 0x0000000001eb7983 */ /* 0x000f6c0000300800 */
[----:B------:R0:W-:Y:S01]  /*16cb0*/  @P6 STG.E.U16 desc[UR36][R4.64+0x32], R3 ;  /* 0x0000320304006986 */ /* 0x0001e2000c101524 */
[----:B------:R-:W-:-:S03]  /*16cc0*/  ISETP.GT.AND P6, PT, R0, 0x10, P3 ;  /* 0x000000100000780c */ /* 0x000fc60001fc4270 */
[----:B------:R-:W5:Y:S04]  /*16cd0*/  LDL.LU R234, [R1+0x4] ;  /* 0x0000040001ea7983 */ /* 0x000f680000300800 */
[----:B------:R-:W5:Y:S01]  /*16ce0*/  LDL.LU R233, [R1+0x8] ;  /* 0x0000080001e97983 */ /* 0x000f620000300800 */
[----:B0-----:R-:W-:-:S03]  /*16cf0*/  FMUL R3, R18, R2 ;  /* 0x0000000212037220 */ /* 0x001fc60000400000 */
[----:B------:R-:W5:Y:S02]  /*16d00*/  LDL.LU R232, [R1+0xc] ;  /* 0x00000c0001e87983 */ /* 0x000f640000300800 */
[----:B------:R-:W-:Y:S02]  /*16d10*/  F2FP.F16.F32.PACK_AB R3, RZ, R3 ;  /* 0x00000003ff03723e */ /* 0x000fe400000000ff */
[----:B------:R-:W5:Y:S04]  /*16d20*/  LDL.LU R23, [R1+0x10] ;  /* 0x0000100001177983 */ /* 0x000f680000300800 */
[----:B------:R0:W-:Y:S01]  /*16d30*/  @P6 STG.E.U16 desc[UR36][R8.64+0x20], R3 ;  /* 0x0000200308006986 */ /* 0x0001e2000c101524 */
[----:B------:R-:W-:Y:S01]  /*16d40*/  ISETP.GT.AND P6, PT, R0, 0x11, P3 ;  /* 0x000000110000780c */ /* 0x000fe20001fc4270 */
[----:B0-----:R-:W-:-:S05]  /*16d50*/  FMUL R3, R19, R2 ;  /* 0x0000000213037220 */ /* 0x001fca0000400000 */
[----:B------:R-:W-:-:S07]  /*16d60*/  F2FP.F16.F32.PACK_AB R3, RZ, R3 ;  /* 0x00000003ff03723e */ /* 0x000fce00000000ff */
[----:B------:R0:W-:Y:S04]  /*16d70*/  @P6 STG.E.U16 desc[UR36][R8.64+0x22], R3 ;  /* 0x0000220308006986 */ /* 0x0001e8000c101524 */
[----:B0-----:R-:W3:Y:S01]  /*16d80*/  LDL.LU R3, [R1+0x28] ;  /* 0x0000280001037983 */ /* 0x001ee20000300800 */
[----:B------:R-:W-:-:S04]  /*16d90*/  IADD3 R18, P6, R8, UR5, RZ ;  /* 0x0000000508127c10 */ /* 0x000fc8000ffde0ff */
[----:B------:R-:W-:Y:S02]  /*16da0*/  IADD3.X R19, R9, UR4, RZ, P6, !PT ;  /* 0x0000000409137c10 */ /* 0x000fe4000b7fe4ff */
[----:B------:R-:W-:Y:S01]  /*16db0*/  ISETP.GT.AND P6, PT, R0, 0x10, P2 ;  /* 0x000000100000780c */ /* 0x000fe200017c4270 */
[----:B---3--:R-:W-:-:S05]  /*16dc0*/  FMUL R3, R3, R2 ;  /* 0x0000000203037220 */ /* 0x008fca0000400000 */
[----:B------:R-:W-:-:S07]  /*16dd0*/  F2FP.F16.F32.PACK_AB R3, RZ, R3 ;  /* 0x00000003ff03723e */ /* 0x000fce00000000ff */
[----:B------:R0:W-:Y:S04]  /*16de0*/  @P6 STG.E.U16 desc[UR36][R18.64+0x20], R3 ;  /* 0x0000200312006986 */ /* 0x0001e8000c101524 */
[----:B0-----:R-:W3:Y:S04]  /*16df0*/  LDL.LU R18, [R1+0x2c] ;  /* 0x00002c0001127983 */ /* 0x001ee80000300800 */
[----:B------:R-:W4:Y:S01]  /*16e00*/  LDL.LU R19, [R1+0x30] ;  /* 0x0000300001137983 */ /* 0x000f220000300800 */
        /* <DEDUP_REMOVED lines=17> */
[----:B------:R2:W-:Y:S02]  /*16f20*/  @P6 STG.E.U16 desc[UR36][R10.64+0x30], R3 ;  /* 0x000030030a006986 */ /* 0x0005e4000c101524 */
[----:B--2---:R-:W-:Y:S02]  /*16f30*/  FMUL R3, R20, R2 ;  /* 0x0000000214037220 */ /* 0x004fe40000400000 */
[----:B------:R-:W2:Y:S01]  /*16f40*/  LDL.LU R20, [R1+0x1c] ;  /* 0x00001c0001147983 */ /* 0x000ea20000300800 */
[----:B------:R-:W-:Y:S02]  /*16f50*/  ISETP.GT.AND P6, PT, R0, 0x19, P2 ;  /* 0x000000190000780c */ /* 0x000fe400017c4270 */
[----:B------:R-:W-:-:S11]  /*16f60*/  F2FP.F16.F32.PACK_AB R3, RZ, R3 ;  /* 0x00000003ff03723e */ /* 0x000fd600000000ff */
[----:B------:R5:W-:Y:S01]  /*16f70*/  @P6 STG.E.U16 desc[UR36][R10.64+0x32], R3 ;  /* 0x000032030a006986 */ /* 0x000be2000c101524 */
[----:B------:R-:W-:Y:S01]  /*16f80*/  ISETP.GT.AND P6, PT, R0, 0x20, P0 ;  /* 0x000000200000780c */ /* 0x000fe200007c4270 */
[----:B-----5:R-:W-:-:S05]  /*16f90*/  FMUL R3, R235, R2 ;  /* 0x00000002eb037220 */ /* 0x020fca0000400000 */
[----:B------:R-:W-:-:S07]  /*16fa0*/  F2FP.F16.F32.PACK_AB R3, RZ, R3 ;  /* 0x00000003ff03723e */ /* 0x000fce00000000ff */
        /* <DEDUP_REMOVED lines=18> */
[----:B------:R-:W-:-:S05]  /*170d0*/  FMUL R224, R224, R2 ;  /* 0x00000002e0e07220 */ /* 0x000fca0000400000 */
[----:B------:R-:W-:Y:S01]  /*170e0*/  F2FP.F16.F32.PACK_AB R224, RZ, R224 ;  /* 0x000000e0ffe0723e */ /* 0x000fe200000000ff */
[----:B------:R-:W-:-:S05]  /*170f0*/  FMUL R225, R225, R2 ;  /* 0x00000002e1e17220 */ /* 0x000fca0000400000 */
[----:B------:R-:W-:Y:S01]  /*17100*/  F2FP.F16.F32.PACK_AB R225, RZ, R225 ;  /* 0x000000e1ffe1723e */ /* 0x000fe200000000ff */
[----:B------:R-:W-:-:S05]  /*17110*/  FMUL R226, R226, R2 ;  /* 0x00000002e2e27220 */ /* 0x000fca0000400000 */
[----:B------:R-:W-:Y:S01]  /*17120*/  F2FP.F16.F32.PACK_AB R226, RZ, R226 ;  /* 0x000000e2ffe2723e */ /* 0x000fe200000000ff */
[----:B------:R-:W-:-:S05]  /*17130*/  FMUL R227, R227, R2 ;  /* 0x00000002e3e37220 */ /* 0x000fca0000400000 */
[----:B------:R-:W-:Y:S01]  /*17140*/  F2FP.F16.F32.PACK_AB R227, RZ, R227 ;  /* 0x000000e3ffe3723e */ /* 0x000fe200000000ff */
[-C--:B------:R-:W-:Y:S01]  /*17150*/  FMUL R228, R228, R2.reuse ;  /* 0x00000002e4e47220 */ /* 0x080fe20000400000 */
[----:B---3--:R-:W-:-:S05]  /*17160*/  FMUL R3, R22, R2 ;  /* 0x0000000216037220 */ /* 0x008fca0000400000 */
[----:B------:R-:W-:-:S05]  /*17170*/  F2FP.F16.F32.PACK_AB R3, RZ, R3 ;  /* 0x00000003ff03723e */ /* 0x000fca00000000ff */
[----:B------:R4:W-:Y:S01]  /*17180*/  @P6 STG.E.U16 desc[UR36][R12.64+0x52], R3 ;  /* 0x000052030c006986 */ /* 0x0009e2000c101524 */
[----:B------:R-:W-:Y:S01]  /*17190*/  ISETP.GT.AND P6, PT, R0, 0x28, P5 ;  /* 0x000000280000780c */ /* 0x000fe20002fc4270 */
[----:B----4-:R-:W-:-:S05]  /*171a0*/  FMUL R3, R21, R2 ;  /* 0x0000000215037220 */ /* 0x010fca0000400000 */
[----:B------:R-:W-:-:S07]  /*171b0*/  F2FP.F16.F32.PACK_AB R3, RZ, R3 ;  /* 0x00000003ff03723e */ /* 0x000fce00000000ff */
[----:B------:R2:W-:Y:S01]  /*171c0*/  @P6 STG.E.U16 desc[UR36][R14.64+0x50], R3 ;  /* 0x000050030e006986 */ /* 0x0005e2000c101524 */
[----:B------:R-:W-:Y:S01]  /*171d0*/  ISETP.GT.AND P6, PT, R0, 0x29, P5 ;  /* 0x000000290000780c */ /* 0x000fe20002fc4270 */
[----:B--2---:R-:W-:-:S05]  /*171e0*/  FMUL R3, R20, R2 ;  /* 0x0000000214037220 */ /* 0x004fca0000400000 */
[----:B------:R-:W-:-:S07]  /*171f0*/  F2FP.F16.F32.PACK_AB R3, RZ, R3 ;  /* 0x00000003ff03723e */ /* 0x000fce00000000ff */
[----:B------:R0:W-:Y:S01]  /*17200*/  @P6 STG.E.U16 desc[UR36][R14.64+0x52], R3 ;  /* 0x000052030e006986 */ /* 0x0001e2000c101524 */
[----:B------:R-:W-:Y:S02]  /*17210*/  ISETP.GT.AND P6, PT, R0, 0x20, P1 ;  /* 0x000000200000780c */ /* 0x000fe40000fc4270 */
[----:B0-----:R-:W-:-:S11]  /*17220*/  PRMT R3, R224, 0x7610, R3 ;  /* 0x00007610e0037816 */ /* 0x001fd60000000003 */
[----:B------:R0:W-:Y:S01]  /*17230*/  @P6 STG.E.U16 desc[UR36][R6.64+0x40], R3 ;  /* 0x0000400306006986 */ /* 0x0001e2000c101524 */
[----:B------:R-:W-:Y:S02]  /*17240*/  ISETP.GT.AND P6, PT, R0, 0x21, P1 ;  /* 0x000000210000780c */ /* 0x000fe40000fc4270 */
[----:B0-----:R-:W-:-:S11]  /*17250*/  PRMT R3, R225, 0x7610, R3 ;  /* 0x00007610e1037816 */ /* 0x001fd60000000003 */
[----:B------:R-:W-:Y:S01]  /*17260*/  @P6 STG.E.U16 desc[UR36][R6.64+0x42], R3 ;  /* 0x0000420306006986 */ /* 0x000fe2000c101524 */
[----:B------:R-:W-:-:S13]  /*17270*/  ISETP.GT.AND P6, PT, R0, 0x20, P4 ;  /* 0x000000200000780c */ /* 0x000fda00027c4270 */
[----:B------:R-:W-:Y:S01]  /*17280*/  @P6 STG.E.U16 desc[UR36][R4.64+0x40], R226 ;  /* 0x000040e204006986 */ /* 0x000fe2000c101524 */
[----:B------:R-:W-:Y:S02]  /*17290*/  ISETP.GT.AND P6, PT, R0, 0x21, P4 ;  /* 0x000000210000780c */ /* 0x000fe400027c4270 */
[----:B------:R-:W-:-:S11]  /*172a0*/  F2FP.F16.F32.PACK_AB R228, RZ, R228 ;  /* 0x000000e4ffe4723e */ /* 0x000fd600000000ff */
[----:B------:R-:W-:Y:S01]  /*172b0*/  @P6 STG.E.U16 desc[UR36][R4.64+0x42], R227 ;  /* 0x000042e304006986 */ /* 0x000fe2000c101524 */
[----:B------:R-:W-:Y:S01]  /*172c0*/  ISETP.GT.AND P6, PT, R0, 0x28, P1 ;  /* 0x000000280000780c */ /* 0x000fe20000fc4270 */
[----:B------:R-:W-:-:S12]  /*172d0*/  FMUL R229, R229, R2 ;  /* 0x00000002e5e57220 */ /* 0x000fd80000400000 */
[----:B------:R-:W-:Y:S01]  /*172e0*/  @P6 STG.E.U16 desc[UR36][R6.64+0x50], R228 ;  /* 0x000050e406006986 */ /* 0x000fe2000c101524 */
[----:B------:R-:W-:Y:S02]  /*172f0*/  ISETP.GT.AND P6, PT, R0, 0x29, P1 ;  /* 0x000000290000780c */ /* 0x000fe40000fc4270 */
[----:B------:R-:W-:Y:S01]  /*17300*/  F2FP.F16.F32.PACK_AB R229, RZ, R229 ;  /* 0x000000e5ffe5723e */ /* 0x000fe200000000ff */
[----:B------:R-:W-:-:S10]  /*17310*/  FMUL R230, R230, R2 ;  /* 0x00000002e6e67220 */ /* 0x000fd40000400000 */
        /* <DEDUP_REMOVED lines=729> */
[C---:B------:R-:W-:Y:S02]  /*1a0b0*/  ISETP.GT.AND P6, PT, R0.reuse, 0xa8, P0 ;  /* 0x000000a80000780c */ /* 0x040fe400007c4270 */
[----:B------:R-:W-:Y:S02]  /*1a0c0*/  ISETP.GT.AND P0, PT, R0, 0xa9, P0 ;  /* 0x000000a90000780c */ /* 0x000fe40000704270 */
[----:B------:R-:W-:Y:S01]  /*1a0d0*/  F2FP.F16.F32.PACK_AB R45, RZ, R45 ;  /* 0x0000002dff2d723e */ /* 0x000fe200000000ff */
[-C--:B------:R-:W-:Y:S01]  /*1a0e0*/  FMUL R44, R44, R2.reuse ;  /* 0x000000022c2c7220 */ /* 0x080fe20000400000 */
[----:B------:R-:W-:-:S09]  /*1a0f0*/  FMUL R46, R46, R2 ;  /* 0x000000022e2e7220 */ /* 0x000fd20000400000 */
[----:B------:R-:W-:Y:S01]  /*1a100*/  @P0 STG.E.U16 desc[UR36][R12.64+0x152], R45 ;  /* 0x0001522d0c000986 */ /* 0x000fe2000c101524 */
[C---:B------:R-:W-:Y:S02]  /*1a110*/  ISETP.GT.AND P0, PT, R0.reuse, 0xa8, P5 ;  /* 0x000000a80000780c */ /* 0x040fe40002f04270 */
[----:B------:R-:W-:Y:S02]  /*1a120*/  F2FP.F16.F32.PACK_AB R44, RZ, R44 ;  /* 0x0000002cff2c723e */ /* 0x000fe400000000ff */
[----:B------:R-:W-:Y:S02]  /*1a130*/  F2FP.F16.F32.PACK_AB R46, RZ, R46 ;  /* 0x0000002eff2e723e */ /* 0x000fe400000000ff */
[----:B------:R-:W-:Y:S01]  /*1a140*/  ISETP.GT.AND P5, PT, R0, 0xa9, P5 ;  /* 0x000000a90000780c */ /* 0x000fe20002fa4270 */
[----:B------:R0:W-:Y:S01]  /*1a150*/  @P6 STG.E.U16 desc[UR36][R12.64+0x150], R44 ;  /* 0x0001502c0c006986 */ /* 0x0001e2000c101524 */
[-C--:B------:R-:W-:Y:S01]  /*1a160*/  FMUL R47, R47, R2.reuse ;  /* 0x000000022f2f7220 */ /* 0x080fe20000400000 */
[----:B------:R-:W-:-:S04]  /*1a170*/  FMUL R32, R32, R2 ;  /* 0x0000000220207220 */ /* 0x000fc80000400000 */
[----:B------:R-:W-:Y:S01]  /*1a180*/  @P0 STG.E.U16 desc[UR36][R14.64+0x150], R46 ;  /* 0x0001502e0e000986 */ /* 0x000fe2000c101524 */
[----:B------:R-:W-:Y:S02]  /*1a190*/  ISETP.GT.AND P0, PT, R0, 0xa0, P1 ;  /* 0x000000a00000780c */ /* 0x000fe40000f04270 */
[----:B------:R-:W-:Y:S02]  /*1a1a0*/  F2FP.F16.F32.PACK_AB R47, RZ, R47 ;  /* 0x0000002fff2f723e */ /* 0x000fe400000000ff */
[----:B------:R-:W-:-:S03]  /*1a1b0*/  F2FP.F16.F32.PACK_AB R32, RZ, R32 ;  /* 0x00000020ff20723e */ /* 0x000fc600000000ff */
[----:B------:R-:W-:Y:S01]  /*1a1c0*/  @P5 STG.E.U16 desc[UR36][R14.64+0x152], R47 ;  /* 0x0001522f0e005986 */ /* 0x000fe2000c101524 */
[----:B------:R-:W-:Y:S01]  /*1a1d0*/  ISETP.GT.AND P5, PT, R0, 0xa1, P1 ;  /* 0x000000a10000780c */ /* 0x000fe20000fa4270 */
[----:B------:R-:W-:-:S04]  /*1a1e0*/  FMUL R33, R33, R2 ;  /* 0x0000000221217220 */ /* 0x000fc80000400000 */
[----:B------:R-:W-:Y:S01]  /*1a1f0*/  @P0 STG.E.U16 desc[UR36][R6.64+0x140], R32 ;  /* 0x0001402006000986 */ /* 0x000fe2000c101524 */
[----:B------:R-:W-:Y:S01]  /*1a200*/  ISETP.GT.AND P0, PT, R0, 0xa0, P4 ;  /* 0x000000a00000780c */ /* 0x000fe20002704270 */
[----:B------:R-:W-:Y:S01]  /*1a210*/  FMUL R34, R34, R2 ;  /* 0x0000000222227220 */ /* 0x000fe20000400000 */
[----:B------:R-:W-:-:S04]  /*1a220*/  F2FP.F16.F32.PACK_AB R33, RZ, R33 ;  /* 0x00000021ff21723e */ /* 0x000fc800000000ff */
[----:B------:R-:W-:Y:S01]  /*1a230*/  F2FP.F16.F32.PACK_AB R34, RZ, R34 ;  /* 0x00000022ff22723e */ /* 0x000fe200000000ff */
[----:B------:R-:W-:Y:S01]  /*1a240*/  @P5 STG.E.U16 desc[UR36][R6.64+0x142], R33 ;  /* 0x0001422106005986 */ /* 0x000fe2000c101524 */
[----:B------:R-:W-:Y:S01]  /*1a250*/  ISETP.GT.AND P5, PT, R0, 0xa1, P4 ;  /* 0x000000a10000780c */ /* 0x000fe200027a4270 */
[----:B------:R-:W-:-:S04]  /*1a260*/  FMUL R35, R35, R2 ;  /* 0x0000000223237220 */ /* 0x000fc80000400000 */
[----:B------:R-:W-:Y:S01]  /*1a270*/  @P0 STG.E.U16 desc[UR36][R4.64+0x140], R34 ;  /* 0x0001402204000986 */ /* 0x000fe2000c101524 */
[C---:B------:R-:W-:Y:S02]  /*1a280*/  ISETP.GT.AND P0, PT, R0.reuse, 0xa8, P1 ;  /* 0x000000a80000780c */ /* 0x040fe40000f04270 */
[----:B------:R-:W-:Y:S01]  /*1a290*/  ISETP.GT.AND P1, PT, R0, 0xa9, P1 ;  /* 0x000000a90000780c */ /* 0x000fe20000f24270 */
[-C--:B------:R-:W-:Y:S01]  /*1a2a0*/  FMUL R36, R36, R2.reuse ;  /* 0x0000000224247220 */ /* 0x080fe20000400000 */
[----:B------:R-:W-:Y:S01]  /*1a2b0*/  F2FP.F16.F32.PACK_AB R35, RZ, R35 ;  /* 0x00000023ff23723e */ /* 0x000fe200000000ff */
[----:B------:R-:W-:-:S03]  /*1a2c0*/  FMUL R37, R37, R2 ;  /* 0x0000000225257220 */ /* 0x000fc60000400000 */
[----:B------:R-:W-:Y:S01]  /*1a2d0*/  F2FP.F16.F32.PACK_AB R36, RZ, R36 ;  /* 0x00000024ff24723e */ /* 0x000fe200000000ff */
[----:B------:R-:W-:Y:S01]  /*1a2e0*/  @P5 STG.E.U16 desc[UR36][R4.64+0x142], R35 ;  /* 0x0001422304005986 */ /* 0x000fe2000c101524 */
[----:B------:R-:W-:Y:S02]  /*1a2f0*/  F2FP.F16.F32.PACK_AB R37, RZ, R37 ;  /* 0x00000025ff25723e */ /* 0x000fe400000000ff */
[----:B------:R-:W-:-:S03]  /*1a300*/  ISETP.GT.AND P5, PT, R0, 0xa8, P4 ;  /* 0x000000a80000780c */ /* 0x000fc600027a4270 */
[----:B0-----:R-:W-:Y:S01]  /*1a310*/  @P1 MOV R12, R6 ;  /* 0x00000006000c1202 */ /* 0x001fe20000000f00 */
[----:B------:R-:W-:Y:S02]  /*1a320*/  @P1 IMAD.MOV.U32 R13, RZ, RZ, R7 ;  /* 0x000000ffff0d1224 */ /* 0x000fe400078e0007 */
[----:B------:R-:W-:Y:S01]  /*1a330*/  FMUL R38, R38, R2 ;  /* 0x0000000226267220 */ /* 0x000fe20000400000 */
[----:B------:R-:W-:Y:S01]  /*1a340*/  @P0 STG.E.U16 desc[UR36][R6.64+0x150], R36 ;  /* 0x0001502406000986 */ /* 0x000fe2000c101524 */
[----:B------:R-:W-:-:S03]  /*1a350*/  ISETP.GT.AND P4, PT, R0, 0xa9, P4 ;  /* 0x000000a90000780c */ /* 0x000fc60002784270 */
[----:B------:R-:W-:Y:S01]  /*1a360*/  @P1 STG.E.U16 desc[UR36][R12.64+0x152], R37 ;  /* 0x000152250c001986 */ /* 0x000fe2000c101524 */
[----:B------:R-:W-:Y:S01]  /*1a370*/  ISETP.GT.AND P1, PT, R0, 0xa0, P3 ;  /* 0x000000a00000780c */ /* 0x000fe20001f24270 */
[----:B------:R-:W-:Y:S01]  /*1a380*/  FMUL R39, R39, R2 ;  /* 0x0000000227277220 */ /* 0x000fe20000400000 */
[----:B------:R-:W-:Y:S01]  /*1a390*/  F2FP.F16.F32.PACK_AB R38, RZ, R38 ;  /* 0x00000026ff26723e */ /* 0x000fe200000000ff */
[----:B------:R-:W-:Y:S01]  /*1a3a0*/  FMUL R24, R24, R2 ;  /* 0x0000000218187220 */ /* 0x000fe20000400000 */
[C---:B------:R-:W-:Y:S02]  /*1a3b0*/  ISETP.GT.AND P0, PT, R0.reuse, 0xa1, P3 ;  /* 0x000000a10000780c */ /* 0x040fe40001f04270 */
[----:B------:R-:W-:Y:S01]  /*1a3c0*/  F2FP.F16.F32.PACK_AB R39, RZ, R39 ;  /* 0x00000027ff27723e */ /* 0x000fe200000000ff */
[----:B------:R-:W-:Y:S01]  /*1a3d0*/  @P5 STG.E.U16 desc[UR36][R4.64+0x150], R38 ;  /* 0x0001502604005986 */ /* 0x000fe2000c101524 */
[----:B------:R-:W-:Y:S02]  /*1a3e0*/  F2FP.F16.F32.PACK_AB R24, RZ, R24 ;  /* 0x00000018ff18723e */ /* 0x000fe400000000ff */
[----:B------:R-:W-:Y:S01]  /*1a3f0*/  ISETP.GT.AND P5, PT, R0, 0xa0, P2 ;  /* 0x000000a00000780c */ /* 0x000fe200017a4270 */
[-C--:B------:R-:W-:Y:S01]  /*1a400*/  FMUL R25, R25, R2.reuse ;  /* 0x0000000219197220 */ /* 0x080fe20000400000 */
[----:B------:R0:W-:Y:S01]  /*1a410*/  @P4 STG.E.U16 desc[UR36][R4.64+0x152], R39 ;  /* 0x0001522704004986 */ /* 0x0001e2000c101524 */
[----:B------:R-:W-:-:S03]  /*1a420*/  FMUL R26, R26, R2 ;  /* 0x000000021a1a7220 */ /* 0x000fc60000400000 */
[----:B------:R-:W-:Y:S01]  /*1a430*/  @P1 STG.E.U16 desc[UR36][R8.64+0x140], R24 ;  /* 0x0001401808001986 */ /* 0x000fe2000c101524 */
[C---:B------:R-:W-:Y:S02]  /*1a440*/  ISETP.GT.AND P1, PT, R0.reuse, 0xa1, P2 ;  /* 0x000000a10000780c */ /* 0x040fe40001724270 */
[----:B------:R-:W-:Y:S02]  /*1a450*/  F2FP.F16.F32.PACK_AB R25, RZ, R25 ;  /* 0x00000019ff19723e */ /* 0x000fe400000000ff */
[C---:B------:R-:W-:Y:S01]  /*1a460*/  ISETP.GT.AND P4, PT, R0.reuse, 0xa8, P2 ;  /* 0x000000a80000780c */ /* 0x040fe20001784270 */
[----:B------:R-:W-:Y:S01]  /*1a470*/  FMUL R27, R27, R2 ;  /* 0x000000021b1b7220 */ /* 0x000fe20000400000 */
[----:B------:R-:W-:Y:S01]  /*1a480*/  F2FP.F16.F32.PACK_AB R26, RZ, R26 ;  /* 0x0000001aff1a723e */ /* 0x000fe200000000ff */
[----:B0-----:R-:W-:Y:S01]  /*1a490*/  @P5 IMAD.MOV.U32 R4, RZ, RZ, R10 ;  /* 0x000000ffff045224 */ /* 0x001fe200078e000a */
[----:B------:R-:W-:Y:S01]  /*1a4a0*/  @P0 STG.E.U16 desc[UR36][R8.64+0x142], R25 ;  /* 0x0001421908000986 */ /* 0x000fe2000c101524 */
[----:B------:R-:W-:Y:S01]  /*1a4b0*/  @P5 IMAD.MOV.U32 R5, RZ, RZ, R11 ;  /* 0x000000ffff055224 */ /* 0x000fe200078e000b */
[----:B------:R-:W-:-:S02]  /*1a4c0*/  ISETP.GT.AND P0, PT, R0, 0xa8, P3 ;  /* 0x000000a80000780c */ /* 0x000fc40001f04270 */
[----:B------:R-:W-:Y:S01]  /*1a4d0*/  ISETP.GT.AND P3, PT, R0, 0xa9, P3 ;  /* 0x000000a90000780c */ /* 0x000fe20001f64270 */
[-C--:B------:R-:W-:Y:S01]  /*1a4e0*/  FMUL R28, R28, R2.reuse ;  /* 0x000000021c1c7220 */ /* 0x080fe20000400000 */
[----:B------:R-:W-:Y:S01]  /*1a4f0*/  ISETP.GT.AND P2, PT, R0, 0xa9, P2 ;  /* 0x000000a90000780c */ /* 0x000fe20001744270 */
[----:B------:R0:W-:Y:S01]  /*1a500*/  @P5 STG.E.U16 desc[UR36][R4.64+0x140], R26 ;  /* 0x0001401a04005986 */ /* 0x0001e2000c101524 */
[-C--:B------:R-:W-:Y:S01]  /*1a510*/  FMUL R29, R29, R2.reuse ;  /* 0x000000021d1d7220 */ /* 0x080fe20000400000 */
[----:B------:R-:W-:Y:S01]  /*1a520*/  F2FP.F16.F32.PACK_AB R27, RZ, R27 ;  /* 0x0000001bff1b723e */ /* 0x000fe200000000ff */
[-C--:B------:R-:W-:Y:S01]  /*1a530*/  FMUL R30, R30, R2.reuse ;  /* 0x000000021e1e7220 */ /* 0x080fe20000400000 */
[----:B------:R-:W-:Y:S01]  /*1a540*/  FMUL R31, R31, R2 ;  /* 0x000000021f1f7220 */ /* 0x000fe20000400000 */
[----:B------:R-:W-:Y:S02]  /*1a550*/  F2FP.F16.F32.PACK_AB R28, RZ, R28 ;  /* 0x0000001cff1c723e */ /* 0x000fe400000000ff */
[----:B------:R-:W-:Y:S01]  /*1a560*/  F2FP.F16.F32.PACK_AB R29, RZ, R29 ;  /* 0x0000001dff1d723e */ /* 0x000fe200000000ff */
[----:B0-----:R-:W-:-:S02]  /*1a570*/  @P1 IMAD.MOV.U32 R4, RZ, RZ, R10 ;  /* 0x000000ffff041224 */ /* 0x001fc400078e000a */
[----:B------:R-:W-:Y:S01]  /*1a580*/  @P1 IMAD.MOV.U32 R5, RZ, RZ, R11 ;  /* 0x000000ffff051224 */ /* 0x000fe200078e000b */
[----:B------:R-:W-:Y:S02]  /*1a590*/  F2FP.F16.F32.PACK_AB R30, RZ, R30 ;  /* 0x0000001eff1e723e */ /* 0x000fe400000000ff */
[----:B------:R-:W-:Y:S02]  /*1a5a0*/  F2FP.F16.F32.PACK_AB R31, RZ, R31 ;  /* 0x0000001fff1f723e */ /* 0x000fe400000000ff */
[----:B------:R0:W-:Y:S04]  /*1a5b0*/  @P1 STG.E.U16 desc[UR36][R4.64+0x142], R27 ;  /* 0x0001421b04001986 */ /* 0x0001e8000c101524 */
[----:B------:R1:W-:Y:S04]  /*1a5c0*/  @P0 STG.E.U16 desc[UR36][R8.64+0x150], R28 ;  /* 0x0001501c08000986 */ /* 0x0003e8000c101524 */
[----:B------:R1:W-:Y:S01]  /*1a5d0*/  @P3 STG.E.U16 desc[UR36][R8.64+0x152], R29 ;  /* 0x0001521d08003986 */ /* 0x0003e2000c101524 */
[----:B0-----:R-:W-:-:S02]  /*1a5e0*/  @P4 IMAD.MOV.U32 R4, RZ, RZ, R10 ;  /* 0x000000ffff044224 */ /* 0x001fc400078e000a */
[----:B------:R-:W-:-:S05]  /*1a5f0*/  @P4 IMAD.MOV.U32 R5, RZ, RZ, R11 ;  /* 0x000000ffff054224 */ /* 0x000fca00078e000b */
[----:B------:R1:W-:Y:S04]  /*1a600*/  @P4 STG.E.U16 desc[UR36][R4.64+0x150], R30 ;  /* 0x0001501e04004986 */ /* 0x0003e8000c101524 */
[----:B------:R1:W-:Y:S02]  /*1a610*/  @P2 STG.E.U16 desc[UR36][R10.64+0x152], R31 ;  /* 0x0001521f0a002986 */ /* 0x0003e4000c101524 */
.L_x_552:
[----:B------:R-:W-:Y:S05]  /*1a620*/  BSYNC B0 ;  /* 0x0000000000007941 */ /* 0x000fea0003800000 */
.L_x_32:
[----:B01----:R-:W2:Y:S04]  /*1a630*/  LDL.LU R5, [R1+0x11c] ;  /* 0x00011c0001057983 */ /* 0x003ea80000300800 */
[----:B------:R-:W2:Y:S01]  /*1a640*/  LDL.LU R4, [R1+0x120] ;  /* 0x0001200001047983 */ /* 0x000ea20000300800 */
[----:B------:R-:W-:Y:S01]  /*1a650*/  ULDC UR4, c[0x0][0xc] ;  /* 0x0000030000047ab9 */ /* 0x000fe20000000800 */
[----:B------:R-:W-:Y:S01]  /*1a660*/  ULDC UR5, c[0x0][0x10] ;  /* 0x0000040000057ab9 */ /* 0x000fe20000000800 */
[----:B------:R-:W2:Y:S01]  /*1a670*/  LDC R3, c[0x0][0x14] ;  /* 0x00000500ff037b82 */ /* 0x000ea20000000800 */
[----:B------:R-:W-:Y:S01]  /*1a680*/  UIMAD.WIDE.U32 UR4, UR4, UR5, URZ ;  /* 0x00000005040472a5 */ /* 0x000fe2000f8e003f */
[----:B------:R-:W-:-:S05]  /*1a690*/  PRMT R0, RZ, 0x7610, R0 ;  /* 0x00007610ff007816 */ /* 0x000fca0000000000 */
[----:B--2---:R-:W-:-:S04]  /*1a6a0*/  IMAD.WIDE.U32 R4, R3, UR4, R4 ;  /* 0x0000000403047c25 */ /* 0x004fc8000f8e0004 */
[----:B------:R-:W-:Y:S01]  /*1a6b0*/  IMAD R3, R3, UR5, RZ ;  /* 0x0000000503037c24 */ /* 0x000fe2000f8e02ff */
[----:B------:R-:W-:Y:S01]  /*1a6c0*/  ULDC.64 UR4, c[0x0][0x650] ;  /* 0x0001940000047ab9 */ /* 0x000fe20000000a00 */
[----:B---34-:R-:W-:Y:S01]  /*1a6d0*/  IMAD.MOV.U32 R23, RZ, RZ, R4 ;  /* 0x000000ffff177224 */ /* 0x018fe200078e0004 */
[----:B------:R-:W-:Y:S01]  /*1a6e0*/  ISETP.GE.U32.AND P0, PT, R4, UR4, PT ;  /* 0x0000000404007c0c */ /* 0x000fe2000bf06070 */
[----:B------:R-:W-:Y:S01]  /*1a6f0*/  UMOV UR4, 0xffffffff ;  /* 0xffffffff00047882 */ /* 0x000fe20000000000 */
[----:B------:R-:W-:Y:S01]  /*1a700*/  IADD3 R26, R5, R3, RZ ;  /* 0x00000003051a7210 */ /* 0x000fe20007ffe0ff */
[----:B------:R-:W-:-:S03]  /*1a710*/  IMAD.U32 R3, RZ, RZ, UR4 ;  /* 0x00000004ff037e24 */ /* 0x000fc6000f8e00ff */
[----:B------:R-:W-:Y:S01]  /*1a720*/  ISETP.GE.U32.AND.EX P0, PT, R26, UR5, PT, P0 ;  /* 0x000000051a007c0c */ /* 0x000fe2000bf06100 */
[----:B------:R0:W-:Y:S01]  /*1a730*/  STL [R1+0x11c], R26 ;  /* 0x00011c1a01007387 */ /* 0x0001e20000100800 */
[----:B------:R-:W-:Y:S02]  /*1a740*/  UMOV UR5, 0xffffffff ;  /* 0xffffffff00057882 */ /* 0x000fe40000000000 */
[----:B------:R-:W-:Y:S01]  /*1a750*/  IMAD.U32 R18, RZ, RZ, UR5 ;  /* 0x00000005ff127e24 */ /* 0x000fe2000f8e00ff */
[----:B------:R0:W-:Y:S04]  /*1a760*/  STL [R1+0x120], R23 ;  /* 0x0001201701007387 */ /* 0x0001e80000100800 */
[----:B------:R0:W-:Y:S04]  /*1a770*/  STL [R1+0x110], R3 ;  /* 0x0001100301007387 */ /* 0x0001e80000100800 */
[----:B------:R-:W-:Y:S05]  /*1a780*/  @P0 BRA `(.L_x_553) ;  /* 0x0000000400840947 */ /* 0x000fea0003800000 */
[----:B------:R-:W1:Y:S01]  /*1a790*/  S2R R18, SR_CTAID.X ;  /* 0x0000000000127919 */ /* 0x000e620000002500 */
[----:B------:R-:W2:Y:S01]  /*1a7a0*/  LDC.64 R10, c[0x0][0x628] ;  /* 0x00018a00ff0a7b82 */ /* 0x000ea20000000a00 */
[----:B------:R-:W-:Y:S01]  /*1a7b0*/  ULDC UR4, c[0x0][0x150] ;  /* 0x0000540000047ab9 */ /* 0x000fe20000000800 */
[----:B------:R-:W-:Y:S01]  /*1a7c0*/  IMAD.MOV.U32 R8, RZ, RZ, R23 ;  /* 0x000000ffff087224 */ /* 0x000fe200078e0017 */
[----:B------:R-:W3:Y:S01]  /*1a7d0*/  S2R R20, SR_CTAID.Y ;  /* 0x0000000000147919 */ /* 0x000ee20000002600 */
[----:B------:R-:W-:-:S04]  /*1a7e0*/  IMAD.MOV.U32 R9, RZ, RZ, R26 ;  /* 0x000000ffff097224 */ /* 0x000fc800078e001a */
[----:B------:R-:W4:Y:S08]  /*1a7f0*/  LDC R21, c[0x0][0x144] ;  /* 0x00005100ff157b82 */ /* 0x000f300000000800 */
[----:B------:R-:W0:Y:S08]  /*1a800*/  LDC R12, c[0x0][0x630] ;  /* 0x00018c00ff0c7b82 */ /* 0x000e300000000800 */
[----:B------:R-:W0:Y:S01]  /*1a810*/  LDC.64 R14, c[0x0][0x620] ;  /* 0x00018800ff0e7b82 */ /* 0x000e220000000a00 */
[----:B--2---:R-:W-:-:S04]  /*1a820*/  ISETP.NE.U32.AND P0, PT, R10, RZ, PT ;  /* 0x000000ff0a00720c */ /* 0x004fc80003f05070 */
[----:B------:R-:W-:Y:S02]  /*1a830*/  ISETP.NE.AND.EX P0, PT, R11, RZ, PT, P0 ;  /* 0x000000ff0b00720c */ /* 0x000fe40003f05300 */
[----:B-1----:R-:W-:-:S05]  /*1a840*/  I2FP.F32.U32 R0, R18 ;  /* 0x0000001200007245 */ /* 0x002fca0000201000 */
[----:B------:R-:W-:-:S04]  /*1a850*/  FMUL R0, R0, UR4 ;  /* 0x0000000400007c20 */ /* 0x000fc80008400000 */
[----:B------:R1:W2:Y:S02]  /*1a860*/  F2I.U32.TRUNC.NTZ R19, R0 ;  /* 0x0000000000137305 */ /* 0x0002a4000020f000 */
[----:B---34-:R-:W-:Y:S05]  /*1a870*/  @!P0 BRA `(.L_x_554) ;  /* 0x0000000000288947 */ /* 0x018fea0003800000 */
[----:B-1----:R-:W0:Y:S02]  /*1a880*/  LDC R0, c[0x0][0x634] ;  /* 0x00018d00ff007b82 */ /* 0x002e240000000800 */
[----:B0-----:R-:W-:-:S05]  /*1a890*/  IADD3 R3, P0, R23, R0, RZ ;  /* 0x0000000017037210 */ /* 0x001fca0007f1e0ff */
        /* <DEDUP_REMOVED lines=8> */
.L_x_554:
[----:B------:R-:W3:Y:S01]  /*1a920*/  LDC.64 R24, c[0x0][0x640] ;  /* 0x00019000ff187b82 */ /* 0x000ee20000000a00 */
[-C--:B0-----:R-:W-:Y:S01]  /*1a930*/  SHF.R.U64 R28, R8, R12.reuse, R9 ;  /* 0x0000000c081c7219 */ /* 0x081fe20000001209 */
[----:B------:R-:W-:Y:S01]  /*1a940*/  IMAD.MOV.U32 R4, RZ, RZ, R23 ;  /* 0x000000ffff047224 */ /* 0x000fe200078e0017 */
[----:B-1----:R-:W-:Y:S01]  /*1a950*/  SHF.R.U32.HI R0, RZ, R12, R9 ;  /* 0x0000000cff007219 */ /* 0x002fe20000011609 */
[----:B--2---:R-:W-:Y:S01]  /*1a960*/  IMAD.MOV R19, RZ, RZ, -R19 ;  /* 0x000000ffff137224 */ /* 0x004fe200078e0a13 */
[----:B------:R-:W-:Y:S01]  /*1a970*/  IADD3 R3, P0, RZ, -R28, RZ ;  /* 0x8000001cff037210 */ /* 0x000fe20007f1e0ff */
[----:B------:R-:W-:Y:S01]  /*1a980*/  ULDC UR4, c[0x0][0x154] ;  /* 0x0000550000047ab9 */ /* 0x000fe20000000800 */
[----:B------:R-:W-:Y:S01]  /*1a990*/  IMAD.MOV.U32 R7, RZ, RZ, 0x1 ;  /* 0x00000001ff077424 */ /* 0x000fe200078e00ff */
[----:B------:R-:W0:Y:S01]  /*1a9a0*/  LDC R6, c[0x0][0x618] ;  /* 0x00018600ff067b82 */ /* 0x000e220000000800 */
[----:B------:R-:W-:Y:S02]  /*1a9b0*/  IMAD R19, R21, R19, R18 ;  /* 0x0000001315137224 */ /* 0x000fe400078e0212 */
[----:B------:R-:W-:-:S04]  /*1a9c0*/  IMAD.X R5, RZ, RZ, ~R0, P0 ;  /* 0x000000ffff057224 */ /* 0x000fc800000e0e00 */
[-C--:B------:R-:W-:Y:S01]  /*1a9d0*/  IMAD R0, R5, R14.reuse, RZ ;  /* 0x0000000e05007224 */ /* 0x080fe200078e02ff */
[----:B------:R-:W1:Y:S01]  /*1a9e0*/  LDC R8, c[0x0][0x608] ;  /* 0x00018200ff087b82 */ /* 0x000e620000000800 */
[----:B------:R-:W-:Y:S02]  /*1a9f0*/  IMAD.MOV.U32 R5, RZ, RZ, R26 ;  /* 0x000000ffff057224 */ /* 0x000fe400078e001a */
[----:B------:R-:W-:-:S05]  /*1aa00*/  IMAD.WIDE.U32 R4, R3, R14, R4 ;  /* 0x0000000e03047225 */ /* 0x000fca00078e0004 */
[----:B------:R-:W2:Y:S01]  /*1aa10*/  LDC R22, c[0x0][0x658] ;  /* 0x00019600ff167b82 */ /* 0x000ea20000000800 */
[----:B------:R-:W-:Y:S01]  /*1aa20*/  IMAD R3, R3, R15, R0 ;  /* 0x0000000f03037224 */ /* 0x000fe200078e0200 */
[----:B------:R-:W-:Y:S02]  /*1aa30*/  I2FP.F32.U32 R0, R20 ;  /* 0x0000001400007245 */ /* 0x000fe40000201000 */
[----:B---3--:R-:W-:Y:S01]  /*1aa40*/  ISETP.NE.U32.AND P0, PT, R24, RZ, PT ;  /* 0x000000ff1800720c */ /* 0x008fe20003f05070 */
[----:B------:R-:W-:Y:S02]  /*1aa50*/  IMAD.IADD R3, R5, 0x1, R3 ;  /* 0x0000000105037824 */ /* 0x000fe400078e0203 */
[----:B------:R-:W-:Y:S01]  /*1aa60*/  FMUL R0, R0, UR4 ;  /* 0x0000000400007c20 */ /* 0x000fe20008400000 */
[----:B------:R-:W3:Y:S01]  /*1aa70*/  LDC R15, c[0x0][0x148] ;  /* 0x00005200ff0f7b82 */ /* 0x000ee20000000800 */
[----:B------:R-:W-:Y:S01]  /*1aa80*/  ISETP.NE.AND.EX P0, PT, R25, RZ, PT, P0 ;  /* 0x000000ff1900720c */ /* 0x000fe20003f05300 */
[----:B------:R-:W-:Y:S01]  /*1aa90*/  IMAD.MOV.U32 R5, RZ, RZ, -0x1 ;  /* 0xffffffffff057424 */ /* 0x000fe200078e00ff */
[-CC-:B0-----:R-:W-:Y:S01]  /*1aaa0*/  SHF.R.U64 R12, R4, R6.reuse, R3.reuse ;  /* 0x00000006040c7219 */ /* 0x181fe20000001203 */
[----:B------:R0:W4:Y:S01]  /*1aab0*/  F2I.U32.TRUNC.NTZ R13, R0 ;  /* 0x00000000000d7305 */ /* 0x000122000020f000 */
[----:B------:R-:W-:-:S03]  /*1aac0*/  SHF.R.U32.HI R3, RZ, R6, R3 ;  /* 0x00000006ff037219 */ /* 0x000fc60000011603 */
[----:B------:R-:W0:Y:S01]  /*1aad0*/  LDC R18, c[0x0][0x600] ;  /* 0x00018000ff127b82 */ /* 0x000e220000000800 */
[-CC-:B-1----:R-:W-:Y:S02]  /*1aae0*/  SHF.R.U64 R10, R12, R8.reuse, R3.reuse ;  /* 0x000000080c0a7219 */ /* 0x182fe40000001203 */
[----:B------:R-:W-:-:S05]  /*1aaf0*/  SHF.R.U32.HI R3, RZ, R8, R3 ;  /* 0x00000008ff037219 */ /* 0x000fca0000011603 */
[----:B------:R-:W1:Y:S01]  /*1ab00*/  LDC R23, c[0x0][0x648] ;  /* 0x00019200ff177b82 */ /* 0x000e620000000800 */
[-C--:B--2---:R-:W-:Y:S02]  /*1ab10*/  SHF.L.U32 R4, R5, R22.reuse, RZ ;  /* 0x0000001605047219 */ /* 0x084fe400000006ff */
[-CC-:B------:R-:W-:Y:S02]  /*1ab20*/  SHF.R.U64 R14, R10, R22.reuse, R3.reuse ;  /* 0x000000160a0e7219 */ /* 0x180fe40000001203 */
[----:B------:R-:W-:Y:S02]  /*1ab30*/  SHF.R.U32.HI R5, RZ, R22, R3 ;  /* 0x00000016ff057219 */ /* 0x000fe40000011603 */
[----:B------:R-:W-:Y:S01]  /*1ab40*/  LOP3.LUT R21, RZ, R4, RZ, 0x33, !PT ;  /* 0x00000004ff157212 */ /* 0x000fe200078e33ff */
[----:B------:R-:W2:Y:S01]  /*1ab50*/  LDC R26, c[0x0][0x638] ;  /* 0x00018e00ff1a7b82 */ /* 0x000ea20000000800 */
[----:B------:R-:W-:Y:S02]  /*1ab60*/  SHF.L.U32 R22, R7, R22, RZ ;  /* 0x0000001607167219 */ /* 0x000fe400000006ff */
[----:B------:R-:W-:-:S05]  /*1ab70*/  MOV R4, R14 ;  /* 0x0000000e00047202 */ /* 0x000fca0000000f00 */
[----:B------:R-:W0:Y:S01]  /*1ab80*/  LDC R27, c[0x0][0x610] ;  /* 0x00018400ff1b7b82 */ /* 0x000e220000000800 */
[----:B----4-:R-:W-:Y:S05]  /*1ab90*/  @!P0 BRA `(.L_x_555) ;  /* 0x0000000000288947 */ /* 0x010fea0003800000 */
[----:B------:R-:W4:Y:S02]  /*1aba0*/  LDC R3, c[0x0][0x64c] ;  /* 0x00019300ff037b82 */ /* 0x000f240000000800 */
[----:B----4-:R-:W-:-:S05]  /*1abb0*/  IADD3 R3, P0, R14, R3, RZ ;  /* 0x000000030e037210 */ /* 0x010fca0007f1e0ff */
[----:B------:R-:W-:-:S04]  /*1abc0*/  IMAD.X R11, RZ, RZ, R5, P0 ;  /* 0x000000ffff0b7224 */ /* 0x000fc800000e0605 */
[----:B------:R-:W-:-:S04]  /*1abd0*/  IMAD.WIDE.U32 R4, R11, R24, RZ ;  /* 0x000000180b047225 */ /* 0x000fc800078e00ff */
[----:B------:R-:W-:-:S04]  /*1abe0*/  IMAD.WIDE.U32 R6, P0, R3, R25, R4 ;  /* 0x0000001903067225 */ /* 0x000fc80007800004 */
[----:B------:R-:W-:-:S04]  /*1abf0*/  IMAD.WIDE.U32 R4, R3, R24, RZ ;  /* 0x0000001803047225 */ /* 0x000fc800078e00ff */
[----:B------:R-:W-:Y:S01]  /*1ac00*/  IMAD.X R9, RZ, RZ, RZ, P0 ;  /* 0x000000ffff097224 */ /* 0x000fe200000e06ff */
[----:B------:R-:W-:Y:S01]  /*1ac10*/  IADD3 RZ, P0, R5, R6, RZ ;  /* 0x0000000605ff7210 */ /* 0x000fe20007f1e0ff */
[----:B------:R-:W-:-:S04]  /*1ac20*/  IMAD.MOV.U32 R8, RZ, RZ, R7 ;  /* 0x000000ffff087224 */ /* 0x000fc800078e0007 */
[----:B------:R-:W-:-:S08]  /*1ac30*/  IMAD.WIDE.U32.X R4, R11, R25, R8, P0 ;  /* 0x000000190b047225 */ /* 0x000fd000000e0408 */
.L_x_555:
[----:B------:R-:W4:Y:S01]  /*1ac40*/  LDC R3, c[0x0][0x65c] ;  /* 0x00019700ff037b82 */ /* 0x000f220000000800 */
[----:B01----:R-:W-:Y:S01]  /*1ac50*/  SHF.R.U64 R0, R4, R23, R5 ;  /* 0x0000001704007219 */ /* 0x003fe20000001205 */
[----:B------:R-:W-:Y:S01]  /*1ac60*/  VIADD R7, R18, 0xffffffff ;  /* 0xffffffff12077836 */ /* 0x000fe20000000000 */
[----:B------:R-:W-:Y:S01]  /*1ac70*/  LOP3.LUT R5, R10, R21, RZ, 0xc0, !PT ;  /* 0x000000150a057212 */ /* 0x000fe200078ec0ff */
[----:B------:R-:W-:Y:S01]  /*1ac80*/  IMAD.MOV R13, RZ, RZ, -R13 ;  /* 0x000000ffff0d7224 */ /* 0x000fe200078e0a0d */
[----:B------:R-:W-:Y:S02]  /*1ac90*/  R2UR UR5, R28 ;  /* 0x000000001c0572ca */ /* 0x000fe400000e0000 */
[----:B------:R-:W-:Y:S02]  /*1aca0*/  LOP3.LUT R12, R12, R7, RZ, 0xc0, !PT ;  /* 0x000000070c0c7212 */ /* 0x000fe400078ec0ff */
[----:B----4-:R-:W-:Y:S01]  /*1acb0*/  ISETP.NE.AND P0, PT, R3, 0x1, PT ;  /* 0x000000010300780c */ /* 0x010fe20003f05270 */
[----:B------:R-:W-:-:S02]  /*1acc0*/  IMAD.MOV R3, RZ, RZ, -R0 ;  /* 0x000000ffff037224 */ /* 0x000fc400078e0a00 */
[----:B------:R-:W-:Y:S02]  /*1acd0*/  IMAD R0, R22, R0, R5 ;  /* 0x0000000016007224 */ /* 0x000fe400078e0205 */
[----:B--2---:R-:W-:-:S04]  /*1ace0*/  IMAD R3, R3, R26, R14 ;  /* 0x0000001a03037224 */ /* 0x004fc800078e020e */
[----:B------:R-:W-:-:S04]  /*1acf0*/  IMAD R3, R3, R18, R12 ;  /* 0x0000001203037224 */ /* 0x000fc800078e020c */
[----:B---3--:R-:W-:-:S04]  /*1ad00*/  @P0 IMAD R19, R15, R13, R20 ;  /* 0x0000000d0f130224 */ /* 0x008fc800078e0214 */
[----:B------:R-:W-:-:S05]  /*1ad10*/  IMAD R0, R0, R27, R19 ;  /* 0x0000001b00007224 */ /* 0x000fca00078e0213 */
[----:B------:R-:W-:Y:S02]  /*1ad20*/  SEL R4, R3, R0, !P0 ;  /* 0x0000000003047207 */ /* 0x000fe40004000000 */
[----:B------:R-:W-:Y:S01]  /*1ad30*/  SEL R0, R0, R3, !P0 ;  /* 0x0000000300007207 */ /* 0x000fe20004000000 */
[----:B------:R-:W-:Y:S01]  /*1ad40*/  IMAD.U32 R3, RZ, RZ, UR5 ;  /* 0x00000005ff037e24 */ /* 0x000fe2000f8e00ff */
[----:B------:R-:W-:Y:S02]  /*1ad50*/  R2UR UR4, R4 ;  /* 0x00000000040472ca */ /* 0x000fe400000e0000 */
[----:B------:R-:W-:Y:S02]  /*1ad60*/  R2UR UR6, R0 ;  /* 0x00000000000672ca */ /* 0x000fe400000e0000 */
[----:B------:R1:W-:Y:S01]  /*1ad70*/  STL [R1+0x110], R3 ;  /* 0x0001100301007387 */ /* 0x0003e20000100800 */
[----:B------:R-:W-:-:S08]  /*1ad80*/  MOV R0, 0x1 ;  /* 0x0000000100007802 */ /* 0x000fd00000000f00 */
[----:B------:R-:W-:-:S07]  /*1ad90*/  IMAD.U32 R18, RZ, RZ, UR4 ;  /* 0x00000004ff127e24 */ /* 0x000fce000f8e00ff */
.L_x_553:
[----:B------:R-:W-:Y:S01]  /*1ada0*/  LOP3.LUT P0, RZ, R0, 0xff, RZ, 0xc0, !PT ;  /* 0x000000ff00ff7812 */ /* 0x000fe2000780c0ff */
[----:B------:R-:W-:-:S12]  /*1adb0*/  IMAD.U32 R19, RZ, RZ, UR6 ;  /* 0x00000006ff137e24 */ /* 0x000fd8000f8e00ff */
[----:B------:R-:W-:Y:S05]  /*1adc0*/  @P0 BRA `(.L_x_556) ;  /* 0xfffffe64008c0947 */ /* 0x000fea000383ffff */
[----:B------:R-:W-:Y:S05]  /*1add0*/  EXIT ;  /* 0x000000000000794d */ /* 0x000fea0003800000 */
.L_x_7:
[----:B------:R-:W2:Y:S01]  /*1ade0*/  LDL R163, [R1+0x120] ;  /* 0x0001200001a37983 */ /* 0x000ea20000100800 */
[----:B------:R-:W-:-:S03]  /*1adf0*/  ULDC.64 UR4, c[0x0][0x650] ;  /* 0x0001940000047ab9 */ /* 0x000fc60000000a00 */
[----:B------:R-:W3:Y:S01]  /*1ae00*/  LDL R162, [R1+0x11c] ;  /* 0x00011c0001a27983 */ /* 0x000ee20000100800 */
[----:B------:R-:W-:Y:S01]  /*1ae10*/  PRMT R6, RZ, 0x7610, R6 ;  /* 0x00007610ff067816 */ /* 0x000fe20000000006 */
[----:B------:R-:W-:Y:S02]  /*1ae20*/  IMAD.MOV.U32 R5, RZ, RZ, -0x1 ;  /* 0xffffffffff057424 */ /* 0x000fe400078e00ff */
[----:B------:R-:W-:Y:S02]  /*1ae30*/  IMAD.MOV.U32 R4, RZ, RZ, -0x1 ;  /* 0xffffffffff047424 */ /* 0x000fe400078e00ff */
[----:B------:R-:W-:Y:S01]  /*1ae40*/  IMAD.MOV.U32 R9, RZ, RZ, -0x1 ;  /* 0xffffffffff097424 */ /* 0x000fe200078e00ff */
[----:B--2---:R-:W-:-:S04]  /*1ae50*/  ISETP.GE.U32.AND P0, PT, R163, UR4, PT ;  /* 0x00000004a3007c0c */ /* 0x004fc8000bf06070 */
[----:B---3--:R-:W-:-:S13]  /*1ae60*/  ISETP.GE.U32.AND.EX P0, PT, R162, UR5, PT, P0 ;  /* 0x00000005a2007c0c */ /* 0x008fda000bf06100 */
[----:B------:R-:W-:Y:S05]  /*1ae70*/  @P0 BRA `(.L_x_557) ;  /* 0x0000000400340947 */ /* 0x000fea0003800000 */
[----:B------:R-:W1:Y:S01]  /*1ae80*/  LDC.64 R14, c[0x0][0x628] ;  /* 0x00018a00ff0e7b82 */ /* 0x000e620000000a00 */
[----:B------:R-:W-:Y:S02]  /*1ae90*/  IMAD.MOV.U32 R8, RZ, RZ, R163 ;  /* 0x000000ffff087224 */ /* 0x000fe400078e00a3 */
[----:B------:R-:W-:-:S05]  /*1aea0*/  IMAD.MOV.U32 R9, RZ, RZ, R162 ;  /* 0x000000ffff097224 */ /* 0x000fca00078e00a2 */
[----:B------:R-:W2:Y:S08]  /*1aeb0*/  LDC R10, c[0x0][0x630] ;  /* 0x00018c00ff0a7b82 */ /* 0x000eb00000000800 */
[----:B------:R-:W3:Y:S01]  /*1aec0*/  LDC.64 R16, c[0x0][0x620] ;  /* 0x00018800ff107b82 */ /* 0x000ee20000000a00 */
[----:B-1----:R-:W-:-:S04]  /*1aed0*/  ISETP.NE.U32.AND P0, PT, R14, RZ, PT ;  /* 0x000000ff0e00720c */ /* 0x002fc80003f05070 */
[----:B------:R-:W-:-:S13]  /*1aee0*/  ISETP.NE.AND.EX P0, PT, R15, RZ, PT, P0 ;  /* 0x000000ff0f00720c */ /* 0x000fda0003f05300 */
[----:B--23--:R-:W-:Y:S05]  /*1aef0*/  @!P0 BRA `(.L_x_558) ;  /* 0x0000000000288947 */ /* 0x00cfea0003800000 */
[----:B------:R-:W1:Y:S02]  /*1af00*/  LDC R4, c[0x0][0x634] ;  /* 0x00018d00ff047b82 */ /* 0x000e640000000800 */
[----:B-1----:R-:W-:-:S04]  /*1af10*/  IADD3 R9, P0, R163, R4, RZ ;  /* 0x00000004a3097210 */ /* 0x002fc80007f1e0ff */
[----:B------:R-:W-:-:S05]  /*1af20*/  IADD3.X R13, RZ, R162, RZ, P0, !PT ;  /* 0x000000a2ff0d7210 */ /* 0x000fca00007fe4ff */
[----:B------:R-:W-:-:S04]  /*1af30*/  IMAD.WIDE.U32 R4, R13, R14, RZ ;  /* 0x0000000e0d047225 */ /* 0x000fc800078e00ff */
[----:B------:R-:W-:-:S04]  /*1af40*/  IMAD.WIDE.U32 R6, P0, R9, R15, R4 ;  /* 0x0000000f09067225 */ /* 0x000fc80007800004 */
[----:B------:R-:W-:-:S04]  /*1af50*/  IMAD.WIDE.U32 R4, R9, R14, RZ ;  /* 0x0000000e09047225 */ /* 0x000fc800078e00ff */
[----:B------:R-:W-:Y:S01]  /*1af60*/  IMAD.X R9, RZ, RZ, RZ, P0 ;  /* 0x000000ffff097224 */ /* 0x000fe200000e06ff */
[----:B------:R-:W-:Y:S01]  /*1af70*/  IADD3 RZ, P0, R5, R6, RZ ;  /* 0x0000000605ff7210 */ /* 0x000fe20007f1e0ff */
[----:B------:R-:W-:-:S04]  /*1af80*/  IMAD.MOV.U32 R8, RZ, RZ, R7 ;  /* 0x000000ffff087224 */ /* 0x000fc800078e0007 */
[----:B------:R-:W-:-:S08]  /*1af90*/  IMAD.WIDE.U32.X R8, R13, R15, R8, P0 ;  /* 0x0000000f0d087225 */ /* 0x000fd000000e0408 */
.L_x_558:
[----:B------:R-:W1:Y:S01]  /*1afa0*/  LDC.64 R20, c[0x0][0x640] ;  /* 0x00019000ff147b82 */ /* 0x000e620000000a00 */
[-CC-:B------:R-:W-:Y:S02]  /*1afb0*/  SHF.R.U64 R14, R8, R10.reuse, R9.reuse ;  /* 0x0000000a080e7219 */ /* 0x180fe40000001209 */
[----:B------:R-:W-:Y:S02]  /*1afc0*/  SHF.R.U32.HI R4, RZ, R10, R9 ;  /* 0x0000000aff047219 */ /* 0x000fe40000011609 */
[----:B------:R-:W-:-:S03]  /*1afd0*/  IADD3 R7, P0, RZ, -R14, RZ ;  /* 0x8000000eff077210 */ /* 0x000fc60007f1e0ff */
[----:B------:R-:W2:Y:S02]  /*1afe0*/  LDC R8, c[0x0][0x618] ;  /* 0x00018600ff087b82 */ /* 0x000ea40000000800 */
[----:B------:R-:W-:Y:S02]  /*1aff0*/  IMAD.X R5, RZ, RZ, ~R4, P0 ;  /* 0x000000ffff057224 */ /* 0x000fe400000e0e04 */
[----:B------:R-:W-:Y:S02]  /*1b000*/  IMAD.MOV.U32 R4, RZ, RZ, R163 ;  /* 0x000000ffff047224 */ /* 0x000fe400078e00a3 */
[-C--:B------:R-:W-:Y:S02]  /*1b010*/  IMAD R6, R5, R16.reuse, RZ ;  /* 0x0000001005067224 */ /* 0x080fe400078e02ff */
[----:B------:R-:W3:Y:S01]  /*1b020*/  LDC R18, c[0x0][0x608] ;  /* 0x00018200ff127b82 */ /* 0x000ee20000000800 */
[----:B------:R-:W-:Y:S02]  /*1b030*/  IMAD.MOV.U32 R5, RZ, RZ, R162 ;  /* 0x000000ffff057224 */ /* 0x000fe400078e00a2 */
[----:B------:R-:W-:-:S05]  /*1b040*/  IMAD.WIDE.U32 R4, R7, R16, R4 ;  /* 0x0000001007047225 */ /* 0x000fca00078e0004 */
[----:B------:R-:W4:Y:S01]  /*1b050*/  LDC R19, c[0x0][0x658] ;  /* 0x00019600ff137b82 */ /* 0x000f220000000800 */
[----:B------:R-:W-:Y:S01]  /*1b060*/  IMAD R7, R7, R17, R6 ;  /* 0x0000001107077224 */ /* 0x000fe200078e0206 */
[----:B-1----:R-:W-:Y:S01]  /*1b070*/  ISETP.NE.U32.AND P0, PT, R20, RZ, PT ;  /* 0x000000ff1400720c */ /* 0x002fe20003f05070 */
[----:B------:R-:W-:Y:S02]  /*1b080*/  IMAD.MOV.U32 R6, RZ, RZ, -0x1 ;  /* 0xffffffffff067424 */ /* 0x000fe400078e00ff */
[----:B------:R-:W-:Y:S01]  /*1b090*/  IMAD.IADD R5, R5, 0x1, R7 ;  /* 0x0000000105057824 */ /* 0x000fe200078e0207 */
[----:B------:R-:W-:Y:S02]  /*1b0a0*/  ISETP.NE.AND.EX P0, PT, R21, RZ, PT, P0 ;  /* 0x000000ff1500720c */ /* 0x000fe40003f05300 */
[----:B------:R-:W1:Y:S02]  /*1b0b0*/  LDC R17, c[0x0][0x600] ;  /* 0x00018000ff117b82 */ /* 0x000e640000000800 */
[----:B--2---:R-:W-:-:S02]  /*1b0c0*/  SHF.R.U64 R10, R4, R8, R5 ;  /* 0x00000008040a7219 */ /* 0x004fc40000001205 */
[----:B------:R-:W-:-:S04]  /*1b0d0*/  SHF.R.U32.HI R5, RZ, R8, R5 ;  /* 0x00000008ff057219 */ /* 0x000fc80000011605 */
[----:B------:R-:W2:Y:S01]  /*1b0e0*/  LDC R22, c[0x0][0x648] ;  /* 0x00019200ff167b82 */ /* 0x000ea20000000800 */
[-CC-:B---3--:R-:W-:Y:S02]  /*1b0f0*/  SHF.R.U64 R15, R10, R18.reuse, R5.reuse ;  /* 0x000000120a0f7219 */ /* 0x188fe40000001205 */
[----:B------:R-:W-:Y:S02]  /*1b100*/  SHF.R.U32.HI R4, RZ, R18, R5 ;  /* 0x00000012ff047219 */ /* 0x000fe40000011605 */
[----:B------:R-:W-:-:S03]  /*1b110*/  MOV R18, 0x1 ;  /* 0x0000000100127802 */ /* 0x000fc60000000f00 */
[----:B0-----:R-:W0:Y:S01]  /*1b120*/  LDC R23, c[0x0][0x638] ;  /* 0x00018e00ff177b82 */ /* 0x001e220000000800 */
[-CC-:B----4-:R-:W-:Y:S02]  /*1b130*/  SHF.R.U64 R16, R15, R19.reuse, R4.reuse ;  /* 0x000000130f107219 */ /* 0x190fe40000001204 */
[-C--:B------:R-:W-:Y:S02]  /*1b140*/  SHF.L.U32 R6, R6, R19.reuse, RZ ;  /* 0x0000001306067219 */ /* 0x080fe400000006ff */
[----:B------:R-:W-:Y:S01]  /*1b150*/  SHF.R.U32.HI R5, RZ, R19, R4 ;  /* 0x00000013ff057219 */ /* 0x000fe20000011604 */
[----:B------:R-:W-:Y:S01]  /*1b160*/  IMAD.MOV.U32 R4, RZ, RZ, R16 ;  /* 0x000000ffff047224 */ /* 0x000fe200078e0010 */
[----:B------:R-:W-:Y:S01]  /*1b170*/  LOP3.LUT R24, RZ, R6, RZ, 0x33, !PT ;  /* 0x00000006ff187212 */ /* 0x000fe200078e33ff */
[----:B------:R-:W3:Y:S01]  /*1b180*/  LDC R25, c[0x0][0x610] ;  /* 0x00018400ff197b82 */ /* 0x000ee20000000800 */
[----:B------:R-:W-:Y:S05]  /*1b190*/  @!P0 BRA `(.L_x_559) ;  /* 0x0000000000288947 */ /* 0x000fea0003800000 */
        /* <DEDUP_REMOVED lines=10> */
.L_x_559:
[----:B------:R-:W4:Y:S01]  /*1b240*/  LDC R6, c[0x0][0x65c] ;  /* 0x00019700ff067b82 */ /* 0x000f220000000800 */
[----:B--2---:R-:W-:Y:S01]  /*1b250*/  SHF.R.U64 R4, R4, R22, R5 ;  /* 0x0000001604047219 */ /* 0x004fe20000001205 */
[----:B-1----:R-:W-:Y:S01]  /*1b260*/  VIADD R7, R17, 0xffffffff ;  /* 0xffffffff11077836 */ /* 0x002fe20000000000 */
[----:B------:R-:W-:Y:S02]  /*1b270*/  SHF.L.U32 R18, R18, R19, RZ ;  /* 0x0000001312127219 */ /* 0x000fe400000006ff */
[----:B------:R-:W-:Y:S01]  /*1b280*/  LOP3.LUT R3, R15, R24, RZ, 0xc0, !PT ;  /* 0x000000180f037212 */ /* 0x000fe200078ec0ff */
[----:B------:R-:W-:Y:S01]  /*1b290*/  IMAD.MOV R5, RZ, RZ, -R4 ;  /* 0x000000ffff057224 */ /* 0x000fe200078e0a04 */
[----:B------:R-:W-:Y:S02]  /*1b2a0*/  LOP3.LUT R7, R10, R7, RZ, 0xc0, !PT ;  /* 0x000000070a077212 */ /* 0x000fe400078ec0ff */
[----:B------:R-:W-:Y:S01]  /*1b2b0*/  MOV R9, R14 ;  /* 0x0000000e00097202 */ /* 0x000fe20000000f00 */
[----:B------:R-:W-:Y:S01]  /*1b2c0*/  IMAD R3, R18, R4, R3 ;  /* 0x0000000412037224 */ /* 0x000fe200078e0203 */
[----:B----4-:R-:W-:Y:S01]  /*1b2d0*/  ISETP.NE.AND P0, PT, R6, 0x1, PT ;  /* 0x000000010600780c */ /* 0x010fe20003f05270 */
[----:B------:R-:W-:-:S12]  /*1b2e0*/  IMAD.MOV.U32 R6, RZ, RZ, 0x1 ;  /* 0x00000001ff067424 */ /* 0x000fd800078e00ff */
[----:B------:R-:W-:Y:S02]  /*1b2f0*/  @P0 IMAD R0, R11, R12, R2 ;  /* 0x0000000c0b000224 */ /* 0x000fe400078e0202 */
[----:B0-----:R-:W-:Y:S02]  /*1b300*/  IMAD R2, R5, R23, R16 ;  /* 0x0000001705027224 */ /* 0x001fe400078e0210 */
[----:B---3--:R-:W-:Y:S02]  /*1b310*/  IMAD R0, R3, R25, R0 ;  /* 0x0000001903007224 */ /* 0x008fe400078e0200 */
[----:B------:R-:W-:-:S05]  /*1b320*/  IMAD R5, R2, R17, R7 ;  /* 0x0000001102057224 */ /* 0x000fca00078e0207 */
[----:B------:R-:W-:Y:S02]  /*1b330*/  SEL R4, R5, R0, !P0 ;  /* 0x0000000005047207 */ /* 0x000fe40004000000 */
[----:B------:R-:W-:-:S07]  /*1b340*/  SEL R5, R0, R5, !P0 ;  /* 0x0000000500057207 */ /* 0x000fce0004000000 */
.L_x_557:
[----:B------:R-:W-:-:S08]  /*1b350*/  NOP ;  /* 0x0000000000007918 */ /* 0x000fd00000000000 */
[----:B0-----:R-:W0:-:S00]  /*1b360*/  USETMAXREG.DEALLOC.CTAPOOL 0x18 ;  /* 0x00000018000079c8 */ /* 0x001e0000080e0500 */
[----:B------:R-:W-:-:S13]  /*1b370*/  ISETP.NE.AND P0, PT, RZ, UR8, PT ;  /* 0x00000008ff007c0c */ /* 0x000fda000bf05270 */
[----:B------:R-:W-:Y:S05]  /*1b380*/  @P0 EXIT ;  /* 0x000000000000094d */ /* 0x000fea0003800000 */
[----:B0-----:R-:W-:Y:S01]  /*1b390*/  LOP3.LUT P0, RZ, R6, 0xff, RZ, 0xc0, !PT ;  /* 0x000000ff06ff7812 */ /* 0x001fe2000780c0ff */
[----:B------:R-:W-:Y:S02]  /*1b3a0*/  IMAD.MOV.U32 R0, RZ, RZ, 0x1 ;  /* 0x00000001ff007424 */ /* 0x000fe400078e00ff */
[----:B------:R-:W-:-:S10]  /*1b3b0*/  IMAD.MOV.U32 R6, RZ, RZ, RZ ;  /* 0x000000ffff067224 */ /* 0x000fd400078e00ff */
[----:B------:R-:W-:Y:S05]  /*1b3c0*/  @!P0 BRA `(.L_x_560) ;  /* 0x0000000c006c8947 */ /* 0x000fea0003800000 */
[----:B------:R-:W2:Y:S01]  /*1b3d0*/  LDL R2, [R1+0x10c] ;  /* 0x00010c0001027983 */ /* 0x000ea20000100800 */
[----:B------:R-:W-:Y:S01]  /*1b3e0*/  ULDC UR4, c[0x0][0x28c] ;  /* 0x0000a30000047ab9 */ /* 0x000fe20000000800 */
[----:B------:R-:W-:Y:S01]  /*1b3f0*/  ULDC UR5, c[0x0][0x600] ;  /* 0x0001800000057ab9 */ /* 0x000fe20000000800 */
[----:B------:R-:W-:Y:S01]  /*1b400*/  ULDC UR7, c[0x0][0x658] ;  /* 0x0001960000077ab9 */ /* 0x000fe20000000800 */
[----:B------:R-:W0:Y:S01]  /*1b410*/  S2R R13, SR_CgaCtaId ;  /* 0x00000000000d7919 */ /* 0x000e220000008800 */
[----:B------:R-:W-:Y:S01]  /*1b420*/  UMOV UR10, 0x1 ;  /* 0x00000001000a7882 */ /* 0x000fe20000000000 */
[----:B------:R-:W-:Y:S01]  /*1b430*/  UMOV UR8, 0xffffffff ;  /* 0xffffffff00087882 */ /* 0x000fe20000000000 */
[----:B------:R-:W-:Y:S01]  /*1b440*/  ULDC UR6, c[0x0][0xc] ;  /* 0x0000030000067ab9 */ /* 0x000fe20000000800 */
[----:B------:R-:W-:Y:S01]  /*1b450*/  USHF.L.U32 UR11, UR8, UR7, URZ ;  /* 0x00000007080b7299 */ /* 0x000fe2000800063f */
[----:B------:R-:W-:Y:S01]  /*1b460*/  BSSY B0, `(.L_x_560) ;  /* 0x00000d1000007945 */ /* 0x000fe20003800000 */
[----:B------:R-:W-:Y:S01]  /*1b470*/  IMAD.MOV.U32 R8, RZ, RZ, 0x1 ;  /* 0x00000001ff087424 */ /* 0x000fe200078e00ff */
[----:B------:R-:W-:Y:S01]  /*1b480*/  ULDC.64 UR24, c[0x0][0x198] ;  /* 0x0000660000187ab9 */ /* 0x000fe20000000a00 */
[----:B------:R-:W-:Y:S01]  /*1b490*/  IMAD.MOV.U32 R0, RZ, RZ, 0x1 ;  /* 0x00000001ff007424 */ /* 0x000fe200078e00ff */
[----:B------:R-:W-:Y:S01]  /*1b4a0*/  ULOP3.LUT UR19, URZ, UR11, URZ, 0x33, !UPT ;  /* 0x0000000b3f137292 */ /* 0x000fe2000f8e333f */
[----:B------:R-:W-:Y:S01]  /*1b4b0*/  IMAD.MOV.U32 R6, RZ, RZ, RZ ;  /* 0x000000ffff067224 */ /* 0x000fe200078e00ff */
[----:B0-----:R-:W-:-:S02]  /*1b4c0*/  LOP3.LUT R13, R13, 0x1, RZ, 0xc0, !PT ;  /* 0x000000010d0d7812 */ /* 0x001fc400078ec0ff */
[----:B--2---:R-:W-:-:S13]  /*1b4d0*/  R2UR UR9, R2 ;  /* 0x00000000020972ca */ /* 0x004fda00000e0000 */
[----:B------:R-:W-:Y:S02]  /*1b4e0*/  ULOP3.LUT UR21, UR9, 0x2, URZ, 0xfc, !UPT ;  /* 0x0000000209157892 */ /* 0x000fe4000f8efc3f */
[----:B------:R-:W-:Y:S02]  /*1b4f0*/  UIADD3 UR9, UR4, 0x1f, URZ ;  /* 0x0000001f04097890 */ /* 0x000fe4000fffe03f */
[----:B------:R-:W-:Y:S02]  /*1b500*/  UIADD3 UR4, UR5, -0x1, URZ ;  /* 0xffffffff05047890 */ /* 0x000fe4000fffe03f */
[----:B------:R-:W-:Y:S02]  /*1b510*/  USHF.L.U32 UR5, UR10, UR7, URZ ;  /* 0x000000070a057299 */ /* 0x000fe4000800063f */
[----:B------:R-:W-:Y:S01]  /*1b520*/  USHF.R.S32.HI UR10, URZ, 0x1f, UR9 ;  /* 0x0000001f3f0a7899 */ /* 0x000fe20008011409 */
[----:B------:R-:W-:Y:S01]  /*1b530*/  ULDC UR7, c[0x0][0x10] ;  /* 0x0000040000077ab9 */ /* 0x000fe20000000800 */
[----:B------:R-:W-:Y:S01]  /*1b540*/  ULDC UR8, c[0x0][0x14] ;  /* 0x0000050000087ab9 */ /* 0x000fe20000000800 */
[----:B------:R-:W-:-:S02]  /*1b550*/  UIMAD.WIDE.U32 UR6, UR6, UR7, URZ ;  /* 0x00000007060672a5 */ /* 0x000fc4000f8e003f */
[----:B------:R-:W-:Y:S02]  /*1b560*/  ULEA.HI UR10, UR10, UR9, URZ, 0x5 ;  /* 0x000000090a0a7291 */ /* 0x000fe4000f8f283f */
[----:B------:R-:W-:Y:S02]  /*1b570*/  UIMAD.WIDE.U32 UR22, UR6, UR8, URZ ;  /* 0x00000008061672a5 */ /* 0x000fe4000f8e003f */
[----:B------:R-:W-:Y:S02]  /*1b580*/  UIMAD UR13, UR7, UR8, URZ ;  /* 0x00000008070d72a4 */ /* 0x000fe4000f8e023f */
[----:B------:R-:W-:Y:S02]  /*1b590*/  USHF.R.S32.HI UR18, URZ, 0x5, UR10 ;  /* 0x000000053f127899 */ /* 0x000fe4000801140a */
[----:B------:R-:W-:Y:S02]  /*1b5a0*/  UIADD3 UR13, UR23, UR13, URZ ;  /* 0x0000000d170d7290 */ /* 0x000fe4000fffe03f */
[----:B------:R-:W-:-:S12]  /*1b5b0*/  UIADD3 UR26, UR18, 0x1, URZ ;  /* 0x00000001121a7890 */ /* 0x000fd8000fffe03f */
.L_x_571:
[----:B------:R-:W-:-:S03]  /*1b5c0*/  UMOV UR6, 0xffffffff ;  /* 0xffffffff00067882 */ /* 0x000fc60000000000 */
[----:B------:R-:W-:Y:S05]  /*1b5d0*/  BRA.DIV UR6, `(.L_x_561) ;  /* 0x0000001206287947 */ /* 0x000fea000b800000 */
[----:B------:R-:W-:-:S13]  /*1b5e0*/  ELECT P6, URZ, PT ;  /* 0x00000000003f782f */ /* 0x000fda00038c0000 */
.L_x_584:
[----:B------:R-:W0:Y:S01]  /*1b5f0*/  LDC R2, c[0x0][0x28c] ;  /* 0x0000a300ff027b82 */ /* 0x000e220000000800 */
[----:B------:R-:W-:Y:S01]  /*1b600*/  BSSY B1, `(.L_x_562) ;  /* 0x000003c000017945 */ /* 0x000fe20003800000 */
[----:B0-----:R-:W-:-:S13]  /*1b610*/  ISETP.LT.OR P6, PT, R2, 0x1, !P6 ;  /* 0x000000010200780c */ /* 0x001fda00077c1670 */
[----:B------:R-:W-:Y:S05]  /*1b620*/  @P6 BRA `(.L_x_563) ;  /* 0x0000000000e46947 */ /* 0x000fea0003800000 */
[----:B------:R-:W-:Y:S01]  /*1b630*/  IMAD R2, R4, 0x2, R13 ;  /* 0x0000000204027824 */ /* 0x000fe200078e020d */
[----:B------:R-:W-:Y:S01]  /*1b640*/  MOV R11, UR26 ;  /* 0x0000001a000b7c02 */ /* 0x000fe20008000f00 */
[----:B------:R-:W-:Y:S02]  /*1b650*/  IMAD R5, R5, 0x180, RZ ;  /* 0x0000018005057824 */ /* 0x000fe400078e02ff */
[----:B------:R-:W-:Y:S02]  /*1b660*/  IMAD R2, R2, 0x58, RZ ;  /* 0x0000005802027824 */ /* 0x000fe400078e02ff */
[----:B------:R-:W-:Y:S02]  /*1b670*/  IMAD.MOV.U32 R14, RZ, RZ, RZ ;  /* 0x000000ffff0e7224 */ /* 0x000fe400078e00ff */
[----:B------:R-:W-:Y:S02]  /*1b680*/  IMAD.MOV.U32 R3, RZ, RZ, R0 ;  /* 0x000000ffff037224 */ /* 0x000fe400078e0000 */
[----:B------:R-:W-:-:S07]  /*1b690*/  IMAD.MOV.U32 R10, RZ, RZ, R6 ;  /* 0x000000ffff0a7224 */ /* 0x000fce00078e0006 */
.L_x_566:
[----:B------:R-:W0:Y:S01]  /*1b6a0*/  S2R R4, SR_CgaCtaId ;  /* 0x0000000000047919 */ /* 0x000e220000008800 */
[----:B------:R-:W-:Y:S02]  /*1b6b0*/  MOV R7, 0x400 ;  /* 0x0000040000077802 */ /* 0x000fe40000000f00 */
[----:B------:R-:W-:Y:S01]  /*1b6c0*/  SHF.L.U32 R15, R3, 0x1f, RZ ;  /* 0x0000001f030f7819 */ /* 0x000fe200000006ff */
[----:B------:R-:W1:Y:S01]  /*1b6d0*/  S2R R12, SR_TID.X ;  /* 0x00000000000c7919 */ /* 0x000e620000002100 */
[----:B0-----:R-:W-:Y:S02]  /*1b6e0*/  LEA R7, R4, R7, 0x18 ;  /* 0x0000000704077211 */ /* 0x001fe400078ec0ff */
[----:B-1----:R-:W-:-:S03]  /*1b6f0*/  LOP3.LUT P1, RZ, R12, 0x7f, RZ, 0xc0, !PT ;  /* 0x0000007f0cff7812 */ /* 0x002fc6000782c0ff */
[----:B------:R-:W-:-:S04]  /*1b700*/  IMAD R4, R10, 0x8, R7 ;  /* 0x000000080a047824 */ /* 0x000fc800078e0207 */
[----:B------:R-:W0:Y:S06]  /*1b710*/  SYNCS.PHASECHK.TRANS64.TRYWAIT P0, [R4+URZ+0x30], R15 ;  /* 0x0000300f040075a7 */ /* 0x000e2c000800017f */
[----:B------:R-:W1:Y:S01]  /*1b720*/  @!P1 LDC R17, c[0x0][0x500] ;  /* 0x00014000ff119b82 */ /* 0x000e620000000800 */
[----:B0-----:R-:W-:Y:S05]  /*1b730*/  @!P0 BRA `(.L_x_564) ;  /* 0x0000000c00f08947 */ /* 0x001fea0003800000 */
.L_x_585:
[----:B------:R-:W-:Y:S01]  /*1b740*/  UPRMT UR6, UR21, 0x9910, URZ ;  /* 0x0000991015067896 */ /* 0x000fe2000800003f */
[----:B-1----:R1:W-:Y:S03]  /*1b750*/  @!P1 SYNCS.ARRIVE.TRANS64 RZ, [R4+URZ], R17 ;  /* 0x0000001104ff99a7 */ /* 0x0023e6000800003f */
[----:B------:R-:W-:-:S06]  /*1b760*/  UISETP.NE.AND UP0, UPT, UR6, 0x2, UPT ;  /* 0x000000020600788c */ /* 0x000fcc000bf05270 */
[----:B------:R-:W-:-:S13]  /*1b770*/  PLOP3.LUT P0, PT, PT, PT, UP0, 0x80, 0x0 ;  /* 0x000000000000781c */ /* 0x000fda0003f0f008 */
[----:B-1----:R-:W-:Y:S05]  /*1b780*/  @P0 BRA `(.L_x_565) ;  /* 0x0000000000040947 */ /* 0x002fea0003800000 */
[----:B------:R-:W-:Y:S01]  /*1b790*/  BPT.TRAP 0x1 ;  /* 0x000000040000795c */ /* 0x000fe20000300000 */
.L_x_565:
[----:B------:R-:W-:Y:S01]  /*1b7a0*/  IMAD R12, R10, 0x2, R13 ;  /* 0x000000020a0c7824 */ /* 0x000fe200078e020d */
[----:B------:R-:W-:Y:S01]  /*1b7b0*/  R2UR UR9, R4 ;  /* 0x00000000040972ca */ /* 0x000fe200000e0000 */
[--C-:B0-----:R-:W-:Y:S01]  /*1b7c0*/  IMAD R15, R10, 0x6000, R7.reuse ;  /* 0x000060000a0f7824 */ /* 0x101fe200078e0207 */
[----:B------:R-:W-:Y:S01]  /*1b7d0*/  UIADD3 UR6, UP0, UR24, 0xf0, URZ ;  /* 0x000000f018067890 */ /* 0x000fe2000ff1e03f */
[----:B------:R-:W-:Y:S01]  /*1b7e0*/  IMAD R12, R12, 0xb00, RZ ;  /* 0x00000b000c0c7824 */ /* 0x000fe200078e02ff */
[----:B------:R-:W-:Y:S01]  /*1b7f0*/  R2UR UR11, R5 ;  /* 0x00000000050b72ca */ /* 0x000fe200000e0000 */
[----:B------:R-:W-:Y:S01]  /*1b800*/  VIADD R11, R11, 0xffffffff ;  /* 0xffffffff0b0b7836 */ /* 0x000fe20000000000 */
[----:B------:R-:W-:Y:S01]  /*1b810*/  R2UR UR7, R15 ;  /* 0x000000000f0772ca */ /* 0x000fe200000e0000 */
[----:B------:R-:W-:Y:S01]  /*1b820*/  IMAD R12, R12, 0x2, R7 ;  /* 0x000000020c0c7824 */ /* 0x000fe200078e0207 */
[----:B------:R-:W-:Y:S01]  /*1b830*/  R2UR UR10, R14 ;  /* 0x000000000e0a72ca */ /* 0x000fe200000e0000 */
[----:B------:R-:W-:Y:S01]  /*1b840*/  UIADD3 UR28, UP1, UR24, 0x1f0, URZ ;  /* 0x000001f0181c7890 */ /* 0x000fe2000ff3e03f */
[----:B------:R-:W-:Y:S01]  /*1b850*/  R2UR UR12, R9 ;  /* 0x00000000090c72ca */ /* 0x000fe200000e0000 */
[----:B------:R-:W-:Y:S01]  /*1b860*/  VIADD R10, R10, 0x1 ;  /* 0x000000010a0a7836 */ /* 0x000fe20000000000 */
[----:B------:R-:W-:Y:S01]  /*1b870*/  R2UR UR8, R12 ;  /* 0x000000000c0872ca */ /* 0x000fe200000e0000 */
[----:B------:R-:W-:Y:S01]  /*1b880*/  UIADD3.X UR29, URZ, UR25, URZ, UP1, !UPT ;  /* 0x000000193f1d7290 */ /* 0x000fe20008ffe43f */
[----:B------:R-:W-:Y:S01]  /*1b890*/  R2UR UR20, R2 ;  /* 0x00000000021472ca */ /* 0x000fe200000e0000 */
[----:B------:R-:W-:Y:S01]  /*1b8a0*/  UMOV UR14, 0x0 ;  /* 0x00000000000e7882 */ /* 0x000fe20000000000 */
[----:B------:R-:W-:Y:S01]  /*1b8b0*/  ISETP.GT.AND P1, PT, R11, 0x1, PT ;  /* 0x000000010b00780c */ /* 0x000fe20003f24270 */
[----:B------:R-:W-:Y:S01]  /*1b8c0*/  UMOV UR15, 0x10000000 ;  /* 0x10000000000f7882 */ /* 0x000fe20000000000 */
[----:B------:R-:W-:Y:S01]  /*1b8d0*/  ISETP.NE.AND P0, PT, R10, 0x6, PT ;  /* 0x000000060a00780c */ /* 0x000fe20003f05270 */
[----:B------:R-:W-:Y:S01]  /*1b8e0*/  UIADD3 UR16, UR7, 0x180, URZ ;  /* 0x0000018007107890 */ /* 0x000fe2000fffe03f */
[----:B------:R-:W-:Y:S01]  /*1b8f0*/  IADD3 R14, R14, 0x20, RZ ;  /* 0x000000200e0e7810 */ /* 0x000fe20007ffe0ff */
[----:B------:R-:W-:Y:S01]  /*1b900*/  UIADD3.X UR7, URZ, UR25, URZ, UP0, !UPT ;  /* 0x000000193f077290 */ /* 0x000fe200087fe43f */
[----:B------:R-:W-:Y:S01]  /*1b910*/  SEL R4, RZ, 0x1, P0 ;  /* 0x00000001ff047807 */ /* 0x000fe20000000000 */
[----:B------:R-:W-:Y:S01]  /*1b920*/  UMOV UR27, 0x30000 ;  /* 0x00030000001b7882 */ /* 0x000fe20000000000 */
[----:B------:R-:W-:Y:S01]  /*1b930*/  SEL R10, R10, RZ, P0 ;  /* 0x000000ff0a0a7207 */ /* 0x000fe20000000000 */
[----:B------:R-:W-:Y:S01]  /*1b940*/  UIADD3 UR17, UR8, 0x24180, URZ ;  /* 0x0002418008117890 */ /* 0x000fe2000fffe03f */
[----:B------:R-:W-:-:S02]  /*1b950*/  LOP3.LUT R3, R3, R4, RZ, 0x3c, !PT ;  /* 0x0000000403037212 */ /* 0x000fc400078e3cff */
[----:B------:R-:W-:Y:S02]  /*1b960*/  UMOV UR8, UR16 ;  /* 0x0000001000087c82 */ /* 0x000fe40008000000 */
[----:B------:R0:W-:Y:S02]  /*1b970*/  UTMALDG.3D [UR8], [UR6], desc[UR14] ;  /* 0x00000e08060075b4 */ /* 0x0001e40008011000 */
[----:B0-----:R-:W-:Y:S01]  /*1b980*/  UMOV UR8, UR17 ;  /* 0x0000001100087c82 */ /* 0x001fe20008000000 */
[----:B------:R-:W-:Y:S02]  /*1b990*/  UMOV UR11, UR20 ;  /* 0x00000014000b7c82 */ /* 0x000fe40008000000 */
[----:B------:R0:W-:Y:S02]  /*1b9a0*/  UTMALDG.3D.MULTICAST [UR8], [UR28], UR27, desc[UR14] ;  /* 0x00000e081c0073b4 */ /* 0x0001e4000801181b */
[----:B0-----:R-:W-:Y:S05]  /*1b9b0*/  @P1 BRA `(.L_x_566) ;  /* 0xfffffffc00381947 */ /* 0x001fea000383ffff */
.L_x_563:
[----:B------:R-:W-:Y:S05]  /*1b9c0*/  BSYNC B1 ;  /* 0x0000000000017941 */ /* 0x000fea0003800000 */
.L_x_562:
[----:B------:R-:W2:Y:S01]  /*1b9d0*/  LDL.LU R15, [R1+0x11c] ;  /* 0x00011c00010f7983 */ /* 0x000ea20000300800 */
[----:B------:R-:W-:Y:S01]  /*1b9e0*/  LOP3.LUT P0, RZ, R8, 0xff, RZ, 0xc0, !PT ;  /* 0x000000ff08ff7812 */ /* 0x000fe2000780c0ff */
[----:B------:R-:W-:Y:S01]  /*1b9f0*/  VIADD R6, R6, UR18 ;  /* 0x0000001206067c36 */ /* 0x000fe20008000000 */
[----:B------:R-:W-:Y:S01]  /*1ba00*/  ULDC.64 UR6, c[0x0][0x650] ;  /* 0x0001940000067ab9 */ /* 0x000fe20000000a00 */
[----:B------:R-:W3:Y:S01]  /*1ba10*/  LDL.LU R12, [R1+0x120] ;  /* 0x00012000010c7983 */ /* 0x000ee20000300800 */
[----:B------:R-:W-:Y:S01]  /*1ba20*/  UISETP.GE.U32.AND UP0, UPT, UR18, 0x6, UPT ;  /* 0x000000061200788c */ /* 0x000fe2000bf06070 */
[----:B------:R-:W-:Y:S01]  /*1ba30*/  BSSY B1, `(.L_x_567) ;  /* 0x0000071000017945 */ /* 0x000fe20003800000 */
[----:B------:R-:W-:Y:S01]  /*1ba40*/  IMAD.MOV.U32 R4, RZ, RZ, -0x1 ;  /* 0xffffffffff047424 */ /* 0x000fe200078e00ff */
[----:B------:R-:W-:Y:S01]  /*1ba50*/  PRMT R8, RZ, 0x7610, R8 ;  /* 0x00007610ff087816 */ /* 0x000fe20000000008 */
[----:B------:R-:W-:Y:S02]  /*1ba60*/  IMAD.MOV.U32 R9, RZ, RZ, -0x1 ;  /* 0xffffffffff097424 */ /* 0x000fe400078e00ff */
[----:B------:R-:W-:-:S03]  /*1ba70*/  PLOP3.LUT P1, PT, PT, PT, UP0, 0x80, 0x0 ;  /* 0x000000000000781c */ /* 0x000fc60003f2f008 */
[----:B------:R-:W0:Y:S01]  /*1ba80*/  @P0 S2R R3, SR_CgaCtaId ;  /* 0x0000000000030919 */ /* 0x000e220000008800 */
[----:B------:R-:W-:-:S04]  /*1ba90*/  @P0 MOV R2, 0x400 ;  /* 0x0000040000020802 */ /* 0x000fc80000000f00 */
[----:B0-----:R-:W-:-:S04]  /*1baa0*/  @P0 LEA R2, R3, R2, 0x18 ;  /* 0x0000000203020211 */ /* 0x001fc800078ec0ff */
[----:B------:R0:W-:Y:S01]  /*1bab0*/  @P0 SYNCS.ARRIVE.TRANS64.A1T0 RZ, [R2+URZ+0x78], RZ ;  /* 0x000078ff02ff09a7 */ /* 0x0001e2000810003f */
[----:B------:R-:W-:Y:S01]  /*1bac0*/  ISETP.GT.U32.AND P0, PT, R6, 0x5, PT ;  /* 0x000000050600780c */ /* 0x000fe20003f04070 */
[----:B0-----:R-:W-:-:S05]  /*1bad0*/  IMAD.U32 R2, RZ, RZ, UR18 ;  /* 0x00000012ff027e24 */ /* 0x001fca000f8e00ff */
[----:B------:R-:W-:Y:S01]  /*1bae0*/  ISETP.LT.U32.AND P0, PT, R2, 0x6, P0 ;  /* 0x000000060200780c */ /* 0x000fe20000701070 */
[----:B------:R-:W-:-:S05]  /*1baf0*/  IMAD.WIDE.U32 R2, R6, -0x55555555, RZ ;  /* 0xaaaaaaab06027825 */ /* 0x000fca00078e00ff */
[----:B------:R-:W-:Y:S02]  /*1bb00*/  SHF.R.U32.HI R5, RZ, 0x2, R3 ;  /* 0x00000002ff057819 */ /* 0x000fe40000011603 */
[----:B------:R-:W-:Y:S02]  /*1bb10*/  SEL R3, RZ, 0x1, !P0 ;  /* 0x00000001ff037807 */ /* 0x000fe40004000000 */
[----:B------:R-:W-:Y:S01]  /*1bb20*/  PRMT R2, RZ, 0x7610, R2 ;  /* 0x00007610ff027816 */ /* 0x000fe20000000002 */
[----:B------:R-:W-:Y:S01]  /*1bb30*/  IMAD R6, R5, -0x6, R6 ;  /* 0xfffffffa05067824 */ /* 0x000fe200078e0206 */
[----:B------:R-:W-:-:S04]  /*1bb40*/  LOP3.LUT R0, R0, R3, RZ, 0x3c, !PT ;  /* 0x0000000300007212 */ /* 0x000fc800078e3cff */
[----:B------:R-:W-:Y:S01]  /*1bb50*/  @P1 LOP3.LUT R0, R0, 0x1, R5, 0x78, !PT ;  /* 0x0000000100001812 */ /* 0x000fe200078e7805 */
[----:B------:R-:W-:Y:S01]  /*1bb60*/  IMAD.MOV.U32 R5, RZ, RZ, -0x1 ;  /* 0xffffffffff057424 */ /* 0x000fe200078e00ff */
[----:B---3--:R-:W-:-:S04]  /*1bb70*/  IADD3 R12, P0, R12, UR22, RZ ;  /* 0x000000160c0c7c10 */ /* 0x008fc8000ff1e0ff */
[----:B--2---:R-:W-:Y:S01]  /*1bb80*/  IADD3.X R15, R15, UR13, RZ, P0, !PT ;  /* 0x0000000d0f0f7c10 */ /* 0x004fe200087fe4ff */
[----:B------:R0:W-:Y:S01]  /*1bb90*/  STL [R1+0x120], R12 ;  /* 0x0001200c01007387 */ /* 0x0001e20000100800 */
[----:B------:R-:W-:-:S03]  /*1bba0*/  ISETP.GE.U32.AND P0, PT, R12, UR6, PT ;  /* 0x000000060c007c0c */ /* 0x000fc6000bf06070 */
[----:B------:R0:W-:Y:S01]  /*1bbb0*/  STL [R1+0x11c], R15 ;  /* 0x00011c0f01007387 */ /* 0x0001e20000100800 */
[----:B------:R-:W-:-:S13]  /*1bbc0*/  ISETP.GE.U32.AND.EX P0, PT, R15, UR7, PT, P0 ;  /* 0x000000070f007c0c */ /* 0x000fda000bf06100 */
[----:B0-----:R-:W-:Y:S05]  /*1bbd0*/  @P0 BRA `(.L_x_568) ;  /* 0x0000000400580947 */ /* 0x001fea0003800000 */
[----:B------:R-:W0:Y:S01]  /*1bbe0*/  S2R R7, SR_CTAID.X ;  /* 0x0000000000077919 */ /* 0x000e220000002500 */
[----:B------:R-:W1:Y:S01]  /*1bbf0*/  LDC R16, c[0x0][0x65c] ;  /* 0x00019700ff107b82 */ /* 0x000e620000000800 */
[----:B------:R-:W-:Y:S01]  /*1bc00*/  ULDC UR6, c[0x0][0x150] ;  /* 0x0000540000067ab9 */ /* 0x000fe20000000800 */
[----:B------:R-:W-:Y:S01]  /*1bc10*/  ULDC UR9, c[0x0][0x630] ;  /* 0x00018c0000097ab9 */ /* 0x000fe20000000800 */
[----:B------:R-:W2:Y:S05]  /*1bc20*/  S2R R2, SR_CTAID.Y ;  /* 0x0000000000027919 */ /* 0x000eaa0000002600 */
[----:B------:R-:W3:Y:S08]  /*1bc30*/  LDC R4, c[0x0][0x144] ;  /* 0x00005100ff047b82 */ /* 0x000ef00000000800 */
[----:B------:R-:W4:Y:S01]  /*1bc40*/  LDC R11, c[0x0][0x148] ;  /* 0x00005200ff0b7b82 */ /* 0x000f220000000800 */
[----:B-1----:R-:W-:-:S02]  /*1bc50*/  ISETP.NE.AND P2, PT, R16, 0x1, PT ;  /* 0x000000011000780c */ /* 0x002fc40003f45270 */
[----:B0-----:R-:W-:Y:S02]  /*1bc60*/  I2FP.F32.U32 R3, R7 ;  /* 0x0000000700037245 */ /* 0x001fe40000201000 */
[----:B--2---:R-:W-:-:S03]  /*1bc70*/  I2FP.F32.U32 R5, R2 ;  /* 0x0000000200057245 */ /* 0x004fc60000201000 */
[----:B------:R-:W-:Y:S01]  /*1bc80*/  FMUL R3, R3, UR6 ;  /* 0x0000000603037c20 */ /* 0x000fe20008400000 */
[----:B------:R-:W-:Y:S02]  /*1bc90*/  ULDC UR6, c[0x0][0x154] ;  /* 0x0000550000067ab9 */ /* 0x000fe40000000800 */
[----:B------:R-:W-:Y:S01]  /*1bca0*/  FMUL R9, R5, UR6 ;  /* 0x0000000605097c20 */ /* 0x000fe20008400000 */
[----:B------:R-:W-:Y:S02]  /*1bcb0*/  ULDC.64 UR6, c[0x0][0x628] ;  /* 0x00018a0000067ab9 */ /* 0x000fe40000000a00 */
[----:B------:R-:W0:Y:S01]  /*1bcc0*/  F2I.U32.TRUNC.NTZ R3, R3 ;  /* 0x0000000300037305 */ /* 0x000e22000020f000 */
[----:B------:R-:W-:-:S04]  /*1bcd0*/  ISETP.NE.U32.AND P0, PT, RZ, UR6, PT ;  /* 0x00000006ff007c0c */ /* 0x000fc8000bf05070 */
[----:B------:R-:W-:-:S03]  /*1bce0*/  ISETP.NE.AND.EX P0, PT, RZ, UR7, PT, P0 ;  /* 0x00000007ff007c0c */ /* 0x000fc6000bf05300 */
[----:B------:R-:W1:Y:S01]  /*1bcf0*/  F2I.U32.TRUNC.NTZ R9, R9 ;  /* 0x0000000900097305 */ /* 0x000e62000020f000 */
[----:B0-----:R-:W-:Y:S02]  /*1bd00*/  IMAD.MOV R5, RZ, RZ, -R3 ;  /* 0x000000ffff057224 */ /* 0x001fe400078e0a03 */
[----:B------:R-:W-:Y:S02]  /*1bd10*/  IMAD.MOV.U32 R3, RZ, RZ, R15 ;  /* 0x000000ffff037224 */ /* 0x000fe400078e000f */
[----:B---3--:R-:W-:Y:S02]  /*1bd20*/  IMAD R7, R4, R5, R7 ;  /* 0x0000000504077224 */ /* 0x008fe400078e0207 */
[----:B-1----:R-:W-:-:S04]  /*1bd30*/  IMAD.MOV R4, RZ, RZ, -R9 ;  /* 0x000000ffff047224 */ /* 0x002fc800078e0a09 */
[----:B----4-:R-:W-:Y:S01]  /*1bd40*/  @P2 IMAD R7, R11, R4, R2 ;  /* 0x000000040b072224 */ /* 0x010fe200078e0202 */
[----:B------:R-:W-:Y:S01]  /*1bd50*/  MOV R2, R12 ;  /* 0x0000000c00027202 */ /* 0x000fe20000000f00 */
[----:B------:R-:W-:Y:S06]  /*1bd60*/  @!P0 BRA `(.L_x_569) ;  /* 0x0000000000288947 */ /* 0x000fec0003800000 */
[----:B------:R-:W-:Y:S02]  /*1bd70*/  ULDC UR8, c[0x0][0x634] ;  /* 0x00018d0000087ab9 */ /* 0x000fe40000000800 */
[----:B------:R-:W-:-:S05]  /*1bd80*/  IADD3 R3, P0, R12, UR8, RZ ;  /* 0x000000080c037c10 */ /* 0x000fca000ff1e0ff */
[----:B------:R-:W-:-:S04]  /*1bd90*/  IMAD.X R9, RZ, RZ, R15, P0 ;  /* 0x000000ffff097224 */ /* 0x000fc800000e060f */
[----:B------:R-:W-:-:S04]  /*1bda0*/  IMAD.WIDE.U32 R4, R9, UR6, RZ ;  /* 0x0000000609047c25 */ /* 0x000fc8000f8e00ff */
[----:B------:R-:W-:-:S04]  /*1bdb0*/  IMAD.WIDE.U32 R4, P0, R3, UR7, R4 ;  /* 0x0000000703047c25 */ /* 0x000fc8000f800004 */
[----:B------:R-:W-:-:S04]  /*1bdc0*/  IMAD.WIDE.U32 R2, R3, UR6, RZ ;  /* 0x0000000603027c25 */ /* 0x000fc8000f8e00ff */
[----:B------:R-:W-:Y:S01]  /*1bdd0*/  IMAD.MOV.U32 R2, RZ, RZ, R5 ;  /* 0x000000ffff027224 */ /* 0x000fe200078e0005 */
[----:B------:R-:W-:Y:S01]  /*1bde0*/  IADD3 RZ, P1, R3, R4, RZ ;  /* 0x0000000403ff7210 */ /* 0x000fe20007f3e0ff */
[----:B------:R-:W-:-:S04]  /*1bdf0*/  IMAD.X R3, RZ, RZ, RZ, P0 ;  /* 0x000000ffff037224 */ /* 0x000fc800000e06ff */
[----:B------:R-:W-:-:S08]  /*1be00*/  IMAD.WIDE.U32.X R2, R9, UR7, R2, P1 ;  /* 0x0000000709027c25 */ /* 0x000fd000088e0402 */
.L_x_569:
[--C-:B------:R-:W-:Y:S01]  /*1be10*/  SHF.R.U64 R9, R2, UR9, R3.reuse ;  /* 0x0000000902097c19 */ /* 0x100fe20008001203 */
[----:B------:R-:W-:Y:S01]  /*1be20*/  ULDC.64 UR6, c[0x0][0x620] ;  /* 0x0001880000067ab9 */ /* 0x000fe20000000a00 */
[----:B------:R-:W-:Y:S01]  /*1be30*/  SHF.R.U32.HI R2, RZ, UR9, R3 ;  /* 0x00000009ff027c19 */ /* 0x000fe20008011603 */
[----:B------:R-:W-:Y:S01]  /*1be40*/  IMAD.MOV.U32 R3, RZ, RZ, R15 ;  /* 0x000000ffff037224 */ /* 0x000fe200078e000f */
[----:B------:R-:W-:Y:S01]  /*1be50*/  IADD3 R11, P0, RZ, -R9, RZ ;  /* 0x80000009ff0b7210 */ /* 0x000fe20007f1e0ff */
[----:B------:R-:W-:-:S04]  /*1be60*/  ULDC.64 UR8, c[0x0][0x640] ;  /* 0x0001900000087ab9 */ /* 0x000fc80000000a00 */
[----:B------:R-:W-:Y:S01]  /*1be70*/  IMAD.X R2, RZ, RZ, ~R2, P0 ;  /* 0x000000ffff027224 */ /* 0x000fe200000e0e02 */
[----:B------:R-:W-:-:S03]  /*1be80*/  ISETP.NE.U32.AND P0, PT, RZ, UR8, PT ;  /* 0x00000008ff007c0c */ /* 0x000fc6000bf05070 */
[----:B------:R-:W-:Y:S01]  /*1be90*/  IMAD R2, R2, UR6, RZ ;  /* 0x0000000602027c24 */ /* 0x000fe2000f8e02ff */
[----:B------:R-:W-:-:S03]  /*1bea0*/  ISETP.NE.AND.EX P0, PT, RZ, UR9, PT, P0 ;  /* 0x00000009ff007c0c */ /* 0x000fc6000bf05300 */
[----:B------:R-:W-:Y:S02]  /*1beb0*/  IMAD R5, R11, UR7, R2 ;  /* 0x000000070b057c24 */ /* 0x000fe4000f8e0202 */
[----:B------:R-:W-:-:S04]  /*1bec0*/  IMAD.MOV.U32 R2, RZ, RZ, R12 ;  /* 0x000000ffff027224 */ /* 0x000fc800078e000c */
[----:B------:R-:W-:Y:S01]  /*1bed0*/  IMAD.WIDE.U32 R2, R11, UR6, R2 ;  /* 0x000000060b027c25 */ /* 0x000fe2000f8e0002 */
[----:B------:R-:W-:-:S04]  /*1bee0*/  ULDC UR6, c[0x0][0x618] ;  /* 0x0001860000067ab9 */ /* 0x000fc80000000800 */
[----:B------:R-:W-:-:S04]  /*1bef0*/  IADD3 R3, R3, R5, RZ ;  /* 0x0000000503037210 */ /* 0x000fc80007ffe0ff */
[--C-:B------:R-:W-:Y:S02]  /*1bf00*/  SHF.R.U64 R10, R2, UR6, R3.reuse ;  /* 0x00000006020a7c19 */ /* 0x100fe40008001203 */
[----:B------:R-:W-:Y:S01]  /*1bf10*/  SHF.R.U32.HI R3, RZ, UR6, R3 ;  /* 0x00000006ff037c19 */ /* 0x000fe20008011603 */
[----:B------:R-:W-:-:S03]  /*1bf20*/  ULDC UR6, c[0x0][0x608] ;  /* 0x0001820000067ab9 */ /* 0x000fc60000000800 */
[--C-:B------:R-:W-:Y:S02]  /*1bf30*/  SHF.R.U64 R11, R10, UR6, R3.reuse ;  /* 0x000000060a0b7c19 */ /* 0x100fe40008001203 */
[----:B------:R-:W-:Y:S01]  /*1bf40*/  SHF.R.U32.HI R2, RZ, UR6, R3 ;  /* 0x00000006ff027c19 */ /* 0x000fe20008011603 */
[----:B------:R-:W-:-:S03]  /*1bf50*/  ULDC UR6, c[0x0][0x658] ;  /* 0x0001960000067ab9 */ /* 0x000fc60000000800 */
[--C-:B------:R-:W-:Y:S02]  /*1bf60*/  SHF.R.U64 R12, R11, UR6, R2.reuse ;  /* 0x000000060b0c7c19 */ /* 0x100fe40008001202 */
[----:B------:R-:W-:-:S03]  /*1bf70*/  SHF.R.U32.HI R14, RZ, UR6, R2 ;  /* 0x00000006ff0e7c19 */ /* 0x000fc60008011602 */
[----:B------:R-:W-:Y:S02]  /*1bf80*/  IMAD.MOV.U32 R2, RZ, RZ, R12 ;  /* 0x000000ffff027224 */ /* 0x000fe400078e000c */
[----:B------:R-:W-:Y:S01]  /*1bf90*/  IMAD.MOV.U32 R3, RZ, RZ, R14 ;  /* 0x000000ffff037224 */ /* 0x000fe200078e000e */
        /* <DEDUP_REMOVED lines=11> */
.L_x_570:
[----:B------:R-:W-:Y:S01]  /*1c050*/  ULDC UR6, c[0x0][0x648] ;  /* 0x0001920000067ab9 */ /* 0x000fe20000000800 */
[----:B------:R-:W-:Y:S02]  /*1c060*/  LOP3.LUT R11, R11, UR19, RZ, 0xc0, !PT ;  /* 0x000000130b0b7c12 */ /* 0x000fe4000f8ec0ff */
[----:B------:R-:W-:Y:S01]  /*1c070*/  SHF.R.U64 R2, R2, UR6, R3 ;  /* 0x0000000602027c19 */ /* 0x000fe20008001203 */
[----:B------:R-:W-:-:S04]  /*1c080*/  ULDC UR6, c[0x0][0x638] ;  /* 0x00018e0000067ab9 */ /* 0x000fc80000000800 */
[----:B------:R-:W-:Y:S02]  /*1c090*/  IMAD.MOV R3, RZ, RZ, -R2 ;  /* 0x000000ffff037224 */ /* 0x000fe400078e0a02 */
[----:B------:R-:W-:Y:S02]  /*1c0a0*/  IMAD R4, R2, UR5, R11 ;  /* 0x0000000502047c24 */ /* 0x000fe4000f8e020b */
[----:B------:R-:W-:Y:S01]  /*1c0b0*/  IMAD R12, R3, UR6, R12 ;  /* 0x00000006030c7c24 */ /* 0x000fe2000f8e020c */
[----:B------:R-:W-:Y:S01]  /*1c0c0*/  ULDC UR6, c[0x0][0x610] ;  /* 0x0001840000067ab9 */ /* 0x000fe20000000800 */
[----:B------:R-:W-:Y:S01]  /*1c0d0*/  LOP3.LUT R3, R10, UR4, RZ, 0xc0, !PT ;  /* 0x000000040a037c12 */ /* 0x000fe2000f8ec0ff */
[----:B------:R-:W-:Y:S01]  /*1c0e0*/  IMAD R7, R4, UR6, R7 ;  /* 0x0000000604077c24 */ /* 0x000fe2000f8e0207 */
[----:B------:R-:W-:Y:S01]  /*1c0f0*/  ULDC UR6, c[0x0][0x600] ;  /* 0x0001800000067ab9 */ /* 0x000fe20000000800 */
[----:B------:R-:W-:Y:S02]  /*1c100*/  IMAD.MOV.U32 R2, RZ, RZ, 0x1 ;  /* 0x00000001ff027424 */ /* 0x000fe400078e00ff */
[----:B------:R-:W-:-:S05]  /*1c110*/  IMAD R12, R12, UR6, R3 ;  /* 0x000000060c0c7c24 */ /* 0x000fca000f8e0203 */
[----:B------:R-:W-:Y:S02]  /*1c120*/  SEL R4, R12, R7, !P2 ;  /* 0x000000070c047207 */ /* 0x000fe40005000000 */
[----:B------:R-:W-:-:S07]  /*1c130*/  SEL R5, R7, R12, !P2 ;  /* 0x0000000c07057207 */ /* 0x000fce0005000000 */
.L_x_568:
[----:B------:R-:W-:Y:S05]  /*1c140*/  BSYNC B1 ;  /* 0x0000000000017941 */ /* 0x000fea0003800000 */
.L_x_567:
[----:B------:R-:W-:-:S13]  /*1c150*/  LOP3.LUT P0, RZ, R2, 0xff, RZ, 0xc0, !PT ;  /* 0x000000ff02ff7812 */ /* 0x000fda000780c0ff */
[----:B------:R-:W-:Y:S05]  /*1c160*/  @P0 BRA `(.L_x_571) ;  /* 0xfffffff400140947 */ /* 0x000fea000383ffff */
[----:B------:R-:W-:Y:S05]  /*1c170*/  BSYNC B0 ;  /* 0x0000000000007941 */ /* 0x000fea0003800000 */
.L_x_560:
[----:B------:R-:W-:-:S03]  /*1c180*/  UMOV UR6, 0xffffffff ;  /* 0xffffffff00067882 */ /* 0x000fc60000000000 */
[----:B------:R-:W-:Y:S05]  /*1c190*/  BRA.DIV UR6, `(.L_x_572) ;  /* 0x00000006066c7947 */ /* 0x000fea000b800000 */
[----:B------:R-:W-:-:S13]  /*1c1a0*/  ELECT P6, URZ, PT ;  /* 0x00000000003f782f */ /* 0x000fda00038c0000 */
.L_x_588:
[----:B------:R-:W-:Y:S04]  /*1c1b0*/  BSSY B0, `(.L_x_573) ;  /* 0x0000040000007945 */ /* 0x000fe80003800000 */
[----:B------:R-:W-:Y:S05]  /*1c1c0*/  @!P6 BRA `(.L_x_574) ;  /* 0x0000000000f8e947 */ /* 0x000fea0003800000 */
[----:B------:R-:W2:Y:S02]  /*1c1d0*/  LDL R2, [R1+0x10c] ;  /* 0x00010c0001027983 */ /* 0x000ea40000100800 */
[----:B--2---:R-:W-:-:S13]  /*1c1e0*/  R2UR UR6, R2 ;  /* 0x00000000020672ca */ /* 0x004fda00000e0000 */
[----:B------:R-:W-:-:S04]  /*1c1f0*/  ULOP3.LUT UR6, UR6, 0x2, URZ, 0xfc, !UPT ;  /* 0x0000000206067892 */ /* 0x000fc8000f8efc3f */
[----:B------:R-:W-:-:S06]  /*1c200*/  UISETP.NE.AND UP0, UPT, UR6, 0x3, UPT ;  /* 0x000000030600788c */ /* 0x000fcc000bf05270 */
[----:B------:R-:W-:-:S13]  /*1c210*/  PLOP3.LUT P0, PT, PT, PT, UP0, 0x80, 0x0 ;  /* 0x000000000000781c */ /* 0x000fda0003f0f008 */
[----:B------:R-:W-:Y:S05]  /*1c220*/  @!P0 BRA `(.L_x_575) ;  /* 0x0000000000048947 */ /* 0x000fea0003800000 */
[----:B------:R-:W-:Y:S01]  /*1c230*/  BPT.TRAP 0x1 ;  /* 0x000000040000795c */ /* 0x000fe20000300000 */
.L_x_575:
[----:B------:R-:W0:Y:S01]  /*1c240*/  S2R R3, SR_CgaCtaId ;  /* 0x0000000000037919 */ /* 0x000e220000008800 */
[----:B------:R-:W-:-:S04]  /*1c250*/  MOV R2, 0x400 ;  /* 0x0000040000027802 */ /* 0x000fc80000000f00 */
[----:B0-----:R-:W-:Y:S02]  /*1c260*/  LEA R3, R3, R2, 0x18 ;  /* 0x0000000203037211 */ /* 0x001fe400078ec0ff */
[----:B------:R-:W-:Y:S02]  /*1c270*/  SHF.L.U32 R2, R0, 0x1f, RZ ;  /* 0x0000001f00027819 */ /* 0x000fe400000006ff */
[----:B------:R-:W-:-:S05]  /*1c280*/  IADD3 R3, R3, 0x30, RZ ;  /* 0x0000003003037810 */ /* 0x000fca0007ffe0ff */
[----:B------:R-:W-:-:S04]  /*1c290*/  IMAD R5, R6, 0x8, R3 ;  /* 0x0000000806057824 */ /* 0x000fc800078e0203 */
[----:B------:R-:W0:Y:S02]  /*1c2a0*/  SYNCS.PHASECHK.TRANS64.TRYWAIT P0, [R5+URZ], R2 ;  /* 0x00000002050075a7 */ /* 0x000e24000800017f */
[----:B0-----:R-:W-:Y:S05]  /*1c2b0*/  @!P0 BRA `(.L_x_576) ;  /* 0x0000000400448947 */ /* 0x001fea0003800000 */
.L_x_589:
[----:B------:R-:W-:-:S05]  /*1c2c0*/  VIADD R6, R6, 0x1 ;  /* 0x0000000106067836 */ /* 0x000fca0000000000 */
[----:B------:R-:W-:-:S04]  /*1c2d0*/  ISETP.NE.AND P0, PT, R6, 0x6, PT ;  /* 0x000000060600780c */ /* 0x000fc80003f05270 */
[----:B0-----:R-:W-:Y:S02]  /*1c2e0*/  SEL R5, RZ, 0x1, P0 ;  /* 0x00000001ff057807 */ /* 0x001fe40000000000 */
[----:B------:R-:W-:Y:S02]  /*1c2f0*/  SEL R6, R6, RZ, P0 ;  /* 0x000000ff06067207 */ /* 0x000fe40000000000 */
[----:B------:R-:W-:-:S03]  /*1c300*/  LOP3.LUT R5, R0, R5, RZ, 0x3c, !PT ;  /* 0x0000000500057212 */ /* 0x000fc600078e3cff */
[----:B------:R-:W-:Y:S01]  /*1c310*/  IMAD R7, R6, 0x8, R3 ;  /* 0x0000000806077824 */ /* 0x000fe200078e0203 */
[----:B------:R-:W-:-:S04]  /*1c320*/  SHF.L.U32 R0, R5, 0x1f, RZ ;  /* 0x0000001f05007819 */ /* 0x000fc800000006ff */
[----:B------:R-:W0:Y:S02]  /*1c330*/  SYNCS.PHASECHK.TRANS64.TRYWAIT P0, [R7+URZ], R0 ;  /* 0x00000000070075a7 */ /* 0x000e24000800017f */
[----:B0-----:R-:W-:Y:S05]  /*1c340*/  @!P0 BRA `(.L_x_577) ;  /* 0x0000000400348947 */ /* 0x001fea0003800000 */
.L_x_590:
[----:B0-----:R-:W-:-:S05]  /*1c350*/  VIADD R0, R6, 0x1 ;  /* 0x0000000106007836 */ /* 0x001fca0000000000 */
[----:B------:R-:W-:-:S04]  /*1c360*/  ISETP.NE.AND P0, PT, R0, 0x6, PT ;  /* 0x000000060000780c */ /* 0x000fc80003f05270 */
[----:B------:R-:W-:Y:S02]  /*1c370*/  SEL R2, RZ, 0x1, P0 ;  /* 0x00000001ff027807 */ /* 0x000fe40000000000 */
[----:B------:R-:W-:Y:S02]  /*1c380*/  SEL R4, R0, RZ, P0 ;  /* 0x000000ff00047207 */ /* 0x000fe40000000000 */
[----:B------:R-:W-:-:S03]  /*1c390*/  LOP3.LUT R5, R5, R2, RZ, 0x3c, !PT ;  /* 0x0000000205057212 */ /* 0x000fc600078e3cff */
[----:B------:R-:W-:Y:S01]  /*1c3a0*/  IMAD R7, R4, 0x8, R3 ;  /* 0x0000000804077824 */ /* 0x000fe200078e0203 */
[----:B------:R-:W-:-:S04]  /*1c3b0*/  SHF.L.U32 R0, R5, 0x1f, RZ ;  /* 0x0000001f05007819 */ /* 0x000fc800000006ff */
[----:B------:R-:W0:Y:S02]  /*1c3c0*/  SYNCS.PHASECHK.TRANS64.TRYWAIT P0, [R7+URZ], R0 ;  /* 0x00000000070075a7 */ /* 0x000e24000800017f */
[----:B0-----:R-:W-:Y:S05]  /*1c3d0*/  @!P0 BRA `(.L_x_578) ;  /* 0x0000000400248947 */ /* 0x001fea0003800000 */
.L_x_591:
        /* <DEDUP_REMOVED lines=9> */
.L_x_592:
[----:B0-----:R-:W-:-:S04]  /*1c470*/  IADD3 R0, R4, 0x1, RZ ;  /* 0x0000000104007810 */ /* 0x001fc80007ffe0ff */
        /* <DEDUP_REMOVED lines=8> */
.L_x_593:
[----:B0-----:R-:W-:-:S05]  /*1c500*/  VIADD R0, R4, 0x1 ;  /* 0x0000000104007836 */ /* 0x001fca0000000000 */
[----:B------:R-:W-:-:S04]  /*1c510*/  ISETP.NE.AND P0, PT, R0, 0x6, PT ;  /* 0x000000060000780c */ /* 0x000fc80003f05270 */
[----:B------:R-:W-:Y:S02]  /*1c520*/  SEL R2, RZ, 0x1, P0 ;  /* 0x00000001ff027807 */ /* 0x000fe40000000000 */
[----:B------:R-:W-:Y:S02]  /*1c530*/  SEL R0, R0, RZ, P0 ;  /* 0x000000ff00007207 */ /* 0x000fe40000000000 */
[----:B------:R-:W-:-:S03]  /*1c540*/  LOP3.LUT R2, R5, R2, RZ, 0x3c, !PT ;  /* 0x0000000205027212 */ /* 0x000fc600078e3cff */
[----:B------:R-:W-:Y:S01]  /*1c550*/  IMAD R3, R0, 0x8, R3 ;  /* 0x0000000800037824 */ /* 0x000fe200078e0203 */
[----:B------:R-:W-:-:S07]  /*1c560*/  SHF.L.U32 R0, R2, 0x1f, RZ ;  /* 0x0000001f02007819 */ /* 0x000fce00000006ff */
.L_x_581:
[----:B0-----:R0:W1:Y:S02]  /*1c570*/  SYNCS.PHASECHK.TRANS64.TRYWAIT P0, [R3+URZ], R0 ;  /* 0x00000000030075a7 */ /* 0x001064000800017f */
[----:B-1----:R-:W-:Y:S05]  /*1c580*/  @!P0 NANOSLEEP.SYNCS 0x989680 ;  /* 0x009896800000895d */ /* 0x002fea0003900000 */
[----:B------:R-:W1:Y:S02]  /*1c590*/  @!P0 SYNCS.PHASECHK.TRANS64 P0, [R3+URZ], R0 ;  /* 0x00000000030085a7 */ /* 0x000e64000800007f */
[----:B-1----:R-:W-:Y:S05]  /*1c5a0*/  @!P0 BRA `(.L_x_581) ;  /* 0xfffffffc00f08947 */ /* 0x002fea000383ffff */
.L_x_574:
[----:B------:R-:W-:Y:S05]  /*1c5b0*/  BSYNC B0 ;  /* 0x0000000000007941 */ /* 0x000fea0003800000 */
.L_x_573:
[----:B------:R-:W-:Y:S05]  /*1c5c0*/  EXIT ;  /* 0x000000000000794d */ /* 0x000fea0003800000 */
.L_x_21:
[----:B--2---:R2:W3:Y:S02]  /*1c5d0*/  SYNCS.PHASECHK.TRANS64.TRYWAIT P1, [R3+URZ], R0 ;  /* 0x00000000030075a7 */ /* 0x0044e4000802017f */
[----:B---3--:R-:W-:Y:S05]  /*1c5e0*/  @!P1 NANOSLEEP.SYNCS 0x989680 ;  /* 0x009896800000995d */ /* 0x008fea0003900000 */
[----:B------:R-:W3:Y:S02]  /*1c5f0*/  @!P1 SYNCS.PHASECHK.TRANS64 P1, [R3+URZ], R0 ;  /* 0x00000000030095a7 */ /* 0x000ee4000802007f */
[----:B---3--:R-:W-:Y:S05]  /*1c600*/  @!P1 BRA `(.L_x_21) ;  /* 0xfffffffc00f09947 */ /* 0x008fea000383ffff */
[----:B------:R-:W-:Y:S05]  /*1c610*/  BRA `(.L_x_20) ;  /* 0xfffffe5000547947 */ /* 0x000fea000383ffff */
.L_x_26:
[----:B-1----:R-:W-:-:S04]  /*1c620*/  IMAD.U32 R6, RZ, RZ, UR5 ;  /* 0x00000005ff067e24 */ /* 0x002fc8000f8e00ff */
[----:B------:R1:W2:Y:S03]  /*1c630*/  SYNCS.PHASECHK.TRANS64.TRYWAIT P1, [R6+URZ], R4 ;  /* 0x00000004060075a7 */ /* 0x0002a6000802017f */
[----:B--2---:R-:W-:Y:S05]  /*1c640*/  @!P1 NANOSLEEP.SYNCS 0x989680 ;  /* 0x009896800000995d */ /* 0x004fea0003900000 */
[----:B------:R-:W2:Y:S02]  /*1c650*/  @!P1 SYNCS.PHASECHK.TRANS64 P1, [R6+URZ], R4 ;  /* 0x00000004060095a7 */ /* 0x000ea4000802007f */
[----:B--2---:R-:W-:Y:S05]  /*1c660*/  @!P1 BRA `(.L_x_26) ;  /* 0xfffffffc00ec9947 */ /* 0x004fea000383ffff */
[----:B------:R-:W-:Y:S05]  /*1c670*/  BRA `(.L_x_25) ;  /* 0xfffffe7800687947 */ /* 0x000fea000383ffff */
.L_x_561:
[----:B------:R-:W-:Y:S01]  /*1c680*/  BSSY B1, `(.L_x_582) ;  /* 0x0000006000017945 */ /* 0x000fe20003800000 */
[----:B------:R-:W-:-:S07]  /*1c690*/  IMAD.MOV.U32 R15, RZ, RZ, -0x1 ;  /* 0xffffffffff0f7424 */ /* 0x000fce00078e00ff */
[----:B------:R-:W-:Y:S05]  /*1c6a0*/  WARPSYNC.COLLECTIVE R15, `(.L_x_583) ;  /* 0x000000000f0c7348 */ /* 0x000fea0003c00000 */
[----:B------:R-:W-:Y:S02]  /*1c6b0*/  ELECT P6, UR62, PT ;  /* 0x00000000003e782f */ /* 0x000fe400038c0000 */
[----:B------:R-:W-:Y:S01]  /*1c6c0*/  MOV R14, UR62 ;  /* 0x0000003e000e7c02 */ /* 0x000fe20008000f00 */
[----:B------:R-:W-:Y:S10]  /*1c6d0*/  ENDCOLLECTIVE ;  /* 0x000000000000791b */ /* 0x000ff40003800000 */
.L_x_583:
[----:B------:R-:W-:Y:S05]  /*1c6e0*/  BSYNC B1 ;  /* 0x0000000000017941 */ /* 0x000fea0003800000 */
.L_x_582:
[----:B------:R-:W-:Y:S05]  /*1c6f0*/  BRA `(.L_x_584) ;  /* 0xffffffec00bc7947 */ /* 0x000fea000383ffff */
.L_x_564:
[----:B0-----:R0:W2:Y:S02]  /*1c700*/  SYNCS.PHASECHK.TRANS64.TRYWAIT P0, [R4+URZ+0x30], R15 ;  /* 0x0000300f040075a7 */ /* 0x0010a4000800017f */
[----:B--2---:R-:W-:Y:S05]  /*1c710*/  @!P0 NANOSLEEP.SYNCS 0x989680 ;  /* 0x009896800000895d */ /* 0x004fea0003900000 */
[----:B------:R-:W2:Y:S02]  /*1c720*/  @!P0 SYNCS.PHASECHK.TRANS64 P0, [R4+URZ+0x30], R15 ;  /* 0x0000300f040085a7 */ /* 0x000ea4000800007f */
[----:B--2---:R-:W-:Y:S05]  /*1c730*/  @!P0 BRA `(.L_x_564) ;  /* 0xfffffffc00f08947 */ /* 0x004fea000383ffff */
[----:B------:R-:W-:Y:S05]  /*1c740*/  BRA `(.L_x_585) ;  /* 0xffffffec00fc7947 */ /* 0x000fea000383ffff */
.L_x_572:
[----:B------:R-:W-:Y:S01]  /*1c750*/  BSSY B0, `(.L_x_586) ;  /* 0x0000006000007945 */ /* 0x000fe20003800000 */
[----:B------:R-:W-:-:S07]  /*1c760*/  IMAD.MOV.U32 R15, RZ, RZ, -0x1 ;  /* 0xffffffffff0f7424 */ /* 0x000fce00078e00ff */
[----:B------:R-:W-:Y:S05]  /*1c770*/  WARPSYNC.COLLECTIVE R15, `(.L_x_587) ;  /* 0x000000000f0c7348 */ /* 0x000fea0003c00000 */
[----:B------:R-:W-:Y:S02]  /*1c780*/  ELECT P6, UR62, PT ;  /* 0x00000000003e782f */ /* 0x000fe400038c0000 */
[----:B------:R-:W-:Y:S01]  /*1c790*/  MOV R14, UR62 ;  /* 0x0000003e000e7c02 */ /* 0x000fe20008000f00 */
[----:B------:R-:W-:Y:S10]  /*1c7a0*/  ENDCOLLECTIVE ;  /* 0x000000000000791b */ /* 0x000ff40003800000 */
.L_x_587:
[----:B------:R-:W-:Y:S05]  /*1c7b0*/  BSYNC B0 ;  /* 0x0000000000007941 */ /* 0x000fea0003800000 */
.L_x_586:
[----:B------:R-:W-:Y:S05]  /*1c7c0*/  BRA `(.L_x_588) ;  /* 0xfffffff800787947 */ /* 0x000fea000383ffff */
.L_x_576:
[----:B0-----:R0:W1:Y:S02]  /*1c7d0*/  SYNCS.PHASECHK.TRANS64.TRYWAIT P0, [R5+URZ], R2 ;  /* 0x00000002050075a7 */ /* 0x001064000800017f */
[----:B-1----:R-:W-:Y:S05]  /*1c7e0*/  @!P0 NANOSLEEP.SYNCS 0x989680 ;  /* 0x009896800000895d */ /* 0x002fea0003900000 */
[----:B------:R-:W1:Y:S02]  /*1c7f0*/  @!P0 SYNCS.PHASECHK.TRANS64 P0, [R5+URZ], R2 ;  /* 0x00000002050085a7 */ /* 0x000e64000800007f */
[----:B-1----:R-:W-:Y:S05]  /*1c800*/  @!P0 BRA `(.L_x_576) ;  /* 0xfffffffc00f08947 */ /* 0x002fea000383ffff */
[----:B------:R-:W-:Y:S05]  /*1c810*/  BRA `(.L_x_589) ;  /* 0xfffffff800a87947 */ /* 0x000fea000383ffff */
.L_x_577:
[----:B0-----:R0:W1:Y:S02]  /*1c820*/  SYNCS.PHASECHK.TRANS64.TRYWAIT P0, [R7+URZ], R0 ;  /* 0x00000000070075a7 */ /* 0x001064000800017f */
[----:B-1----:R-:W-:Y:S05]  /*1c830*/  @!P0 NANOSLEEP.SYNCS 0x989680 ;  /* 0x009896800000895d */ /* 0x002fea0003900000 */
[----:B------:R-:W1:Y:S02]  /*1c840*/  @!P0 SYNCS.PHASECHK.TRANS64 P0, [R7+URZ], R0 ;  /* 0x00000000070085a7 */ /* 0x000e64000800007f */
[----:B-1----:R-:W-:Y:S05]  /*1c850*/  @!P0 BRA `(.L_x_577) ;  /* 0xfffffffc00f08947 */ /* 0x002fea000383ffff */
[----:B------:R-:W-:Y:S05]  /*1c860*/  BRA `(.L_x_590) ;  /* 0xfffffff800b87947 */ /* 0x000fea000383ffff */
.L_x_578:
[----:B0-----:R0:W1:Y:S02]  /*1c870*/  SYNCS.PHASECHK.TRANS64.TRYWAIT P0, [R7+URZ], R0 ;  /* 0x00000000070075a7 */ /* 0x001064000800017f */
[----:B-1----:R-:W-:Y:S05]  /*1c880*/  @!P0 NANOSLEEP.SYNCS 0x989680 ;  /* 0x009896800000895d */ /* 0x002fea0003900000 */
[----:B------:R-:W1:Y:S02]  /*1c890*/  @!P0 SYNCS.PHASECHK.TRANS64 P0, [R7+URZ], R0 ;  /* 0x00000000070085a7 */ /* 0x000e64000800007f */
[----:B-1----:R-:W-:Y:S05]  /*1c8a0*/  @!P0 BRA `(.L_x_578) ;  /* 0xfffffffc00f08947 */ /* 0x002fea000383ffff */
[----:B------:R-:W-:Y:S05]  /*1c8b0*/  BRA `(.L_x_591) ;  /* 0xfffffff800c87947 */ /* 0x000fea000383ffff */
.L_x_579:
[----:B0-----:R0:W1:Y:S02]  /*1c8c0*/  SYNCS.PHASECHK.TRANS64.TRYWAIT P0, [R7+URZ], R0 ;  /* 0x00000000070075a7 */ /* 0x001064000800017f */
[----:B-1----:R-:W-:Y:S05]  /*1c8d0*/  @!P0 NANOSLEEP.SYNCS 0x989680 ;  /* 0x009896800000895d */ /* 0x002fea0003900000 */
[----:B------:R-:W1:Y:S02]  /*1c8e0*/  @!P0 SYNCS.PHASECHK.TRANS64 P0, [R7+URZ], R0 ;  /* 0x00000000070085a7 */ /* 0x000e64000800007f */
[----:B-1----:R-:W-:Y:S05]  /*1c8f0*/  @!P0 BRA `(.L_x_579) ;  /* 0xfffffffc00f08947 */ /* 0x002fea000383ffff */
[----:B------:R-:W-:Y:S05]  /*1c900*/  BRA `(.L_x_592) ;  /* 0xfffffff800d87947 */ /* 0x000fea000383ffff */
.L_x_580:
[----:B0-----:R0:W1:Y:S02]  /*1c910*/  SYNCS.PHASECHK.TRANS64.TRYWAIT P0, [R7+URZ], R0 ;  /* 0x00000000070075a7 */ /* 0x001064000800017f */
[----:B-1----:R-:W-:Y:S05]  /*1c920*/  @!P0 NANOSLEEP.SYNCS 0x989680 ;  /* 0x009896800000895d */ /* 0x002fea0003900000 */
[----:B------:R-:W1:Y:S02]  /*1c930*/  @!P0 SYNCS.PHASECHK.TRANS64 P0, [R7+URZ], R0 ;  /* 0x00000000070085a7 */ /* 0x000e64000800007f */
[----:B-1----:R-:W-:Y:S05]  /*1c940*/  @!P0 BRA `(.L_x_580) ;  /* 0xfffffffc00f08947 */ /* 0x002fea000383ffff */
[----:B------:R-:W-:Y:S05]  /*1c950*/  BRA `(.L_x_593) ;  /* 0xfffffff800e87947 */ /* 0x000fea000383ffff */
.L_x_594:
[----:B------:R-:W-:-:S00]  /*1c960*/  BRA `(.L_x_594) ;  /* 0xfffffffc00fc7947 */ /* 0x000fc0000383ffff */
[----:B------:R-:W-:-:S00]  /*1c970*/  NOP ;  /* 0x0000000000007918 */ /* 0x000fc00000000000 */
        /* <DEDUP_REMOVED lines=8> */
.L_x_595:


//--------------------- .nv.global.init           --------------------------
	.section	.nv.global.init,"aw",@progbits
.nv.global.init:
	.type		$str$22,@object
	.size		$str$22,($str$23 - $str$22)
$str$22:
        /*0000*/ 	.byte	0x6b, 0x5f, 0x74, 0x69, 0x6c, 0x65, 0x5f, 0x63, 0x6f, 0x75, 0x6e, 0x74, 0x20, 0x3e, 0x3d, 0x20
        /*0010*/ 	.byte	0x31, 0x00
	.type		$str$23,@object
	.size		$str$23,(__unnamed_1 - $str$23)
$str$23:
        /*0012*/ 	.byte	0x2f, 0x74, 0x6d, 0x70, 0x2f, 0x63, 0x75, 0x74, 0x6c, 0x61, 0x73, 0x73, 0x5f, 0x73, 0x77, 0x65
        /*0022*/ 	.byte	0x65, 0x70, 0x5f, 0x73, 0x72, 0x63, 0x2f, 0x69, 0x6e, 0x63, 0x6c, 0x75, 0x64, 0x65, 0x2f, 0x63
        /*0032*/ 	.byte	0x75, 0x74, 0x6c, 0x61, 0x73, 0x73, 0x2f, 0x67, 0x65, 0x6d, 0x6d, 0x2f, 0x63, 0x6f, 0x6c, 0x6c
        /*0042*/ 	.byte	0x65, 0x63, 0x74, 0x69, 0x76, 0x65, 0x2f, 0x73, 0x6d, 0x39, 0x30, 0x5f, 0x6d, 0x6d, 0x61, 0x5f
        /*0052*/ 	.byte	0x74, 0x6d, 0x61, 0x5f, 0x67, 0x6d, 0x6d, 0x61, 0x5f, 0x73, 0x73, 0x5f, 0x77, 0x61, 0x72, 0x70
        /*0062*/ 	.byte	0x73, 0x70, 0x65, 0x63, 0x69, 0x61, 0x6c, 0x69, 0x7a, 0x65, 0x64, 0x2e, 0x68, 0x70, 0x70, 0x00
	.type		__unnamed_1,@object
	.size		__unnamed_1,(.L_0 - __unnamed_1)
__unnamed_1:
        /* <DEDUP_REMOVED lines=181> */
        /*0bc2*/ 	.byte	0x74, 0x69, 0x74, 0x79, 0x5d, 0x00
.L_0:


//--------------------- .nv.shared._ZN7cutlass13device_kernelINS_4gemm6kernel13GemmUniversalIN4cute5tupleIJiiiiEEENS1_10collective13CollectiveMmaINS1_34MainloopSm90TmaGmmaWarpSpecializedILi6ENS5_IJNS4_1CILi2EEENSA_ILi1EEESC_EEENS1_35KernelTmaWarpSpecializedCooperativeEEENS5_IJNSA_ILi384EEENSA_ILi176EEENSA_ILi32EEEEEENS_6half_tENS5_IJlSC_lEEESK_SL_NS4_8TiledMMAINS4_8MMA_AtomIJNS4_4SM904GMMA25MMA_64x16x16_F32F16F16_SSILNSP_5MajorE0ELSR_0ELNSP_7ScaleInE1ELSS_1EEEEEENS4_6LayoutISD_NS5_IJSC_NSA_ILi0EEESW_EEEEENS5_IJNS4_10UnderscoreESZ_SZ_EEEEENS4_13SM90_TMA_LOADENS4_14ComposedLayoutINS4_7SwizzleILi2ELi4ELi3EEENS4_18smem_ptr_flag_bitsILi16EEENSV_INS5_IJNSA_ILi8EEESI_EEENS5_IJSI_SC_EEEEEEEvNS4_8identityENS4_23SM90_TMA_LOAD_MULTICASTES1C_vS1D_EENS_8epilogue10collective6detail29Sm90TmaWarpSpecializedAdapterINS1H_15DefaultEpilogueISK_SL_SL_NS1G_6thread17LinearCombinationISK_Li1EffLNS1L_9ScaleType4KindE0ELNS_15FloatRoundStyleE2ESK_EENS1_15EpilogueDefaultEEEEEvvEEEEvNT_6ParamsE --------------------------
	.section	.nv.shared._ZN7cutlass13device_kernelINS_4gemm6kernel13GemmUniversalIN4cute5tupleIJiiiiEEENS1_10collective13CollectiveMmaINS1_34MainloopSm90TmaGmmaWarpSpecializedILi6ENS5_IJNS4_1CILi2EEENSA_ILi1EEESC_EEENS1_35KernelTmaWarpSpecializedCooperativeEEENS5_IJNSA_ILi384EEENSA_ILi176EEENSA_ILi32EEEEEENS_6half_tENS5_IJlSC_lEEESK_SL_NS4_8TiledMMAINS4_8MMA_AtomIJNS4_4SM904GMMA25MMA_64x16x16_F32F16F16_SSILNSP_5MajorE0ELSR_0ELNSP_7ScaleInE1ELSS_1EEEEEENS4_6LayoutISD_NS5_IJSC_NSA_ILi0EEESW_EEEEENS5_IJNS4_10UnderscoreESZ_SZ_EEEEENS4_13SM90_TMA_LOADENS4_14ComposedLayoutINS4_7SwizzleILi2ELi4ELi3EEENS4_18smem_ptr_flag_bitsILi16EEENSV_INS5_IJNSA_ILi8EEESI_EEENS5_IJSI_SC_EEEEEEEvNS4_8identityENS4_23SM90_TMA_LOAD_MULTICASTES1C_vS1D_EENS_8epilogue10collective6detail29Sm90TmaWarpSpecializedAdapterINS1H_15DefaultEpilogueISK_SL_SL_NS1G_6thread17LinearCombinationISK_Li1EffLNS1L_9ScaleType4KindE0ELNS_15FloatRoundStyleE2ESK_EENS1_15EpilogueDefaultEEEEEvvEEEEvNT_6ParamsE,"aw",@nobits
	.sectionflags	@""
	.align	16
	.zero		1024


//--------------------- .nv.shared.reserved.0     --------------------------
	.section	.nv.shared.reserved.0,"aw",@nobits
	.weak		__nv_reservedSMEM_offset_0_alias
	.size		__nv_reservedSMEM_offset_0_alias, 0, 0
	.other		__nv_reservedSMEM_offset_0_alias,@"STO_CUDA_RESERVED_SHARED STV_DEFAULT"
__nv_reservedSMEM_offset_0_alias:
	.zero		0


//--------------------- .nv.global                --------------------------
	.section	.nv.global,"aw",@nobits
.nv.global:
	.type		_ZN40_INTERNAL_5855f8dd_4_k_cu_d50d4ddf_134724cute1_E,@object
	.size		_ZN40_INTERNAL_5855f8dd_4_k_cu_d50d4ddf_134724cute1_E,(_ZN40_INTERNAL_5855f8dd_4_k_cu_d50d4ddf_134724cuda3std3__45__cpo6cbeginE - _ZN40_INTERNAL_5855f8dd_4_k_cu_d50d4ddf_134724cute1_E)
_ZN40_INTERNAL_5855f8dd_4_k_cu_d50d4ddf_134724cute1_E:
	.zero		1
	.type		_ZN40_INTERNAL_5855f8dd_4_k_cu_d50d4ddf_134724cuda3std3__45__cpo6cbeginE,@object
	.size		_ZN40_INTERNAL_5855f8dd_4_k_cu_d50d4ddf_134724cuda3std3__45__cpo6cbeginE,(_ZN40_INTERNAL_5855f8dd_4_k_cu_d50d4ddf_134724cuda3std3__48in_placeE - _ZN40_INTERNAL_5855f8dd_4_k_cu_d50d4ddf_134724cuda3std3__45__cpo6cbeginE)
_ZN40_INTERNAL_5855f8dd_4_k_cu_d50d4ddf_134724cuda3std3__45__cpo6cbeginE:
	.zero		1
	.type		_ZN40_INTERNAL_5855f8dd_4_k_cu_d50d4ddf_134724cuda3std3__48in_placeE,@object
	.size		_ZN40_INTERNAL_5855f8dd_4_k_cu_d50d4ddf_134724cuda3std3__48in_placeE,(_ZN40_INTERNAL_5855f8dd_4_k_cu_d50d4ddf_134724cuda3std6ranges3__45__cpo9iter_moveE - _ZN40_INTERNAL_5855f8dd_4_k_cu_d50d4ddf_134724cuda3std3__48in_placeE)
_ZN40_INTERNAL_5855f8dd_4_k_cu_d50d4ddf_134724cuda3std3__48in_placeE:
	.zero		1
	.type		_ZN40_INTERNAL_5855f8dd_4_k_cu_d50d4ddf_134724cuda3std6ranges3__45__cpo9iter_moveE,@object
	.size		_ZN40_INTERNAL_5855f8dd_4_k_cu_d50d4ddf_134724cuda3std6ranges3__45__cpo9iter_moveE,(_ZN40_INTERNAL_5855f8dd_4_k_cu_d50d4ddf_134724cuda3std3__45__cpo5beginE - _ZN40_INTERNAL_5855f8dd_4_k_cu_d50d4ddf_134724cuda3std6ranges3__45__cpo9iter_moveE)
_ZN40_INTERNAL_5855f8dd_4_k_cu_d50d4ddf_134724cuda3std6ranges3__45__cpo9iter_moveE:
	.zero		1
	.type		_ZN40_INTERNAL_5855f8dd_4_k_cu_d50d4ddf_134724cuda3std3__45__cpo5beginE,@object
	.size		_ZN40_INTERNAL_5855f8dd_4_k_cu_d50d4ddf_134724cuda3std3__45__cpo5beginE,(_ZN40_INTERNAL_5855f8dd_4_k_cu_d50d4ddf_134724cuda3std3__442_GLOBAL__N__5855f8dd_4_k_cu_d50d4ddf_134726ignoreE - _ZN40_INTERNAL_5855f8dd_4_k_cu_d50d4ddf_134724cuda3std3__45__cpo5beginE)
_ZN40_INTERNAL_5855f8dd_4_k_cu_d50d4ddf_134724cuda3std3__45__cpo5beginE:
	.zero		1
	.type		_ZN40_INTERNAL_5855f8dd_4_k_cu_d50d4ddf_134724cuda3std3__442_GLOBAL__N__5855f8dd_4_k_cu_d50d4ddf_134726ignoreE,@object
	.size		_ZN40_INTERNAL_5855f8dd_4_k_cu_d50d4ddf_134724cuda3std3__442_GLOBAL__N__5855f8dd_4_k_cu_d50d4ddf_134726ignoreE,(_ZN40_INTERNAL_5855f8dd_4_k_cu_d50d4ddf_134724cute7productE - _ZN40_INTERNAL_5855f8dd_4_k_cu_d50d4ddf_134724cuda3std3__442_GLOBAL__N__5855f8dd_4_k_cu_d50d4ddf_134726ignoreE)
_ZN40_INTERNAL_5855f8dd_4_k_cu_d50d4ddf_134724cuda3std3__442_GLOBAL__N__5855f8dd_4_k_cu_d50d4ddf_134726ignoreE:
	.zero		1
	.type		_ZN40_INTERNAL_5855f8dd_4_k_cu_d50d4ddf_134724cute7productE,@object
	.size		_ZN40_INTERNAL_5855f8dd_4_k_cu_d50d4ddf_134724cute7productE,(_ZN40_INTERNAL_5855f8dd_4_k_cu_d50d4ddf_134724cuda3std3__45__cpo3endE - _ZN40_INTERNAL_5855f8dd_4_k_cu_d50d4ddf_134724cute7productE)
_ZN40_INTERNAL_5855f8dd_4_k_cu_d50d4ddf_134724cute7productE:
	.zero		1
	.type		_ZN40_INTERNAL_5855f8dd_4_k_cu_d50d4ddf_134724cuda3std3__45__cpo3endE,@object
	.size		_ZN40_INTERNAL_5855f8dd_4_k_cu_d50d4ddf_134724cuda3std3__45__cpo3endE,(_ZN40_INTERNAL_5855f8dd_4_k_cu_d50d4ddf_134724cuda3std3__419piecewise_constructE - _ZN40_INTERNAL_5855f8dd_4_k_cu_d50d4ddf_134724cuda3std3__45__cpo3endE)
_ZN40_INTERNAL_5855f8dd_4_k_cu_d50d4ddf_134724cuda3std3__45__cpo3endE:
	.zero		1
	.type		_ZN40_INTERNAL_5855f8dd_4_k_cu_d50d4ddf_134724cuda3std3__419piecewise_constructE,@object
	.size		_ZN40_INTERNAL_5855f8dd_4_k_cu_d50d4ddf_134724cuda3std3__419piecewise_constructE,(_ZN40_INTERNAL_5855f8dd_4_k_cu_d50d4ddf_134724cuda3std3__45__cpo4cendE - _ZN40_INTERNAL_5855f8dd_4_k_cu_d50d4ddf_134724cuda3std3__419piecewise_constructE)
_ZN40_INTERNAL_5855f8dd_4_k_cu_d50d4ddf_134724cuda3std3__419piecewise_constructE:
	.zero		1
	.type		_ZN40_INTERNAL_5855f8dd_4_k_cu_d50d4ddf_134724cuda3std3__45__cpo4cendE,@object
	.size		_ZN40_INTERNAL_5855f8dd_4_k_cu_d50d4ddf_134724cuda3std3__45__cpo4cendE,(_ZN40_INTERNAL_5855f8dd_4_k_cu_d50d4ddf_134724cuda3std6ranges3__45__cpo4swapE - _ZN40_INTERNAL_5855f8dd_4_k_cu_d50d4ddf_134724cuda3std3__45__cpo4cendE)
_ZN40_INTERNAL_5855f8dd_4_k_cu_d50d4ddf_134724cuda3std3__45__cpo4cendE:
	.zero		1
	.type		_ZN40_INTERNAL_5855f8dd_4_k_cu_d50d4ddf_134724cuda3std6ranges3__45__cpo4swapE,@object
	.size		_ZN40_INTERNAL_5855f8dd_4_k_cu_d50d4ddf_134724cuda3std6ranges3__45__cpo4swapE,(.L_8 - _ZN40_INTERNAL_5855f8dd_4_k_cu_d50d4ddf_134724cuda3std6ranges3__45__cpo4swapE)
_ZN40_INTERNAL_5855f8dd_4_k_cu_d50d4ddf_134724cuda3std6ranges3__45__cpo4swapE:
	.zero		1
.L_8:


//--------------------- .nv.constant0._ZN7cutlass13device_kernelINS_4gemm6kernel13GemmUniversalIN4cute5tupleIJiiiiEEENS1_10collective13CollectiveMmaINS1_34MainloopSm90TmaGmmaWarpSpecializedILi6ENS5_IJNS4_1CILi2EEENSA_ILi1EEESC_EEENS1_35KernelTmaWarpSpecializedCooperativeEEENS5_IJNSA_ILi384EEENSA_ILi176EEENSA_ILi32EEEEEENS_6half_tENS5_IJlSC_lEEESK_SL_NS4_8TiledMMAINS4_8MMA_AtomIJNS4_4SM904GMMA25MMA_64x16x16_F32F16F16_SSILNSP_5MajorE0ELSR_0ELNSP_7ScaleInE1ELSS_1EEEEEENS4_6LayoutISD_NS5_IJSC_NSA_ILi0EEESW_EEEEENS5_IJNS4_10UnderscoreESZ_SZ_EEEEENS4_13SM90_TMA_LOADENS4_14ComposedLayoutINS4_7SwizzleILi2ELi4ELi3EEENS4_18smem_ptr_flag_bitsILi16EEENSV_INS5_IJNSA_ILi8EEESI_EEENS5_IJSI_SC_EEEEEEEvNS4_8identityENS4_23SM90_TMA_LOAD_MULTICASTES1C_vS1D_EENS_8epilogue10collective6detail29Sm90TmaWarpSpecializedAdapterINS1H_15DefaultEpilogueISK_SL_SL_NS1G_6thread17LinearCombinationISK_Li1EffLNS1L_9ScaleType4KindE0ELNS_15FloatRoundStyleE2ESK_EENS1_15EpilogueDefaultEEEEEvvEEEEvNT_6ParamsE --------------------------
	.section	.nv.constant0._ZN7cutlass13device_kernelINS_4gemm6kernel13GemmUniversalIN4cute5tupleIJiiiiEEENS1_10collective13CollectiveMmaINS1_34MainloopSm90TmaGmmaWarpSpecializedILi6ENS5_IJNS4_1CILi2EEENSA_ILi1EEESC_EEENS1_35KernelTmaWarpSpecializedCooperativeEEENS5_IJNSA_ILi384EEENSA_ILi176EEENSA_ILi32EEEEEENS_6half_tENS5_IJlSC_lEEESK_SL_NS4_8TiledMMAINS4_8MMA_AtomIJNS4_4SM904GMMA25MMA_64x16x16_F32F16F16_SSILNSP_5MajorE0ELSR_0ELNSP_7ScaleInE1ELSS_1EEEEEENS4_6LayoutISD_NS5_IJSC_NSA_ILi0EEESW_EEEEENS5_IJNS4_10UnderscoreESZ_SZ_EEEEENS4_13SM90_TMA_LOADENS4_14ComposedLayoutINS4_7SwizzleILi2ELi4ELi3EEENS4_18smem_ptr_flag_bitsILi16EEENSV_INS5_IJNSA_ILi8EEESI_EEENS5_IJSI_SC_EEEEEEEvNS4_8identityENS4_23SM90_TMA_LOAD_MULTICASTES1C_vS1D_EENS_8epilogue10collective6detail29Sm90TmaWarpSpecializedAdapterINS1H_15DefaultEpilogueISK_SL_SL_NS1G_6thread17LinearCombinationISK_Li1EffLNS1L_9ScaleType4KindE0ELNS_15FloatRoundStyleE2ESK_EENS1_15EpilogueDefaultEEEEEvvEEEEvNT_6ParamsE,"a",@progbits
	.sectionflags	@""
	.align	4
.nv.constant0._ZN7cutlass13device_kernelINS_4gemm6kernel13GemmUniversalIN4cute5tupleIJiiiiEEENS1_10collective13CollectiveMmaINS1_34MainloopSm90TmaGmmaWarpSpecializedILi6ENS5_IJNS4_1CILi2EEENSA_ILi1EEESC_EEENS1_35KernelTmaWarpSpecializedCooperativeEEENS5_IJNSA_ILi384EEENSA_ILi176EEENSA_ILi32EEEEEENS_6half_tENS5_IJlSC_lEEESK_SL_NS4_8TiledMMAINS4_8MMA_AtomIJNS4_4SM904GMMA25MMA_64x16x16_F32F16F16_SSILNSP_5MajorE0ELSR_0ELNSP_7ScaleInE1ELSS_1EEEEEENS4_6LayoutISD_NS5_IJSC_NSA_ILi0EEESW_EEEEENS5_IJNS4_10UnderscoreESZ_SZ_EEEEENS4_13SM90_TMA_LOADENS4_14ComposedLayoutINS4_7SwizzleILi2ELi4ELi3EEENS4_18smem_ptr_flag_bitsILi16EEENSV_INS5_IJNSA_ILi8EEESI_EEENS5_IJSI_SC_EEEEEEEvNS4_8identityENS4_23SM90_TMA_LOAD_MULTICASTES1C_vS1D_EENS_8epilogue10collective6detail29Sm90TmaWarpSpecializedAdapterINS1H_15DefaultEpilogueISK_SL_SL_NS1G_6thread17LinearCombinationISK_Li1EffLNS1L_9ScaleType4KindE0ELNS_15FloatRoundStyleE2ESK_EENS1_15EpilogueDefaultEEEEEvvEEEEvNT_6ParamsE:
	.zero		1664


//--------------------- SYMBOLS --------------------------

	.type		.nv.reservedSmem.offset0,@object
	.size		.nv.reservedSmem.offset0,0x4
	.type		__assertfail,@function
